//
// Generated by NVIDIA NVVM Compiler
//
// Compiler Build ID: CL-36424714
// Cuda compilation tools, release 13.0, V13.0.88
// Based on NVVM 20.0.0
//

.version 9.0
.target sm_100
.address_size 64

	// .globl	_ZN3cub18CUB_300001_SM_10006detail11EmptyKernelIvEEvv
// _ZZN3cub18CUB_300001_SM_10006detail6reduce28DeviceReduceSingleTileKernelINS2_10policy_hubIN4cuda3std3__45tupleIJddddddEEEj9tuple_sumE10Policy1000EN6thrust24THRUST_300001_SM_1000_NS17counting_iteratorIiNSE_11use_defaultESG_SG_EEPS9_jSA_S9_S9_13saxpy_functorILb1EEEEvT0_T1_T2_T3_T4_T6_E12temp_storage has been demoted
// _ZZN3cub18CUB_300001_SM_10006detail6reduce18DeviceReduceKernelINS2_10policy_hubIN4cuda3std3__45tupleIJddddddEEEj9tuple_sumE10Policy1000EN6thrust24THRUST_300001_SM_1000_NS17counting_iteratorIiNSE_11use_defaultESG_SG_EEjSA_S9_13saxpy_functorILb1EEEEvT0_PT3_T1_NS0_13GridEvenShareISN_EET2_T4_E12temp_storage has been demoted
// _ZZN3cub18CUB_300001_SM_10006detail6reduce28DeviceReduceSingleTileKernelINS2_10policy_hubIN4cuda3std3__45tupleIJddddddEEEj9tuple_sumE10Policy1000EPS9_SD_iSA_S9_S9_NS7_10__identityEEEvT0_T1_T2_T3_T4_T6_E12temp_storage has been demoted
// _ZZN3cub18CUB_300001_SM_10006detail6reduce28DeviceReduceSingleTileKernelINS2_10policy_hubIN4cuda3std3__45tupleIJddddddEEEy9tuple_sumE10Policy1000EN6thrust24THRUST_300001_SM_1000_NS17counting_iteratorIiNSE_11use_defaultESG_SG_EEPS9_ySA_S9_S9_13saxpy_functorILb1EEEEvT0_T1_T2_T3_T4_T6_E12temp_storage has been demoted
// _ZZN3cub18CUB_300001_SM_10006detail6reduce18DeviceReduceKernelINS2_10policy_hubIN4cuda3std3__45tupleIJddddddEEEy9tuple_sumE10Policy1000EN6thrust24THRUST_300001_SM_1000_NS17counting_iteratorIiNSE_11use_defaultESG_SG_EEySA_S9_13saxpy_functorILb1EEEEvT0_PT3_T1_NS0_13GridEvenShareISN_EET2_T4_E12temp_storage has been demoted
// _ZZN3cub18CUB_300001_SM_10006detail6reduce28DeviceReduceSingleTileKernelINS2_10policy_hubIN4cuda3std3__45tupleIJddddddEEEy9tuple_sumE10Policy1000EPS9_SD_iSA_S9_S9_NS7_10__identityEEEvT0_T1_T2_T3_T4_T6_E12temp_storage has been demoted
// _ZZN3cub18CUB_300001_SM_10006detail6reduce28DeviceReduceSingleTileKernelINS2_10policy_hubIN4cuda3std3__45tupleIJddddddEEEj9tuple_sumE10Policy1000EN6thrust24THRUST_300001_SM_1000_NS17counting_iteratorIiNSE_11use_defaultESG_SG_EEPS9_jSA_S9_S9_13saxpy_functorILb0EEEEvT0_T1_T2_T3_T4_T6_E12temp_storage has been demoted
// _ZZN3cub18CUB_300001_SM_10006detail6reduce18DeviceReduceKernelINS2_10policy_hubIN4cuda3std3__45tupleIJddddddEEEj9tuple_sumE10Policy1000EN6thrust24THRUST_300001_SM_1000_NS17counting_iteratorIiNSE_11use_defaultESG_SG_EEjSA_S9_13saxpy_functorILb0EEEEvT0_PT3_T1_NS0_13GridEvenShareISN_EET2_T4_E12temp_storage has been demoted
// _ZZN3cub18CUB_300001_SM_10006detail6reduce28DeviceReduceSingleTileKernelINS2_10policy_hubIN4cuda3std3__45tupleIJddddddEEEy9tuple_sumE10Policy1000EN6thrust24THRUST_300001_SM_1000_NS17counting_iteratorIiNSE_11use_defaultESG_SG_EEPS9_ySA_S9_S9_13saxpy_functorILb0EEEEvT0_T1_T2_T3_T4_T6_E12temp_storage has been demoted
// _ZZN3cub18CUB_300001_SM_10006detail6reduce18DeviceReduceKernelINS2_10policy_hubIN4cuda3std3__45tupleIJddddddEEEy9tuple_sumE10Policy1000EN6thrust24THRUST_300001_SM_1000_NS17counting_iteratorIiNSE_11use_defaultESG_SG_EEySA_S9_13saxpy_functorILb0EEEEvT0_PT3_T1_NS0_13GridEvenShareISN_EET2_T4_E12temp_storage has been demoted
.global .align 1 .b8 _ZN34_INTERNAL_dde3559a_4_k_cu_ea6d26324cuda3std3__45__cpo5beginE[1];
.global .align 1 .b8 _ZN34_INTERNAL_dde3559a_4_k_cu_ea6d26324cuda3std3__45__cpo3endE[1];
.global .align 1 .b8 _ZN34_INTERNAL_dde3559a_4_k_cu_ea6d26324cuda3std3__45__cpo6cbeginE[1];
.global .align 1 .b8 _ZN34_INTERNAL_dde3559a_4_k_cu_ea6d26324cuda3std3__45__cpo4cendE[1];
.global .align 1 .b8 _ZN34_INTERNAL_dde3559a_4_k_cu_ea6d26324cuda3std3__45__cpo6rbeginE[1];
.global .align 1 .b8 _ZN34_INTERNAL_dde3559a_4_k_cu_ea6d26324cuda3std3__45__cpo4rendE[1];
.global .align 1 .b8 _ZN34_INTERNAL_dde3559a_4_k_cu_ea6d26324cuda3std3__45__cpo7crbeginE[1];
.global .align 1 .b8 _ZN34_INTERNAL_dde3559a_4_k_cu_ea6d26324cuda3std3__45__cpo5crendE[1];
.global .align 1 .b8 _ZN34_INTERNAL_dde3559a_4_k_cu_ea6d26324cuda3std3__436_GLOBAL__N__dde3559a_4_k_cu_ea6d26326ignoreE[1];
.global .align 1 .b8 _ZN34_INTERNAL_dde3559a_4_k_cu_ea6d26324cuda3std3__419piecewise_constructE[1];
.global .align 1 .b8 _ZN34_INTERNAL_dde3559a_4_k_cu_ea6d26324cuda3std3__48in_placeE[1];
.global .align 1 .b8 _ZN34_INTERNAL_dde3559a_4_k_cu_ea6d26324cuda3std3__420unreachable_sentinelE[1];
.global .align 1 .b8 _ZN34_INTERNAL_dde3559a_4_k_cu_ea6d26324cuda3std3__47nulloptE[1];
.global .align 1 .b8 _ZN34_INTERNAL_dde3559a_4_k_cu_ea6d26324cuda3std3__48unexpectE[1];
.global .align 1 .b8 _ZN34_INTERNAL_dde3559a_4_k_cu_ea6d26324cuda3std6ranges3__45__cpo4swapE[1];
.global .align 1 .b8 _ZN34_INTERNAL_dde3559a_4_k_cu_ea6d26324cuda3std6ranges3__45__cpo9iter_moveE[1];
.global .align 1 .b8 _ZN34_INTERNAL_dde3559a_4_k_cu_ea6d26324cuda3std6ranges3__45__cpo5beginE[1];
.global .align 1 .b8 _ZN34_INTERNAL_dde3559a_4_k_cu_ea6d26324cuda3std6ranges3__45__cpo3endE[1];
.global .align 1 .b8 _ZN34_INTERNAL_dde3559a_4_k_cu_ea6d26324cuda3std6ranges3__45__cpo6cbeginE[1];
.global .align 1 .b8 _ZN34_INTERNAL_dde3559a_4_k_cu_ea6d26324cuda3std6ranges3__45__cpo4cendE[1];
.global .align 1 .b8 _ZN34_INTERNAL_dde3559a_4_k_cu_ea6d26324cuda3std6ranges3__45__cpo7advanceE[1];
.global .align 1 .b8 _ZN34_INTERNAL_dde3559a_4_k_cu_ea6d26324cuda3std6ranges3__45__cpo9iter_swapE[1];
.global .align 1 .b8 _ZN34_INTERNAL_dde3559a_4_k_cu_ea6d26324cuda3std6ranges3__45__cpo4nextE[1];
.global .align 1 .b8 _ZN34_INTERNAL_dde3559a_4_k_cu_ea6d26324cuda3std6ranges3__45__cpo4prevE[1];
.global .align 1 .b8 _ZN34_INTERNAL_dde3559a_4_k_cu_ea6d26324cuda3std6ranges3__45__cpo4dataE[1];
.global .align 1 .b8 _ZN34_INTERNAL_dde3559a_4_k_cu_ea6d26324cuda3std6ranges3__45__cpo5cdataE[1];
.global .align 1 .b8 _ZN34_INTERNAL_dde3559a_4_k_cu_ea6d26324cuda3std6ranges3__45__cpo4sizeE[1];
.global .align 1 .b8 _ZN34_INTERNAL_dde3559a_4_k_cu_ea6d26324cuda3std6ranges3__45__cpo5ssizeE[1];
.global .align 1 .b8 _ZN34_INTERNAL_dde3559a_4_k_cu_ea6d26324cuda3std6ranges3__45__cpo8distanceE[1];
.global .align 1 .b8 _ZN34_INTERNAL_dde3559a_4_k_cu_ea6d26326thrust24THRUST_300001_SM_1000_NS8cuda_cub3parE[1];
.global .align 1 .b8 _ZN34_INTERNAL_dde3559a_4_k_cu_ea6d26326thrust24THRUST_300001_SM_1000_NS8cuda_cub10par_nosyncE[1];
.global .align 1 .b8 _ZN34_INTERNAL_dde3559a_4_k_cu_ea6d26326thrust24THRUST_300001_SM_1000_NS6system6detail10sequential3seqE[1];
.global .align 1 .b8 _ZN34_INTERNAL_dde3559a_4_k_cu_ea6d26326thrust24THRUST_300001_SM_1000_NS6system3cpp3parE[1];
.global .align 1 .b8 _ZN34_INTERNAL_dde3559a_4_k_cu_ea6d26326thrust24THRUST_300001_SM_1000_NS12placeholders2_1E[1];
.global .align 1 .b8 _ZN34_INTERNAL_dde3559a_4_k_cu_ea6d26326thrust24THRUST_300001_SM_1000_NS12placeholders2_2E[1];
.global .align 1 .b8 _ZN34_INTERNAL_dde3559a_4_k_cu_ea6d26326thrust24THRUST_300001_SM_1000_NS12placeholders2_3E[1];
.global .align 1 .b8 _ZN34_INTERNAL_dde3559a_4_k_cu_ea6d26326thrust24THRUST_300001_SM_1000_NS12placeholders2_4E[1];
.global .align 1 .b8 _ZN34_INTERNAL_dde3559a_4_k_cu_ea6d26326thrust24THRUST_300001_SM_1000_NS12placeholders2_5E[1];
.global .align 1 .b8 _ZN34_INTERNAL_dde3559a_4_k_cu_ea6d26326thrust24THRUST_300001_SM_1000_NS12placeholders2_6E[1];
.global .align 1 .b8 _ZN34_INTERNAL_dde3559a_4_k_cu_ea6d26326thrust24THRUST_300001_SM_1000_NS12placeholders2_7E[1];
.global .align 1 .b8 _ZN34_INTERNAL_dde3559a_4_k_cu_ea6d26326thrust24THRUST_300001_SM_1000_NS12placeholders2_8E[1];
.global .align 1 .b8 _ZN34_INTERNAL_dde3559a_4_k_cu_ea6d26326thrust24THRUST_300001_SM_1000_NS12placeholders2_9E[1];
.global .align 1 .b8 _ZN34_INTERNAL_dde3559a_4_k_cu_ea6d26326thrust24THRUST_300001_SM_1000_NS12placeholders3_10E[1];
.global .align 1 .b8 _ZN34_INTERNAL_dde3559a_4_k_cu_ea6d26326thrust24THRUST_300001_SM_1000_NS3seqE[1];
.global .align 1 .b8 _ZN34_INTERNAL_dde3559a_4_k_cu_ea6d26326thrust24THRUST_300001_SM_1000_NS6deviceE[1];

.visible .entry _ZN3cub18CUB_300001_SM_10006detail11EmptyKernelIvEEvv()
{


	ret;

}
	// .globl	_ZN3cub18CUB_300001_SM_10006detail6reduce28DeviceReduceSingleTileKernelINS2_10policy_hubIN4cuda3std3__45tupleIJddddddEEEj9tuple_sumE10Policy1000EN6thrust24THRUST_300001_SM_1000_NS17counting_iteratorIiNSE_11use_defaultESG_SG_EEPS9_jSA_S9_S9_13saxpy_functorILb1EEEEvT0_T1_T2_T3_T4_T6_
.visible .entry _ZN3cub18CUB_300001_SM_10006detail6reduce28DeviceReduceSingleTileKernelINS2_10policy_hubIN4cuda3std3__45tupleIJddddddEEEj9tuple_sumE10Policy1000EN6thrust24THRUST_300001_SM_1000_NS17counting_iteratorIiNSE_11use_defaultESG_SG_EEPS9_jSA_S9_S9_13saxpy_functorILb1EEEEvT0_T1_T2_T3_T4_T6_(
	.param .align 4 .b8 _ZN3cub18CUB_300001_SM_10006detail6reduce28DeviceReduceSingleTileKernelINS2_10policy_hubIN4cuda3std3__45tupleIJddddddEEEj9tuple_sumE10Policy1000EN6thrust24THRUST_300001_SM_1000_NS17counting_iteratorIiNSE_11use_defaultESG_SG_EEPS9_jSA_S9_S9_13saxpy_functorILb1EEEEvT0_T1_T2_T3_T4_T6__param_0[4],
	.param .u64 .ptr .align 1 _ZN3cub18CUB_300001_SM_10006detail6reduce28DeviceReduceSingleTileKernelINS2_10policy_hubIN4cuda3std3__45tupleIJddddddEEEj9tuple_sumE10Policy1000EN6thrust24THRUST_300001_SM_1000_NS17counting_iteratorIiNSE_11use_defaultESG_SG_EEPS9_jSA_S9_S9_13saxpy_functorILb1EEEEvT0_T1_T2_T3_T4_T6__param_1,
	.param .u32 _ZN3cub18CUB_300001_SM_10006detail6reduce28DeviceReduceSingleTileKernelINS2_10policy_hubIN4cuda3std3__45tupleIJddddddEEEj9tuple_sumE10Policy1000EN6thrust24THRUST_300001_SM_1000_NS17counting_iteratorIiNSE_11use_defaultESG_SG_EEPS9_jSA_S9_S9_13saxpy_functorILb1EEEEvT0_T1_T2_T3_T4_T6__param_2,
	.param .align 1 .b8 _ZN3cub18CUB_300001_SM_10006detail6reduce28DeviceReduceSingleTileKernelINS2_10policy_hubIN4cuda3std3__45tupleIJddddddEEEj9tuple_sumE10Policy1000EN6thrust24THRUST_300001_SM_1000_NS17counting_iteratorIiNSE_11use_defaultESG_SG_EEPS9_jSA_S9_S9_13saxpy_functorILb1EEEEvT0_T1_T2_T3_T4_T6__param_3[1],
	.param .align 8 .b8 _ZN3cub18CUB_300001_SM_10006detail6reduce28DeviceReduceSingleTileKernelINS2_10policy_hubIN4cuda3std3__45tupleIJddddddEEEj9tuple_sumE10Policy1000EN6thrust24THRUST_300001_SM_1000_NS17counting_iteratorIiNSE_11use_defaultESG_SG_EEPS9_jSA_S9_S9_13saxpy_functorILb1EEEEvT0_T1_T2_T3_T4_T6__param_4[48],
	.param .align 8 .b8 _ZN3cub18CUB_300001_SM_10006detail6reduce28DeviceReduceSingleTileKernelINS2_10policy_hubIN4cuda3std3__45tupleIJddddddEEEj9tuple_sumE10Policy1000EN6thrust24THRUST_300001_SM_1000_NS17counting_iteratorIiNSE_11use_defaultESG_SG_EEPS9_jSA_S9_S9_13saxpy_functorILb1EEEEvT0_T1_T2_T3_T4_T6__param_5[32]
)
.maxntid 256
.minnctapersm 1
{
	.reg .pred 	%p<45>;
	.reg .b16 	%rs<5>;
	.reg .b32 	%r<822>;
	.reg .b64 	%rd<246>;
	.reg .b64 	%fd<945>;
	// demoted variable
	.shared .align 8 .b8 _ZZN3cub18CUB_300001_SM_10006detail6reduce28DeviceReduceSingleTileKernelINS2_10policy_hubIN4cuda3std3__45tupleIJddddddEEEj9tuple_sumE10Policy1000EN6thrust24THRUST_300001_SM_1000_NS17counting_iteratorIiNSE_11use_defaultESG_SG_EEPS9_jSA_S9_S9_13saxpy_functorILb1EEEEvT0_T1_T2_T3_T4_T6_E12temp_storage[440];
	ld.param.u32 	%r164, [_ZN3cub18CUB_300001_SM_10006detail6reduce28DeviceReduceSingleTileKernelINS2_10policy_hubIN4cuda3std3__45tupleIJddddddEEEj9tuple_sumE10Policy1000EN6thrust24THRUST_300001_SM_1000_NS17counting_iteratorIiNSE_11use_defaultESG_SG_EEPS9_jSA_S9_S9_13saxpy_functorILb1EEEEvT0_T1_T2_T3_T4_T6__param_5+24];
	ld.param.u64 	%rd27, [_ZN3cub18CUB_300001_SM_10006detail6reduce28DeviceReduceSingleTileKernelINS2_10policy_hubIN4cuda3std3__45tupleIJddddddEEEj9tuple_sumE10Policy1000EN6thrust24THRUST_300001_SM_1000_NS17counting_iteratorIiNSE_11use_defaultESG_SG_EEPS9_jSA_S9_S9_13saxpy_functorILb1EEEEvT0_T1_T2_T3_T4_T6__param_5+16];
	ld.param.u64 	%rd26, [_ZN3cub18CUB_300001_SM_10006detail6reduce28DeviceReduceSingleTileKernelINS2_10policy_hubIN4cuda3std3__45tupleIJddddddEEEj9tuple_sumE10Policy1000EN6thrust24THRUST_300001_SM_1000_NS17counting_iteratorIiNSE_11use_defaultESG_SG_EEPS9_jSA_S9_S9_13saxpy_functorILb1EEEEvT0_T1_T2_T3_T4_T6__param_5+8];
	ld.param.u64 	%rd25, [_ZN3cub18CUB_300001_SM_10006detail6reduce28DeviceReduceSingleTileKernelINS2_10policy_hubIN4cuda3std3__45tupleIJddddddEEEj9tuple_sumE10Policy1000EN6thrust24THRUST_300001_SM_1000_NS17counting_iteratorIiNSE_11use_defaultESG_SG_EEPS9_jSA_S9_S9_13saxpy_functorILb1EEEEvT0_T1_T2_T3_T4_T6__param_5];
	ld.param.f64 	%fd360, [_ZN3cub18CUB_300001_SM_10006detail6reduce28DeviceReduceSingleTileKernelINS2_10policy_hubIN4cuda3std3__45tupleIJddddddEEEj9tuple_sumE10Policy1000EN6thrust24THRUST_300001_SM_1000_NS17counting_iteratorIiNSE_11use_defaultESG_SG_EEPS9_jSA_S9_S9_13saxpy_functorILb1EEEEvT0_T1_T2_T3_T4_T6__param_4+40];
	ld.param.f64 	%fd359, [_ZN3cub18CUB_300001_SM_10006detail6reduce28DeviceReduceSingleTileKernelINS2_10policy_hubIN4cuda3std3__45tupleIJddddddEEEj9tuple_sumE10Policy1000EN6thrust24THRUST_300001_SM_1000_NS17counting_iteratorIiNSE_11use_defaultESG_SG_EEPS9_jSA_S9_S9_13saxpy_functorILb1EEEEvT0_T1_T2_T3_T4_T6__param_4+32];
	ld.param.f64 	%fd358, [_ZN3cub18CUB_300001_SM_10006detail6reduce28DeviceReduceSingleTileKernelINS2_10policy_hubIN4cuda3std3__45tupleIJddddddEEEj9tuple_sumE10Policy1000EN6thrust24THRUST_300001_SM_1000_NS17counting_iteratorIiNSE_11use_defaultESG_SG_EEPS9_jSA_S9_S9_13saxpy_functorILb1EEEEvT0_T1_T2_T3_T4_T6__param_4+24];
	ld.param.f64 	%fd357, [_ZN3cub18CUB_300001_SM_10006detail6reduce28DeviceReduceSingleTileKernelINS2_10policy_hubIN4cuda3std3__45tupleIJddddddEEEj9tuple_sumE10Policy1000EN6thrust24THRUST_300001_SM_1000_NS17counting_iteratorIiNSE_11use_defaultESG_SG_EEPS9_jSA_S9_S9_13saxpy_functorILb1EEEEvT0_T1_T2_T3_T4_T6__param_4+16];
	ld.param.f64 	%fd356, [_ZN3cub18CUB_300001_SM_10006detail6reduce28DeviceReduceSingleTileKernelINS2_10policy_hubIN4cuda3std3__45tupleIJddddddEEEj9tuple_sumE10Policy1000EN6thrust24THRUST_300001_SM_1000_NS17counting_iteratorIiNSE_11use_defaultESG_SG_EEPS9_jSA_S9_S9_13saxpy_functorILb1EEEEvT0_T1_T2_T3_T4_T6__param_4+8];
	ld.param.f64 	%fd355, [_ZN3cub18CUB_300001_SM_10006detail6reduce28DeviceReduceSingleTileKernelINS2_10policy_hubIN4cuda3std3__45tupleIJddddddEEEj9tuple_sumE10Policy1000EN6thrust24THRUST_300001_SM_1000_NS17counting_iteratorIiNSE_11use_defaultESG_SG_EEPS9_jSA_S9_S9_13saxpy_functorILb1EEEEvT0_T1_T2_T3_T4_T6__param_4];
	ld.param.u32 	%r162, [_ZN3cub18CUB_300001_SM_10006detail6reduce28DeviceReduceSingleTileKernelINS2_10policy_hubIN4cuda3std3__45tupleIJddddddEEEj9tuple_sumE10Policy1000EN6thrust24THRUST_300001_SM_1000_NS17counting_iteratorIiNSE_11use_defaultESG_SG_EEPS9_jSA_S9_S9_13saxpy_functorILb1EEEEvT0_T1_T2_T3_T4_T6__param_0];
	ld.param.u64 	%rd28, [_ZN3cub18CUB_300001_SM_10006detail6reduce28DeviceReduceSingleTileKernelINS2_10policy_hubIN4cuda3std3__45tupleIJddddddEEEj9tuple_sumE10Policy1000EN6thrust24THRUST_300001_SM_1000_NS17counting_iteratorIiNSE_11use_defaultESG_SG_EEPS9_jSA_S9_S9_13saxpy_functorILb1EEEEvT0_T1_T2_T3_T4_T6__param_1];
	ld.param.u32 	%r163, [_ZN3cub18CUB_300001_SM_10006detail6reduce28DeviceReduceSingleTileKernelINS2_10policy_hubIN4cuda3std3__45tupleIJddddddEEEj9tuple_sumE10Policy1000EN6thrust24THRUST_300001_SM_1000_NS17counting_iteratorIiNSE_11use_defaultESG_SG_EEPS9_jSA_S9_S9_13saxpy_functorILb1EEEEvT0_T1_T2_T3_T4_T6__param_2];
	cvta.to.global.u64 	%rd1, %rd28;
	setp.ne.s32 	%p1, %r163, 0;
	@%p1 bra 	$L__BB1_3;
	mov.u32 	%r808, %tid.x;
	setp.ne.s32 	%p44, %r808, 0;
	@%p44 bra 	$L__BB1_71;
	st.global.f64 	[%rd1], %fd355;
	st.global.f64 	[%rd1+8], %fd356;
	st.global.f64 	[%rd1+16], %fd357;
	st.global.f64 	[%rd1+24], %fd358;
	st.global.f64 	[%rd1+32], %fd359;
	st.global.f64 	[%rd1+40], %fd360;
	bra.uni 	$L__BB1_71;
$L__BB1_3:
	cvta.to.global.u64 	%rd2, %rd25;
	cvta.to.global.u64 	%rd3, %rd26;
	cvta.to.global.u64 	%rd4, %rd27;
	setp.gt.u32 	%p2, %r163, 255;
	@%p2 bra 	$L__BB1_42;
	mov.u32 	%r3, %tid.x;
	setp.ge.u32 	%p21, %r3, %r163;
	mov.f64 	%fd789, 0d0000000000000000;
	mov.f64 	%fd790, %fd789;
	mov.f64 	%fd791, %fd789;
	mov.f64 	%fd792, %fd789;
	mov.f64 	%fd793, %fd789;
	mov.f64 	%fd794, %fd789;
	mov.u32 	%r813, %r3;
	@%p21 bra 	$L__BB1_6;
	add.s32 	%r487, %r162, %r3;
	mul.wide.s32 	%rd139, %r487, 8;
	add.s64 	%rd140, %rd3, %rd139;
	ld.global.f64 	%fd577, [%rd140];
	mul.wide.s32 	%rd141, %r487, 16;
	add.s64 	%rd142, %rd2, %rd141;
	ld.global.f64 	%fd578, [%rd142];
	mul.f64 	%fd579, %fd577, %fd578;
	add.s64 	%rd143, %rd4, %rd139;
	ld.global.f64 	%fd580, [%rd143];
	mul.f64 	%fd794, %fd579, %fd580;
	mul.wide.s32 	%rd144, %r164, 8;
	add.s64 	%rd145, %rd143, %rd144;
	ld.global.f64 	%fd581, [%rd145];
	mul.f64 	%fd793, %fd579, %fd581;
	add.s64 	%rd146, %rd145, %rd144;
	ld.global.f64 	%fd582, [%rd146];
	mul.f64 	%fd792, %fd579, %fd582;
	add.s64 	%rd147, %rd146, %rd144;
	ld.global.f64 	%fd583, [%rd147];
	mul.f64 	%fd791, %fd579, %fd583;
	add.s64 	%rd148, %rd147, %rd144;
	ld.global.f64 	%fd584, [%rd148];
	mul.f64 	%fd790, %fd579, %fd584;
	add.s64 	%rd149, %rd148, %rd144;
	ld.global.f64 	%fd585, [%rd149];
	mul.f64 	%fd789, %fd579, %fd585;
	add.s32 	%r813, %r3, 256;
$L__BB1_6:
	setp.ge.u32 	%p22, %r813, %r163;
	@%p22 bra 	$L__BB1_15;
	not.b32 	%r488, %r813;
	add.s32 	%r6, %r163, %r488;
	shr.u32 	%r489, %r6, 8;
	add.s32 	%r7, %r489, 1;
	setp.lt.u32 	%p23, %r6, 768;
	@%p23 bra 	$L__BB1_10;
	and.b32  	%r490, %r7, 33554428;
	neg.s32 	%r811, %r490;
	add.s64 	%rd5, %rd3, 4096;
	add.s32 	%r810, %r162, %r813;
	mul.wide.s32 	%rd150, %r164, 8;
	add.s64 	%rd8, %rd4, 4096;
	add.s64 	%rd6, %rd8, %rd150;
	add.s64 	%rd7, %rd2, 8192;
	mul.wide.s32 	%rd151, %r164, 40;
	add.s64 	%rd9, %rd8, %rd151;
	mul.wide.s32 	%rd10, %r164, 16;
	mul.wide.s32 	%rd152, %r164, 32;
	add.s64 	%rd11, %rd8, %rd152;
	mul.wide.s32 	%rd153, %r164, 24;
	add.s64 	%rd12, %rd8, %rd153;
$L__BB1_9:
	.pragma "nounroll";
	mul.wide.s32 	%rd154, %r810, 8;
	add.s64 	%rd155, %rd5, %rd154;
	add.s64 	%rd156, %rd6, %rd154;
	mul.wide.s32 	%rd157, %r810, 16;
	add.s64 	%rd158, %rd7, %rd157;
	add.s64 	%rd159, %rd8, %rd154;
	add.s64 	%rd160, %rd9, %rd154;
	add.s64 	%rd161, %rd11, %rd154;
	add.s64 	%rd162, %rd12, %rd154;
	ld.global.f64 	%fd587, [%rd155+-4096];
	ld.global.f64 	%fd588, [%rd158+-8192];
	mul.f64 	%fd589, %fd587, %fd588;
	ld.global.f64 	%fd590, [%rd159+-4096];
	ld.global.f64 	%fd591, [%rd156+-4096];
	add.s64 	%rd163, %rd159, %rd10;
	ld.global.f64 	%fd592, [%rd163+-4096];
	ld.global.f64 	%fd593, [%rd162+-4096];
	ld.global.f64 	%fd594, [%rd161+-4096];
	ld.global.f64 	%fd595, [%rd160+-4096];
	fma.rn.f64 	%fd596, %fd589, %fd590, %fd794;
	fma.rn.f64 	%fd597, %fd589, %fd591, %fd793;
	fma.rn.f64 	%fd598, %fd589, %fd592, %fd792;
	fma.rn.f64 	%fd599, %fd589, %fd593, %fd791;
	fma.rn.f64 	%fd600, %fd589, %fd594, %fd790;
	fma.rn.f64 	%fd601, %fd589, %fd595, %fd789;
	ld.global.f64 	%fd602, [%rd155+-2048];
	ld.global.f64 	%fd603, [%rd158+-4096];
	mul.f64 	%fd604, %fd602, %fd603;
	ld.global.f64 	%fd605, [%rd159+-2048];
	ld.global.f64 	%fd606, [%rd156+-2048];
	ld.global.f64 	%fd607, [%rd163+-2048];
	ld.global.f64 	%fd608, [%rd162+-2048];
	ld.global.f64 	%fd609, [%rd161+-2048];
	ld.global.f64 	%fd610, [%rd160+-2048];
	fma.rn.f64 	%fd611, %fd604, %fd605, %fd596;
	fma.rn.f64 	%fd612, %fd604, %fd606, %fd597;
	fma.rn.f64 	%fd613, %fd604, %fd607, %fd598;
	fma.rn.f64 	%fd614, %fd604, %fd608, %fd599;
	fma.rn.f64 	%fd615, %fd604, %fd609, %fd600;
	fma.rn.f64 	%fd616, %fd604, %fd610, %fd601;
	ld.global.f64 	%fd617, [%rd155];
	ld.global.f64 	%fd618, [%rd158];
	mul.f64 	%fd619, %fd617, %fd618;
	ld.global.f64 	%fd620, [%rd159];
	ld.global.f64 	%fd621, [%rd156];
	ld.global.f64 	%fd622, [%rd163];
	ld.global.f64 	%fd623, [%rd162];
	ld.global.f64 	%fd624, [%rd161];
	ld.global.f64 	%fd625, [%rd160];
	fma.rn.f64 	%fd626, %fd619, %fd620, %fd611;
	fma.rn.f64 	%fd627, %fd619, %fd621, %fd612;
	fma.rn.f64 	%fd628, %fd619, %fd622, %fd613;
	fma.rn.f64 	%fd629, %fd619, %fd623, %fd614;
	fma.rn.f64 	%fd630, %fd619, %fd624, %fd615;
	fma.rn.f64 	%fd631, %fd619, %fd625, %fd616;
	ld.global.f64 	%fd632, [%rd155+2048];
	ld.global.f64 	%fd633, [%rd158+4096];
	mul.f64 	%fd634, %fd632, %fd633;
	ld.global.f64 	%fd635, [%rd159+2048];
	ld.global.f64 	%fd636, [%rd156+2048];
	ld.global.f64 	%fd637, [%rd163+2048];
	ld.global.f64 	%fd638, [%rd162+2048];
	ld.global.f64 	%fd639, [%rd161+2048];
	ld.global.f64 	%fd640, [%rd160+2048];
	fma.rn.f64 	%fd794, %fd634, %fd635, %fd626;
	fma.rn.f64 	%fd793, %fd634, %fd636, %fd627;
	fma.rn.f64 	%fd792, %fd634, %fd637, %fd628;
	fma.rn.f64 	%fd791, %fd634, %fd638, %fd629;
	fma.rn.f64 	%fd790, %fd634, %fd639, %fd630;
	fma.rn.f64 	%fd789, %fd634, %fd640, %fd631;
	add.s32 	%r813, %r813, 1024;
	add.s32 	%r811, %r811, 4;
	add.s32 	%r810, %r810, 1024;
	setp.ne.s32 	%p24, %r811, 0;
	@%p24 bra 	$L__BB1_9;
$L__BB1_10:
	and.b32  	%r491, %r7, 3;
	setp.eq.s32 	%p25, %r491, 0;
	@%p25 bra 	$L__BB1_15;
	setp.eq.s32 	%p26, %r491, 1;
	@%p26 bra 	$L__BB1_13;
	add.s32 	%r492, %r813, %r162;
	mul.wide.s32 	%rd164, %r492, 8;
	add.s64 	%rd165, %rd3, %rd164;
	ld.global.f64 	%fd642, [%rd165];
	mul.wide.s32 	%rd166, %r492, 16;
	add.s64 	%rd167, %rd2, %rd166;
	ld.global.f64 	%fd643, [%rd167];
	mul.f64 	%fd644, %fd642, %fd643;
	add.s64 	%rd168, %rd4, %rd164;
	ld.global.f64 	%fd645, [%rd168];
	mul.wide.s32 	%rd169, %r164, 8;
	add.s64 	%rd170, %rd168, %rd169;
	ld.global.f64 	%fd646, [%rd170];
	add.s64 	%rd171, %rd170, %rd169;
	ld.global.f64 	%fd647, [%rd171];
	add.s64 	%rd172, %rd171, %rd169;
	ld.global.f64 	%fd648, [%rd172];
	add.s64 	%rd173, %rd172, %rd169;
	ld.global.f64 	%fd649, [%rd173];
	add.s64 	%rd174, %rd173, %rd169;
	ld.global.f64 	%fd650, [%rd174];
	fma.rn.f64 	%fd651, %fd644, %fd645, %fd794;
	fma.rn.f64 	%fd652, %fd644, %fd646, %fd793;
	fma.rn.f64 	%fd653, %fd644, %fd647, %fd792;
	fma.rn.f64 	%fd654, %fd644, %fd648, %fd791;
	fma.rn.f64 	%fd655, %fd644, %fd649, %fd790;
	fma.rn.f64 	%fd656, %fd644, %fd650, %fd789;
	ld.global.f64 	%fd657, [%rd165+2048];
	ld.global.f64 	%fd658, [%rd167+4096];
	mul.f64 	%fd659, %fd657, %fd658;
	ld.global.f64 	%fd660, [%rd168+2048];
	ld.global.f64 	%fd661, [%rd170+2048];
	ld.global.f64 	%fd662, [%rd171+2048];
	ld.global.f64 	%fd663, [%rd172+2048];
	ld.global.f64 	%fd664, [%rd173+2048];
	ld.global.f64 	%fd665, [%rd174+2048];
	fma.rn.f64 	%fd794, %fd659, %fd660, %fd651;
	fma.rn.f64 	%fd793, %fd659, %fd661, %fd652;
	fma.rn.f64 	%fd792, %fd659, %fd662, %fd653;
	fma.rn.f64 	%fd791, %fd659, %fd663, %fd654;
	fma.rn.f64 	%fd790, %fd659, %fd664, %fd655;
	fma.rn.f64 	%fd789, %fd659, %fd665, %fd656;
	add.s32 	%r813, %r813, 512;
$L__BB1_13:
	and.b32  	%r493, %r6, 256;
	setp.ne.s32 	%p27, %r493, 0;
	@%p27 bra 	$L__BB1_15;
	add.s32 	%r494, %r813, %r162;
	mul.wide.s32 	%rd175, %r494, 8;
	add.s64 	%rd176, %rd3, %rd175;
	ld.global.f64 	%fd666, [%rd176];
	mul.wide.s32 	%rd177, %r494, 16;
	add.s64 	%rd178, %rd2, %rd177;
	ld.global.f64 	%fd667, [%rd178];
	mul.f64 	%fd668, %fd666, %fd667;
	add.s64 	%rd179, %rd4, %rd175;
	ld.global.f64 	%fd669, [%rd179];
	mul.wide.s32 	%rd180, %r164, 8;
	add.s64 	%rd181, %rd179, %rd180;
	ld.global.f64 	%fd670, [%rd181];
	add.s64 	%rd182, %rd181, %rd180;
	ld.global.f64 	%fd671, [%rd182];
	add.s64 	%rd183, %rd182, %rd180;
	ld.global.f64 	%fd672, [%rd183];
	add.s64 	%rd184, %rd183, %rd180;
	ld.global.f64 	%fd673, [%rd184];
	add.s64 	%rd185, %rd184, %rd180;
	ld.global.f64 	%fd674, [%rd185];
	fma.rn.f64 	%fd794, %fd668, %fd669, %fd794;
	fma.rn.f64 	%fd793, %fd668, %fd670, %fd793;
	fma.rn.f64 	%fd792, %fd668, %fd671, %fd792;
	fma.rn.f64 	%fd791, %fd668, %fd672, %fd791;
	fma.rn.f64 	%fd790, %fd668, %fd673, %fd790;
	fma.rn.f64 	%fd789, %fd668, %fd674, %fd789;
$L__BB1_15:
	// begin inline asm
	mov.u32 %r495, %laneid;
	// end inline asm
	and.b32  	%r556, %r3, 992;
	add.s32 	%r557, %r556, 32;
	setp.gt.u32 	%p28, %r557, %r163;
	not.b32 	%r558, %r556;
	add.s32 	%r559, %r163, %r558;
	selp.b32 	%r554, %r559, 31, %p28;
	mov.b64 	%rd186, %fd794;
	mov.b64 	{%r497, %r502}, %rd186;
	mov.b32 	%r553, 1;
	mov.b32 	%r555, -1;
	// begin inline asm
	shfl.sync.down.b32 %r496, %r497, %r553, %r554, %r555;
	// end inline asm
	// begin inline asm
	shfl.sync.down.b32 %r501, %r502, %r553, %r554, %r555;
	// end inline asm
	mov.b64 	%rd187, %fd793;
	mov.b64 	{%r507, %r512}, %rd187;
	// begin inline asm
	shfl.sync.down.b32 %r506, %r507, %r553, %r554, %r555;
	// end inline asm
	// begin inline asm
	shfl.sync.down.b32 %r511, %r512, %r553, %r554, %r555;
	// end inline asm
	mov.b64 	%rd188, %fd792;
	mov.b64 	{%r517, %r522}, %rd188;
	// begin inline asm
	shfl.sync.down.b32 %r516, %r517, %r553, %r554, %r555;
	// end inline asm
	// begin inline asm
	shfl.sync.down.b32 %r521, %r522, %r553, %r554, %r555;
	// end inline asm
	mov.b64 	%rd189, %fd791;
	mov.b64 	{%r527, %r532}, %rd189;
	// begin inline asm
	shfl.sync.down.b32 %r526, %r527, %r553, %r554, %r555;
	// end inline asm
	// begin inline asm
	shfl.sync.down.b32 %r531, %r532, %r553, %r554, %r555;
	// end inline asm
	mov.b64 	%rd190, %fd790;
	mov.b64 	{%r537, %r542}, %rd190;
	// begin inline asm
	shfl.sync.down.b32 %r536, %r537, %r553, %r554, %r555;
	// end inline asm
	// begin inline asm
	shfl.sync.down.b32 %r541, %r542, %r553, %r554, %r555;
	// end inline asm
	mov.b64 	%rd191, %fd789;
	mov.b64 	{%r547, %r552}, %rd191;
	// begin inline asm
	shfl.sync.down.b32 %r546, %r547, %r553, %r554, %r555;
	// end inline asm
	// begin inline asm
	shfl.sync.down.b32 %r551, %r552, %r553, %r554, %r555;
	// end inline asm
	setp.ge.s32 	%p29, %r495, %r554;
	@%p29 bra 	$L__BB1_17;
	mov.b64 	%rd192, {%r546, %r551};
	mov.b64 	%fd675, %rd192;
	mov.b64 	%rd193, {%r536, %r541};
	mov.b64 	%fd676, %rd193;
	mov.b64 	%rd194, {%r526, %r531};
	mov.b64 	%fd677, %rd194;
	mov.b64 	%rd195, {%r516, %r521};
	mov.b64 	%fd678, %rd195;
	mov.b64 	%rd196, {%r506, %r511};
	mov.b64 	%fd679, %rd196;
	mov.b64 	%rd197, {%r496, %r501};
	mov.b64 	%fd680, %rd197;
	add.f64 	%fd794, %fd794, %fd680;
	add.f64 	%fd793, %fd793, %fd679;
	add.f64 	%fd792, %fd792, %fd678;
	add.f64 	%fd791, %fd791, %fd677;
	add.f64 	%fd790, %fd790, %fd676;
	add.f64 	%fd789, %fd789, %fd675;
$L__BB1_17:
	mov.b64 	%rd198, %fd794;
	mov.b64 	{%r561, %r566}, %rd198;
	mov.b32 	%r617, 2;
	mov.b32 	%r619, -1;
	// begin inline asm
	shfl.sync.down.b32 %r560, %r561, %r617, %r554, %r619;
	// end inline asm
	// begin inline asm
	shfl.sync.down.b32 %r565, %r566, %r617, %r554, %r619;
	// end inline asm
	mov.b64 	%rd199, %fd793;
	mov.b64 	{%r571, %r576}, %rd199;
	// begin inline asm
	shfl.sync.down.b32 %r570, %r571, %r617, %r554, %r619;
	// end inline asm
	// begin inline asm
	shfl.sync.down.b32 %r575, %r576, %r617, %r554, %r619;
	// end inline asm
	mov.b64 	%rd200, %fd792;
	mov.b64 	{%r581, %r586}, %rd200;
	// begin inline asm
	shfl.sync.down.b32 %r580, %r581, %r617, %r554, %r619;
	// end inline asm
	// begin inline asm
	shfl.sync.down.b32 %r585, %r586, %r617, %r554, %r619;
	// end inline asm
	mov.b64 	%rd201, %fd791;
	mov.b64 	{%r591, %r596}, %rd201;
	// begin inline asm
	shfl.sync.down.b32 %r590, %r591, %r617, %r554, %r619;
	// end inline asm
	// begin inline asm
	shfl.sync.down.b32 %r595, %r596, %r617, %r554, %r619;
	// end inline asm
	mov.b64 	%rd202, %fd790;
	mov.b64 	{%r601, %r606}, %rd202;
	// begin inline asm
	shfl.sync.down.b32 %r600, %r601, %r617, %r554, %r619;
	// end inline asm
	// begin inline asm
	shfl.sync.down.b32 %r605, %r606, %r617, %r554, %r619;
	// end inline asm
	mov.b64 	%rd203, %fd789;
	mov.b64 	{%r611, %r616}, %rd203;
	// begin inline asm
	shfl.sync.down.b32 %r610, %r611, %r617, %r554, %r619;
	// end inline asm
	// begin inline asm
	shfl.sync.down.b32 %r615, %r616, %r617, %r554, %r619;
	// end inline asm
	add.s32 	%r620, %r495, 2;
	setp.gt.s32 	%p30, %r620, %r554;
	@%p30 bra 	$L__BB1_19;
	mov.b64 	%rd204, {%r610, %r615};
	mov.b64 	%fd681, %rd204;
	mov.b64 	%rd205, {%r600, %r605};
	mov.b64 	%fd682, %rd205;
	mov.b64 	%rd206, {%r590, %r595};
	mov.b64 	%fd683, %rd206;
	mov.b64 	%rd207, {%r580, %r585};
	mov.b64 	%fd684, %rd207;
	mov.b64 	%rd208, {%r570, %r575};
	mov.b64 	%fd685, %rd208;
	mov.b64 	%rd209, {%r560, %r565};
	mov.b64 	%fd686, %rd209;
	add.f64 	%fd794, %fd794, %fd686;
	add.f64 	%fd793, %fd793, %fd685;
	add.f64 	%fd792, %fd792, %fd684;
	add.f64 	%fd791, %fd791, %fd683;
	add.f64 	%fd790, %fd790, %fd682;
	add.f64 	%fd789, %fd789, %fd681;
$L__BB1_19:
	mov.b64 	%rd210, %fd794;
	mov.b64 	{%r622, %r627}, %rd210;
	mov.b32 	%r678, 4;
	mov.b32 	%r680, -1;
	// begin inline asm
	shfl.sync.down.b32 %r621, %r622, %r678, %r554, %r680;
	// end inline asm
	// begin inline asm
	shfl.sync.down.b32 %r626, %r627, %r678, %r554, %r680;
	// end inline asm
	mov.b64 	%rd211, %fd793;
	mov.b64 	{%r632, %r637}, %rd211;
	// begin inline asm
	shfl.sync.down.b32 %r631, %r632, %r678, %r554, %r680;
	// end inline asm
	// begin inline asm
	shfl.sync.down.b32 %r636, %r637, %r678, %r554, %r680;
	// end inline asm
	mov.b64 	%rd212, %fd792;
	mov.b64 	{%r642, %r647}, %rd212;
	// begin inline asm
	shfl.sync.down.b32 %r641, %r642, %r678, %r554, %r680;
	// end inline asm
	// begin inline asm
	shfl.sync.down.b32 %r646, %r647, %r678, %r554, %r680;
	// end inline asm
	mov.b64 	%rd213, %fd791;
	mov.b64 	{%r652, %r657}, %rd213;
	// begin inline asm
	shfl.sync.down.b32 %r651, %r652, %r678, %r554, %r680;
	// end inline asm
	// begin inline asm
	shfl.sync.down.b32 %r656, %r657, %r678, %r554, %r680;
	// end inline asm
	mov.b64 	%rd214, %fd790;
	mov.b64 	{%r662, %r667}, %rd214;
	// begin inline asm
	shfl.sync.down.b32 %r661, %r662, %r678, %r554, %r680;
	// end inline asm
	// begin inline asm
	shfl.sync.down.b32 %r666, %r667, %r678, %r554, %r680;
	// end inline asm
	mov.b64 	%rd215, %fd789;
	mov.b64 	{%r672, %r677}, %rd215;
	// begin inline asm
	shfl.sync.down.b32 %r671, %r672, %r678, %r554, %r680;
	// end inline asm
	// begin inline asm
	shfl.sync.down.b32 %r676, %r677, %r678, %r554, %r680;
	// end inline asm
	add.s32 	%r681, %r495, 4;
	setp.gt.s32 	%p31, %r681, %r554;
	@%p31 bra 	$L__BB1_21;
	mov.b64 	%rd216, {%r671, %r676};
	mov.b64 	%fd687, %rd216;
	mov.b64 	%rd217, {%r661, %r666};
	mov.b64 	%fd688, %rd217;
	mov.b64 	%rd218, {%r651, %r656};
	mov.b64 	%fd689, %rd218;
	mov.b64 	%rd219, {%r641, %r646};
	mov.b64 	%fd690, %rd219;
	mov.b64 	%rd220, {%r631, %r636};
	mov.b64 	%fd691, %rd220;
	mov.b64 	%rd221, {%r621, %r626};
	mov.b64 	%fd692, %rd221;
	add.f64 	%fd794, %fd794, %fd692;
	add.f64 	%fd793, %fd793, %fd691;
	add.f64 	%fd792, %fd792, %fd690;
	add.f64 	%fd791, %fd791, %fd689;
	add.f64 	%fd790, %fd790, %fd688;
	add.f64 	%fd789, %fd789, %fd687;
$L__BB1_21:
	mov.b64 	%rd222, %fd794;
	mov.b64 	{%r683, %r688}, %rd222;
	mov.b32 	%r739, 8;
	mov.b32 	%r741, -1;
	// begin inline asm
	shfl.sync.down.b32 %r682, %r683, %r739, %r554, %r741;
	// end inline asm
	// begin inline asm
	shfl.sync.down.b32 %r687, %r688, %r739, %r554, %r741;
	// end inline asm
	mov.b64 	%rd223, %fd793;
	mov.b64 	{%r693, %r698}, %rd223;
	// begin inline asm
	shfl.sync.down.b32 %r692, %r693, %r739, %r554, %r741;
	// end inline asm
	// begin inline asm
	shfl.sync.down.b32 %r697, %r698, %r739, %r554, %r741;
	// end inline asm
	mov.b64 	%rd224, %fd792;
	mov.b64 	{%r703, %r708}, %rd224;
	// begin inline asm
	shfl.sync.down.b32 %r702, %r703, %r739, %r554, %r741;
	// end inline asm
	// begin inline asm
	shfl.sync.down.b32 %r707, %r708, %r739, %r554, %r741;
	// end inline asm
	mov.b64 	%rd225, %fd791;
	mov.b64 	{%r713, %r718}, %rd225;
	// begin inline asm
	shfl.sync.down.b32 %r712, %r713, %r739, %r554, %r741;
	// end inline asm
	// begin inline asm
	shfl.sync.down.b32 %r717, %r718, %r739, %r554, %r741;
	// end inline asm
	mov.b64 	%rd226, %fd790;
	mov.b64 	{%r723, %r728}, %rd226;
	// begin inline asm
	shfl.sync.down.b32 %r722, %r723, %r739, %r554, %r741;
	// end inline asm
	// begin inline asm
	shfl.sync.down.b32 %r727, %r728, %r739, %r554, %r741;
	// end inline asm
	mov.b64 	%rd227, %fd789;
	mov.b64 	{%r733, %r738}, %rd227;
	// begin inline asm
	shfl.sync.down.b32 %r732, %r733, %r739, %r554, %r741;
	// end inline asm
	// begin inline asm
	shfl.sync.down.b32 %r737, %r738, %r739, %r554, %r741;
	// end inline asm
	add.s32 	%r742, %r495, 8;
	setp.gt.s32 	%p32, %r742, %r554;
	@%p32 bra 	$L__BB1_23;
	mov.b64 	%rd228, {%r732, %r737};
	mov.b64 	%fd693, %rd228;
	mov.b64 	%rd229, {%r722, %r727};
	mov.b64 	%fd694, %rd229;
	mov.b64 	%rd230, {%r712, %r717};
	mov.b64 	%fd695, %rd230;
	mov.b64 	%rd231, {%r702, %r707};
	mov.b64 	%fd696, %rd231;
	mov.b64 	%rd232, {%r692, %r697};
	mov.b64 	%fd697, %rd232;
	mov.b64 	%rd233, {%r682, %r687};
	mov.b64 	%fd698, %rd233;
	add.f64 	%fd794, %fd794, %fd698;
	add.f64 	%fd793, %fd793, %fd697;
	add.f64 	%fd792, %fd792, %fd696;
	add.f64 	%fd791, %fd791, %fd695;
	add.f64 	%fd790, %fd790, %fd694;
	add.f64 	%fd789, %fd789, %fd693;
$L__BB1_23:
	mov.b64 	%rd234, %fd794;
	mov.b64 	{%r744, %r749}, %rd234;
	mov.b32 	%r800, 16;
	mov.b32 	%r802, -1;
	// begin inline asm
	shfl.sync.down.b32 %r743, %r744, %r800, %r554, %r802;
	// end inline asm
	// begin inline asm
	shfl.sync.down.b32 %r748, %r749, %r800, %r554, %r802;
	// end inline asm
	mov.b64 	%rd235, %fd793;
	mov.b64 	{%r754, %r759}, %rd235;
	// begin inline asm
	shfl.sync.down.b32 %r753, %r754, %r800, %r554, %r802;
	// end inline asm
	// begin inline asm
	shfl.sync.down.b32 %r758, %r759, %r800, %r554, %r802;
	// end inline asm
	mov.b64 	%rd236, %fd792;
	mov.b64 	{%r764, %r769}, %rd236;
	// begin inline asm
	shfl.sync.down.b32 %r763, %r764, %r800, %r554, %r802;
	// end inline asm
	// begin inline asm
	shfl.sync.down.b32 %r768, %r769, %r800, %r554, %r802;
	// end inline asm
	mov.b64 	%rd237, %fd791;
	mov.b64 	{%r774, %r779}, %rd237;
	// begin inline asm
	shfl.sync.down.b32 %r773, %r774, %r800, %r554, %r802;
	// end inline asm
	// begin inline asm
	shfl.sync.down.b32 %r778, %r779, %r800, %r554, %r802;
	// end inline asm
	mov.b64 	%rd238, %fd790;
	mov.b64 	{%r784, %r789}, %rd238;
	// begin inline asm
	shfl.sync.down.b32 %r783, %r784, %r800, %r554, %r802;
	// end inline asm
	// begin inline asm
	shfl.sync.down.b32 %r788, %r789, %r800, %r554, %r802;
	// end inline asm
	mov.b64 	%rd239, %fd789;
	mov.b64 	{%r794, %r799}, %rd239;
	// begin inline asm
	shfl.sync.down.b32 %r793, %r794, %r800, %r554, %r802;
	// end inline asm
	// begin inline asm
	shfl.sync.down.b32 %r798, %r799, %r800, %r554, %r802;
	// end inline asm
	add.s32 	%r803, %r495, 16;
	setp.gt.s32 	%p33, %r803, %r554;
	@%p33 bra 	$L__BB1_25;
	mov.b64 	%rd240, {%r793, %r798};
	mov.b64 	%fd699, %rd240;
	mov.b64 	%rd241, {%r783, %r788};
	mov.b64 	%fd700, %rd241;
	mov.b64 	%rd242, {%r773, %r778};
	mov.b64 	%fd701, %rd242;
	mov.b64 	%rd243, {%r763, %r768};
	mov.b64 	%fd702, %rd243;
	mov.b64 	%rd244, {%r753, %r758};
	mov.b64 	%fd703, %rd244;
	mov.b64 	%rd245, {%r743, %r748};
	mov.b64 	%fd704, %rd245;
	add.f64 	%fd794, %fd794, %fd704;
	add.f64 	%fd793, %fd793, %fd703;
	add.f64 	%fd792, %fd792, %fd702;
	add.f64 	%fd791, %fd791, %fd701;
	add.f64 	%fd790, %fd790, %fd700;
	add.f64 	%fd789, %fd789, %fd699;
$L__BB1_25:
	setp.ne.s32 	%p34, %r495, 0;
	@%p34 bra 	$L__BB1_27;
	shr.u32 	%r804, %r3, 5;
	mov.u32 	%r805, _ZZN3cub18CUB_300001_SM_10006detail6reduce28DeviceReduceSingleTileKernelINS2_10policy_hubIN4cuda3std3__45tupleIJddddddEEEj9tuple_sumE10Policy1000EN6thrust24THRUST_300001_SM_1000_NS17counting_iteratorIiNSE_11use_defaultESG_SG_EEPS9_jSA_S9_S9_13saxpy_functorILb1EEEEvT0_T1_T2_T3_T4_T6_E12temp_storage;
	mad.lo.s32 	%r806, %r804, 48, %r805;
	st.shared.f64 	[%r806+8], %fd794;
	st.shared.f64 	[%r806+16], %fd793;
	st.shared.f64 	[%r806+24], %fd792;
	st.shared.f64 	[%r806+32], %fd791;
	st.shared.f64 	[%r806+40], %fd790;
	st.shared.f64 	[%r806+48], %fd789;
$L__BB1_27:
	bar.sync 	0;
	setp.ne.s32 	%p35, %r3, 0;
	@%p35 bra 	$L__BB1_69;
	setp.lt.u32 	%p36, %r163, 33;
	@%p36 bra 	$L__BB1_30;
	ld.shared.f64 	%fd705, [_ZZN3cub18CUB_300001_SM_10006detail6reduce28DeviceReduceSingleTileKernelINS2_10policy_hubIN4cuda3std3__45tupleIJddddddEEEj9tuple_sumE10Policy1000EN6thrust24THRUST_300001_SM_1000_NS17counting_iteratorIiNSE_11use_defaultESG_SG_EEPS9_jSA_S9_S9_13saxpy_functorILb1EEEEvT0_T1_T2_T3_T4_T6_E12temp_storage+56];
	ld.shared.f64 	%fd706, [_ZZN3cub18CUB_300001_SM_10006detail6reduce28DeviceReduceSingleTileKernelINS2_10policy_hubIN4cuda3std3__45tupleIJddddddEEEj9tuple_sumE10Policy1000EN6thrust24THRUST_300001_SM_1000_NS17counting_iteratorIiNSE_11use_defaultESG_SG_EEPS9_jSA_S9_S9_13saxpy_functorILb1EEEEvT0_T1_T2_T3_T4_T6_E12temp_storage+64];
	ld.shared.f64 	%fd707, [_ZZN3cub18CUB_300001_SM_10006detail6reduce28DeviceReduceSingleTileKernelINS2_10policy_hubIN4cuda3std3__45tupleIJddddddEEEj9tuple_sumE10Policy1000EN6thrust24THRUST_300001_SM_1000_NS17counting_iteratorIiNSE_11use_defaultESG_SG_EEPS9_jSA_S9_S9_13saxpy_functorILb1EEEEvT0_T1_T2_T3_T4_T6_E12temp_storage+72];
	ld.shared.f64 	%fd708, [_ZZN3cub18CUB_300001_SM_10006detail6reduce28DeviceReduceSingleTileKernelINS2_10policy_hubIN4cuda3std3__45tupleIJddddddEEEj9tuple_sumE10Policy1000EN6thrust24THRUST_300001_SM_1000_NS17counting_iteratorIiNSE_11use_defaultESG_SG_EEPS9_jSA_S9_S9_13saxpy_functorILb1EEEEvT0_T1_T2_T3_T4_T6_E12temp_storage+80];
	ld.shared.f64 	%fd709, [_ZZN3cub18CUB_300001_SM_10006detail6reduce28DeviceReduceSingleTileKernelINS2_10policy_hubIN4cuda3std3__45tupleIJddddddEEEj9tuple_sumE10Policy1000EN6thrust24THRUST_300001_SM_1000_NS17counting_iteratorIiNSE_11use_defaultESG_SG_EEPS9_jSA_S9_S9_13saxpy_functorILb1EEEEvT0_T1_T2_T3_T4_T6_E12temp_storage+88];
	ld.shared.f64 	%fd710, [_ZZN3cub18CUB_300001_SM_10006detail6reduce28DeviceReduceSingleTileKernelINS2_10policy_hubIN4cuda3std3__45tupleIJddddddEEEj9tuple_sumE10Policy1000EN6thrust24THRUST_300001_SM_1000_NS17counting_iteratorIiNSE_11use_defaultESG_SG_EEPS9_jSA_S9_S9_13saxpy_functorILb1EEEEvT0_T1_T2_T3_T4_T6_E12temp_storage+96];
	add.f64 	%fd794, %fd794, %fd705;
	add.f64 	%fd793, %fd793, %fd706;
	add.f64 	%fd792, %fd792, %fd707;
	add.f64 	%fd791, %fd791, %fd708;
	add.f64 	%fd790, %fd790, %fd709;
	add.f64 	%fd789, %fd789, %fd710;
$L__BB1_30:
	setp.lt.u32 	%p37, %r163, 65;
	@%p37 bra 	$L__BB1_32;
	ld.shared.f64 	%fd711, [_ZZN3cub18CUB_300001_SM_10006detail6reduce28DeviceReduceSingleTileKernelINS2_10policy_hubIN4cuda3std3__45tupleIJddddddEEEj9tuple_sumE10Policy1000EN6thrust24THRUST_300001_SM_1000_NS17counting_iteratorIiNSE_11use_defaultESG_SG_EEPS9_jSA_S9_S9_13saxpy_functorILb1EEEEvT0_T1_T2_T3_T4_T6_E12temp_storage+104];
	ld.shared.f64 	%fd712, [_ZZN3cub18CUB_300001_SM_10006detail6reduce28DeviceReduceSingleTileKernelINS2_10policy_hubIN4cuda3std3__45tupleIJddddddEEEj9tuple_sumE10Policy1000EN6thrust24THRUST_300001_SM_1000_NS17counting_iteratorIiNSE_11use_defaultESG_SG_EEPS9_jSA_S9_S9_13saxpy_functorILb1EEEEvT0_T1_T2_T3_T4_T6_E12temp_storage+112];
	ld.shared.f64 	%fd713, [_ZZN3cub18CUB_300001_SM_10006detail6reduce28DeviceReduceSingleTileKernelINS2_10policy_hubIN4cuda3std3__45tupleIJddddddEEEj9tuple_sumE10Policy1000EN6thrust24THRUST_300001_SM_1000_NS17counting_iteratorIiNSE_11use_defaultESG_SG_EEPS9_jSA_S9_S9_13saxpy_functorILb1EEEEvT0_T1_T2_T3_T4_T6_E12temp_storage+120];
	ld.shared.f64 	%fd714, [_ZZN3cub18CUB_300001_SM_10006detail6reduce28DeviceReduceSingleTileKernelINS2_10policy_hubIN4cuda3std3__45tupleIJddddddEEEj9tuple_sumE10Policy1000EN6thrust24THRUST_300001_SM_1000_NS17counting_iteratorIiNSE_11use_defaultESG_SG_EEPS9_jSA_S9_S9_13saxpy_functorILb1EEEEvT0_T1_T2_T3_T4_T6_E12temp_storage+128];
	ld.shared.f64 	%fd715, [_ZZN3cub18CUB_300001_SM_10006detail6reduce28DeviceReduceSingleTileKernelINS2_10policy_hubIN4cuda3std3__45tupleIJddddddEEEj9tuple_sumE10Policy1000EN6thrust24THRUST_300001_SM_1000_NS17counting_iteratorIiNSE_11use_defaultESG_SG_EEPS9_jSA_S9_S9_13saxpy_functorILb1EEEEvT0_T1_T2_T3_T4_T6_E12temp_storage+136];
	ld.shared.f64 	%fd716, [_ZZN3cub18CUB_300001_SM_10006detail6reduce28DeviceReduceSingleTileKernelINS2_10policy_hubIN4cuda3std3__45tupleIJddddddEEEj9tuple_sumE10Policy1000EN6thrust24THRUST_300001_SM_1000_NS17counting_iteratorIiNSE_11use_defaultESG_SG_EEPS9_jSA_S9_S9_13saxpy_functorILb1EEEEvT0_T1_T2_T3_T4_T6_E12temp_storage+144];
	add.f64 	%fd794, %fd794, %fd711;
	add.f64 	%fd793, %fd793, %fd712;
	add.f64 	%fd792, %fd792, %fd713;
	add.f64 	%fd791, %fd791, %fd714;
	add.f64 	%fd790, %fd790, %fd715;
	add.f64 	%fd789, %fd789, %fd716;
$L__BB1_32:
	setp.lt.u32 	%p38, %r163, 97;
	@%p38 bra 	$L__BB1_34;
	ld.shared.f64 	%fd717, [_ZZN3cub18CUB_300001_SM_10006detail6reduce28DeviceReduceSingleTileKernelINS2_10policy_hubIN4cuda3std3__45tupleIJddddddEEEj9tuple_sumE10Policy1000EN6thrust24THRUST_300001_SM_1000_NS17counting_iteratorIiNSE_11use_defaultESG_SG_EEPS9_jSA_S9_S9_13saxpy_functorILb1EEEEvT0_T1_T2_T3_T4_T6_E12temp_storage+152];
	ld.shared.f64 	%fd718, [_ZZN3cub18CUB_300001_SM_10006detail6reduce28DeviceReduceSingleTileKernelINS2_10policy_hubIN4cuda3std3__45tupleIJddddddEEEj9tuple_sumE10Policy1000EN6thrust24THRUST_300001_SM_1000_NS17counting_iteratorIiNSE_11use_defaultESG_SG_EEPS9_jSA_S9_S9_13saxpy_functorILb1EEEEvT0_T1_T2_T3_T4_T6_E12temp_storage+160];
	ld.shared.f64 	%fd719, [_ZZN3cub18CUB_300001_SM_10006detail6reduce28DeviceReduceSingleTileKernelINS2_10policy_hubIN4cuda3std3__45tupleIJddddddEEEj9tuple_sumE10Policy1000EN6thrust24THRUST_300001_SM_1000_NS17counting_iteratorIiNSE_11use_defaultESG_SG_EEPS9_jSA_S9_S9_13saxpy_functorILb1EEEEvT0_T1_T2_T3_T4_T6_E12temp_storage+168];
	ld.shared.f64 	%fd720, [_ZZN3cub18CUB_300001_SM_10006detail6reduce28DeviceReduceSingleTileKernelINS2_10policy_hubIN4cuda3std3__45tupleIJddddddEEEj9tuple_sumE10Policy1000EN6thrust24THRUST_300001_SM_1000_NS17counting_iteratorIiNSE_11use_defaultESG_SG_EEPS9_jSA_S9_S9_13saxpy_functorILb1EEEEvT0_T1_T2_T3_T4_T6_E12temp_storage+176];
	ld.shared.f64 	%fd721, [_ZZN3cub18CUB_300001_SM_10006detail6reduce28DeviceReduceSingleTileKernelINS2_10policy_hubIN4cuda3std3__45tupleIJddddddEEEj9tuple_sumE10Policy1000EN6thrust24THRUST_300001_SM_1000_NS17counting_iteratorIiNSE_11use_defaultESG_SG_EEPS9_jSA_S9_S9_13saxpy_functorILb1EEEEvT0_T1_T2_T3_T4_T6_E12temp_storage+184];
	ld.shared.f64 	%fd722, [_ZZN3cub18CUB_300001_SM_10006detail6reduce28DeviceReduceSingleTileKernelINS2_10policy_hubIN4cuda3std3__45tupleIJddddddEEEj9tuple_sumE10Policy1000EN6thrust24THRUST_300001_SM_1000_NS17counting_iteratorIiNSE_11use_defaultESG_SG_EEPS9_jSA_S9_S9_13saxpy_functorILb1EEEEvT0_T1_T2_T3_T4_T6_E12temp_storage+192];
	add.f64 	%fd794, %fd794, %fd717;
	add.f64 	%fd793, %fd793, %fd718;
	add.f64 	%fd792, %fd792, %fd719;
	add.f64 	%fd791, %fd791, %fd720;
	add.f64 	%fd790, %fd790, %fd721;
	add.f64 	%fd789, %fd789, %fd722;
$L__BB1_34:
	setp.lt.u32 	%p39, %r163, 129;
	@%p39 bra 	$L__BB1_36;
	ld.shared.f64 	%fd723, [_ZZN3cub18CUB_300001_SM_10006detail6reduce28DeviceReduceSingleTileKernelINS2_10policy_hubIN4cuda3std3__45tupleIJddddddEEEj9tuple_sumE10Policy1000EN6thrust24THRUST_300001_SM_1000_NS17counting_iteratorIiNSE_11use_defaultESG_SG_EEPS9_jSA_S9_S9_13saxpy_functorILb1EEEEvT0_T1_T2_T3_T4_T6_E12temp_storage+200];
	ld.shared.f64 	%fd724, [_ZZN3cub18CUB_300001_SM_10006detail6reduce28DeviceReduceSingleTileKernelINS2_10policy_hubIN4cuda3std3__45tupleIJddddddEEEj9tuple_sumE10Policy1000EN6thrust24THRUST_300001_SM_1000_NS17counting_iteratorIiNSE_11use_defaultESG_SG_EEPS9_jSA_S9_S9_13saxpy_functorILb1EEEEvT0_T1_T2_T3_T4_T6_E12temp_storage+208];
	ld.shared.f64 	%fd725, [_ZZN3cub18CUB_300001_SM_10006detail6reduce28DeviceReduceSingleTileKernelINS2_10policy_hubIN4cuda3std3__45tupleIJddddddEEEj9tuple_sumE10Policy1000EN6thrust24THRUST_300001_SM_1000_NS17counting_iteratorIiNSE_11use_defaultESG_SG_EEPS9_jSA_S9_S9_13saxpy_functorILb1EEEEvT0_T1_T2_T3_T4_T6_E12temp_storage+216];
	ld.shared.f64 	%fd726, [_ZZN3cub18CUB_300001_SM_10006detail6reduce28DeviceReduceSingleTileKernelINS2_10policy_hubIN4cuda3std3__45tupleIJddddddEEEj9tuple_sumE10Policy1000EN6thrust24THRUST_300001_SM_1000_NS17counting_iteratorIiNSE_11use_defaultESG_SG_EEPS9_jSA_S9_S9_13saxpy_functorILb1EEEEvT0_T1_T2_T3_T4_T6_E12temp_storage+224];
	ld.shared.f64 	%fd727, [_ZZN3cub18CUB_300001_SM_10006detail6reduce28DeviceReduceSingleTileKernelINS2_10policy_hubIN4cuda3std3__45tupleIJddddddEEEj9tuple_sumE10Policy1000EN6thrust24THRUST_300001_SM_1000_NS17counting_iteratorIiNSE_11use_defaultESG_SG_EEPS9_jSA_S9_S9_13saxpy_functorILb1EEEEvT0_T1_T2_T3_T4_T6_E12temp_storage+232];
	ld.shared.f64 	%fd728, [_ZZN3cub18CUB_300001_SM_10006detail6reduce28DeviceReduceSingleTileKernelINS2_10policy_hubIN4cuda3std3__45tupleIJddddddEEEj9tuple_sumE10Policy1000EN6thrust24THRUST_300001_SM_1000_NS17counting_iteratorIiNSE_11use_defaultESG_SG_EEPS9_jSA_S9_S9_13saxpy_functorILb1EEEEvT0_T1_T2_T3_T4_T6_E12temp_storage+240];
	add.f64 	%fd794, %fd794, %fd723;
	add.f64 	%fd793, %fd793, %fd724;
	add.f64 	%fd792, %fd792, %fd725;
	add.f64 	%fd791, %fd791, %fd726;
	add.f64 	%fd790, %fd790, %fd727;
	add.f64 	%fd789, %fd789, %fd728;
$L__BB1_36:
	setp.lt.u32 	%p40, %r163, 161;
	@%p40 bra 	$L__BB1_38;
	ld.shared.f64 	%fd729, [_ZZN3cub18CUB_300001_SM_10006detail6reduce28DeviceReduceSingleTileKernelINS2_10policy_hubIN4cuda3std3__45tupleIJddddddEEEj9tuple_sumE10Policy1000EN6thrust24THRUST_300001_SM_1000_NS17counting_iteratorIiNSE_11use_defaultESG_SG_EEPS9_jSA_S9_S9_13saxpy_functorILb1EEEEvT0_T1_T2_T3_T4_T6_E12temp_storage+248];
	ld.shared.f64 	%fd730, [_ZZN3cub18CUB_300001_SM_10006detail6reduce28DeviceReduceSingleTileKernelINS2_10policy_hubIN4cuda3std3__45tupleIJddddddEEEj9tuple_sumE10Policy1000EN6thrust24THRUST_300001_SM_1000_NS17counting_iteratorIiNSE_11use_defaultESG_SG_EEPS9_jSA_S9_S9_13saxpy_functorILb1EEEEvT0_T1_T2_T3_T4_T6_E12temp_storage+256];
	ld.shared.f64 	%fd731, [_ZZN3cub18CUB_300001_SM_10006detail6reduce28DeviceReduceSingleTileKernelINS2_10policy_hubIN4cuda3std3__45tupleIJddddddEEEj9tuple_sumE10Policy1000EN6thrust24THRUST_300001_SM_1000_NS17counting_iteratorIiNSE_11use_defaultESG_SG_EEPS9_jSA_S9_S9_13saxpy_functorILb1EEEEvT0_T1_T2_T3_T4_T6_E12temp_storage+264];
	ld.shared.f64 	%fd732, [_ZZN3cub18CUB_300001_SM_10006detail6reduce28DeviceReduceSingleTileKernelINS2_10policy_hubIN4cuda3std3__45tupleIJddddddEEEj9tuple_sumE10Policy1000EN6thrust24THRUST_300001_SM_1000_NS17counting_iteratorIiNSE_11use_defaultESG_SG_EEPS9_jSA_S9_S9_13saxpy_functorILb1EEEEvT0_T1_T2_T3_T4_T6_E12temp_storage+272];
	ld.shared.f64 	%fd733, [_ZZN3cub18CUB_300001_SM_10006detail6reduce28DeviceReduceSingleTileKernelINS2_10policy_hubIN4cuda3std3__45tupleIJddddddEEEj9tuple_sumE10Policy1000EN6thrust24THRUST_300001_SM_1000_NS17counting_iteratorIiNSE_11use_defaultESG_SG_EEPS9_jSA_S9_S9_13saxpy_functorILb1EEEEvT0_T1_T2_T3_T4_T6_E12temp_storage+280];
	ld.shared.f64 	%fd734, [_ZZN3cub18CUB_300001_SM_10006detail6reduce28DeviceReduceSingleTileKernelINS2_10policy_hubIN4cuda3std3__45tupleIJddddddEEEj9tuple_sumE10Policy1000EN6thrust24THRUST_300001_SM_1000_NS17counting_iteratorIiNSE_11use_defaultESG_SG_EEPS9_jSA_S9_S9_13saxpy_functorILb1EEEEvT0_T1_T2_T3_T4_T6_E12temp_storage+288];
	add.f64 	%fd794, %fd794, %fd729;
	add.f64 	%fd793, %fd793, %fd730;
	add.f64 	%fd792, %fd792, %fd731;
	add.f64 	%fd791, %fd791, %fd732;
	add.f64 	%fd790, %fd790, %fd733;
	add.f64 	%fd789, %fd789, %fd734;
$L__BB1_38:
	setp.lt.u32 	%p41, %r163, 193;
	@%p41 bra 	$L__BB1_40;
	ld.shared.f64 	%fd735, [_ZZN3cub18CUB_300001_SM_10006detail6reduce28DeviceReduceSingleTileKernelINS2_10policy_hubIN4cuda3std3__45tupleIJddddddEEEj9tuple_sumE10Policy1000EN6thrust24THRUST_300001_SM_1000_NS17counting_iteratorIiNSE_11use_defaultESG_SG_EEPS9_jSA_S9_S9_13saxpy_functorILb1EEEEvT0_T1_T2_T3_T4_T6_E12temp_storage+296];
	ld.shared.f64 	%fd736, [_ZZN3cub18CUB_300001_SM_10006detail6reduce28DeviceReduceSingleTileKernelINS2_10policy_hubIN4cuda3std3__45tupleIJddddddEEEj9tuple_sumE10Policy1000EN6thrust24THRUST_300001_SM_1000_NS17counting_iteratorIiNSE_11use_defaultESG_SG_EEPS9_jSA_S9_S9_13saxpy_functorILb1EEEEvT0_T1_T2_T3_T4_T6_E12temp_storage+304];
	ld.shared.f64 	%fd737, [_ZZN3cub18CUB_300001_SM_10006detail6reduce28DeviceReduceSingleTileKernelINS2_10policy_hubIN4cuda3std3__45tupleIJddddddEEEj9tuple_sumE10Policy1000EN6thrust24THRUST_300001_SM_1000_NS17counting_iteratorIiNSE_11use_defaultESG_SG_EEPS9_jSA_S9_S9_13saxpy_functorILb1EEEEvT0_T1_T2_T3_T4_T6_E12temp_storage+312];
	ld.shared.f64 	%fd738, [_ZZN3cub18CUB_300001_SM_10006detail6reduce28DeviceReduceSingleTileKernelINS2_10policy_hubIN4cuda3std3__45tupleIJddddddEEEj9tuple_sumE10Policy1000EN6thrust24THRUST_300001_SM_1000_NS17counting_iteratorIiNSE_11use_defaultESG_SG_EEPS9_jSA_S9_S9_13saxpy_functorILb1EEEEvT0_T1_T2_T3_T4_T6_E12temp_storage+320];
	ld.shared.f64 	%fd739, [_ZZN3cub18CUB_300001_SM_10006detail6reduce28DeviceReduceSingleTileKernelINS2_10policy_hubIN4cuda3std3__45tupleIJddddddEEEj9tuple_sumE10Policy1000EN6thrust24THRUST_300001_SM_1000_NS17counting_iteratorIiNSE_11use_defaultESG_SG_EEPS9_jSA_S9_S9_13saxpy_functorILb1EEEEvT0_T1_T2_T3_T4_T6_E12temp_storage+328];
	ld.shared.f64 	%fd740, [_ZZN3cub18CUB_300001_SM_10006detail6reduce28DeviceReduceSingleTileKernelINS2_10policy_hubIN4cuda3std3__45tupleIJddddddEEEj9tuple_sumE10Policy1000EN6thrust24THRUST_300001_SM_1000_NS17counting_iteratorIiNSE_11use_defaultESG_SG_EEPS9_jSA_S9_S9_13saxpy_functorILb1EEEEvT0_T1_T2_T3_T4_T6_E12temp_storage+336];
	add.f64 	%fd794, %fd794, %fd735;
	add.f64 	%fd793, %fd793, %fd736;
	add.f64 	%fd792, %fd792, %fd737;
	add.f64 	%fd791, %fd791, %fd738;
	add.f64 	%fd790, %fd790, %fd739;
	add.f64 	%fd789, %fd789, %fd740;
$L__BB1_40:
	setp.lt.u32 	%p42, %r163, 225;
	@%p42 bra 	$L__BB1_69;
	ld.shared.f64 	%fd741, [_ZZN3cub18CUB_300001_SM_10006detail6reduce28DeviceReduceSingleTileKernelINS2_10policy_hubIN4cuda3std3__45tupleIJddddddEEEj9tuple_sumE10Policy1000EN6thrust24THRUST_300001_SM_1000_NS17counting_iteratorIiNSE_11use_defaultESG_SG_EEPS9_jSA_S9_S9_13saxpy_functorILb1EEEEvT0_T1_T2_T3_T4_T6_E12temp_storage+344];
	ld.shared.f64 	%fd742, [_ZZN3cub18CUB_300001_SM_10006detail6reduce28DeviceReduceSingleTileKernelINS2_10policy_hubIN4cuda3std3__45tupleIJddddddEEEj9tuple_sumE10Policy1000EN6thrust24THRUST_300001_SM_1000_NS17counting_iteratorIiNSE_11use_defaultESG_SG_EEPS9_jSA_S9_S9_13saxpy_functorILb1EEEEvT0_T1_T2_T3_T4_T6_E12temp_storage+352];
	ld.shared.f64 	%fd743, [_ZZN3cub18CUB_300001_SM_10006detail6reduce28DeviceReduceSingleTileKernelINS2_10policy_hubIN4cuda3std3__45tupleIJddddddEEEj9tuple_sumE10Policy1000EN6thrust24THRUST_300001_SM_1000_NS17counting_iteratorIiNSE_11use_defaultESG_SG_EEPS9_jSA_S9_S9_13saxpy_functorILb1EEEEvT0_T1_T2_T3_T4_T6_E12temp_storage+360];
	ld.shared.f64 	%fd744, [_ZZN3cub18CUB_300001_SM_10006detail6reduce28DeviceReduceSingleTileKernelINS2_10policy_hubIN4cuda3std3__45tupleIJddddddEEEj9tuple_sumE10Policy1000EN6thrust24THRUST_300001_SM_1000_NS17counting_iteratorIiNSE_11use_defaultESG_SG_EEPS9_jSA_S9_S9_13saxpy_functorILb1EEEEvT0_T1_T2_T3_T4_T6_E12temp_storage+368];
	ld.shared.f64 	%fd745, [_ZZN3cub18CUB_300001_SM_10006detail6reduce28DeviceReduceSingleTileKernelINS2_10policy_hubIN4cuda3std3__45tupleIJddddddEEEj9tuple_sumE10Policy1000EN6thrust24THRUST_300001_SM_1000_NS17counting_iteratorIiNSE_11use_defaultESG_SG_EEPS9_jSA_S9_S9_13saxpy_functorILb1EEEEvT0_T1_T2_T3_T4_T6_E12temp_storage+376];
	ld.shared.f64 	%fd746, [_ZZN3cub18CUB_300001_SM_10006detail6reduce28DeviceReduceSingleTileKernelINS2_10policy_hubIN4cuda3std3__45tupleIJddddddEEEj9tuple_sumE10Policy1000EN6thrust24THRUST_300001_SM_1000_NS17counting_iteratorIiNSE_11use_defaultESG_SG_EEPS9_jSA_S9_S9_13saxpy_functorILb1EEEEvT0_T1_T2_T3_T4_T6_E12temp_storage+384];
	add.f64 	%fd794, %fd794, %fd741;
	add.f64 	%fd793, %fd793, %fd742;
	add.f64 	%fd792, %fd792, %fd743;
	add.f64 	%fd791, %fd791, %fd744;
	add.f64 	%fd790, %fd790, %fd745;
	add.f64 	%fd789, %fd789, %fd746;
	bra.uni 	$L__BB1_69;
$L__BB1_42:
	mov.u32 	%r81, %tid.x;
	add.s32 	%r82, %r162, %r81;
	mul.wide.s32 	%rd29, %r82, 8;
	add.s64 	%rd13, %rd3, %rd29;
	ld.global.f64 	%fd361, [%rd13];
	mul.wide.s32 	%rd30, %r82, 16;
	add.s64 	%rd14, %rd2, %rd30;
	ld.global.f64 	%fd362, [%rd14];
	mul.f64 	%fd363, %fd361, %fd362;
	add.s64 	%rd15, %rd4, %rd29;
	ld.global.f64 	%fd364, [%rd15];
	mul.f64 	%fd794, %fd363, %fd364;
	mul.wide.s32 	%rd16, %r164, 8;
	add.s64 	%rd31, %rd15, %rd16;
	ld.global.f64 	%fd365, [%rd31];
	mul.f64 	%fd793, %fd363, %fd365;
	add.s64 	%rd32, %rd31, %rd16;
	ld.global.f64 	%fd366, [%rd32];
	mul.f64 	%fd792, %fd363, %fd366;
	add.s64 	%rd33, %rd32, %rd16;
	ld.global.f64 	%fd367, [%rd33];
	mul.f64 	%fd791, %fd363, %fd367;
	add.s64 	%rd34, %rd33, %rd16;
	ld.global.f64 	%fd368, [%rd34];
	mul.f64 	%fd790, %fd363, %fd368;
	add.s64 	%rd35, %rd34, %rd16;
	ld.global.f64 	%fd369, [%rd35];
	mul.f64 	%fd789, %fd363, %fd369;
	add.s32 	%r83, %r163, -256;
	setp.lt.u32 	%p3, %r83, 256;
	mov.b32 	%r816, 256;
	@%p3 bra 	$L__BB1_46;
	mov.b32 	%r816, 256;
$L__BB1_44:
	mul.wide.s32 	%rd36, %r816, 8;
	add.s64 	%rd37, %rd13, %rd36;
	ld.global.f64 	%fd370, [%rd37];
	mul.wide.s32 	%rd38, %r816, 16;
	add.s64 	%rd39, %rd14, %rd38;
	ld.global.f64 	%fd371, [%rd39];
	mul.f64 	%fd372, %fd370, %fd371;
	add.s64 	%rd40, %rd15, %rd36;
	ld.global.f64 	%fd373, [%rd40];
	add.s64 	%rd41, %rd40, %rd16;
	ld.global.f64 	%fd374, [%rd41];
	add.s64 	%rd42, %rd41, %rd16;
	ld.global.f64 	%fd375, [%rd42];
	add.s64 	%rd43, %rd42, %rd16;
	ld.global.f64 	%fd376, [%rd43];
	add.s64 	%rd44, %rd43, %rd16;
	ld.global.f64 	%fd377, [%rd44];
	add.s64 	%rd45, %rd44, %rd16;
	ld.global.f64 	%fd378, [%rd45];
	fma.rn.f64 	%fd794, %fd372, %fd373, %fd794;
	fma.rn.f64 	%fd793, %fd372, %fd374, %fd793;
	fma.rn.f64 	%fd792, %fd372, %fd375, %fd792;
	fma.rn.f64 	%fd791, %fd372, %fd376, %fd791;
	fma.rn.f64 	%fd790, %fd372, %fd377, %fd790;
	fma.rn.f64 	%fd789, %fd372, %fd378, %fd789;
	sub.s32 	%r172, %r163, %r816;
	setp.lt.u32 	%p4, %r172, 256;
	@%p4 bra 	$L__BB1_55;
	add.s32 	%r816, %r816, 256;
	setp.le.u32 	%p5, %r816, %r83;
	@%p5 bra 	$L__BB1_44;
$L__BB1_46:
	setp.le.u32 	%p6, %r163, %r816;
	sub.s32 	%r173, %r163, %r816;
	setp.ge.s32 	%p7, %r81, %r173;
	or.pred  	%p8, %p6, %p7;
	@%p8 bra 	$L__BB1_55;
	add.s32 	%r87, %r816, %r162;
	not.b32 	%r175, %r81;
	add.s32 	%r176, %r163, %r175;
	sub.s32 	%r88, %r176, %r816;
	shr.u32 	%r177, %r88, 8;
	add.s32 	%r89, %r177, 1;
	setp.lt.u32 	%p9, %r88, 768;
	mov.u32 	%r820, %r81;
	@%p9 bra 	$L__BB1_50;
	and.b32  	%r178, %r89, 33554428;
	neg.s32 	%r818, %r178;
	add.s64 	%rd17, %rd3, 4096;
	add.s32 	%r817, %r82, %r816;
	add.s64 	%rd20, %rd4, 4096;
	add.s64 	%rd18, %rd20, %rd16;
	add.s64 	%rd19, %rd2, 8192;
	mul.wide.s32 	%rd46, %r164, 40;
	add.s64 	%rd21, %rd20, %rd46;
	mul.wide.s32 	%rd22, %r164, 16;
	mul.wide.s32 	%rd47, %r164, 32;
	add.s64 	%rd23, %rd20, %rd47;
	mul.wide.s32 	%rd48, %r164, 24;
	add.s64 	%rd24, %rd20, %rd48;
	mov.u32 	%r820, %r81;
$L__BB1_49:
	.pragma "nounroll";
	mul.wide.s32 	%rd49, %r817, 8;
	add.s64 	%rd50, %rd17, %rd49;
	add.s64 	%rd51, %rd18, %rd49;
	mul.wide.s32 	%rd52, %r817, 16;
	add.s64 	%rd53, %rd19, %rd52;
	add.s64 	%rd54, %rd20, %rd49;
	add.s64 	%rd55, %rd21, %rd49;
	add.s64 	%rd56, %rd23, %rd49;
	add.s64 	%rd57, %rd24, %rd49;
	ld.global.f64 	%fd380, [%rd50+-4096];
	ld.global.f64 	%fd381, [%rd53+-8192];
	mul.f64 	%fd382, %fd380, %fd381;
	ld.global.f64 	%fd383, [%rd54+-4096];
	ld.global.f64 	%fd384, [%rd51+-4096];
	add.s64 	%rd58, %rd54, %rd22;
	ld.global.f64 	%fd385, [%rd58+-4096];
	ld.global.f64 	%fd386, [%rd57+-4096];
	ld.global.f64 	%fd387, [%rd56+-4096];
	ld.global.f64 	%fd388, [%rd55+-4096];
	fma.rn.f64 	%fd389, %fd382, %fd383, %fd794;
	fma.rn.f64 	%fd390, %fd382, %fd384, %fd793;
	fma.rn.f64 	%fd391, %fd382, %fd385, %fd792;
	fma.rn.f64 	%fd392, %fd382, %fd386, %fd791;
	fma.rn.f64 	%fd393, %fd382, %fd387, %fd790;
	fma.rn.f64 	%fd394, %fd382, %fd388, %fd789;
	ld.global.f64 	%fd395, [%rd50+-2048];
	ld.global.f64 	%fd396, [%rd53+-4096];
	mul.f64 	%fd397, %fd395, %fd396;
	ld.global.f64 	%fd398, [%rd54+-2048];
	ld.global.f64 	%fd399, [%rd51+-2048];
	ld.global.f64 	%fd400, [%rd58+-2048];
	ld.global.f64 	%fd401, [%rd57+-2048];
	ld.global.f64 	%fd402, [%rd56+-2048];
	ld.global.f64 	%fd403, [%rd55+-2048];
	fma.rn.f64 	%fd404, %fd397, %fd398, %fd389;
	fma.rn.f64 	%fd405, %fd397, %fd399, %fd390;
	fma.rn.f64 	%fd406, %fd397, %fd400, %fd391;
	fma.rn.f64 	%fd407, %fd397, %fd401, %fd392;
	fma.rn.f64 	%fd408, %fd397, %fd402, %fd393;
	fma.rn.f64 	%fd409, %fd397, %fd403, %fd394;
	ld.global.f64 	%fd410, [%rd50];
	ld.global.f64 	%fd411, [%rd53];
	mul.f64 	%fd412, %fd410, %fd411;
	ld.global.f64 	%fd413, [%rd54];
	ld.global.f64 	%fd414, [%rd51];
	ld.global.f64 	%fd415, [%rd58];
	ld.global.f64 	%fd416, [%rd57];
	ld.global.f64 	%fd417, [%rd56];
	ld.global.f64 	%fd418, [%rd55];
	fma.rn.f64 	%fd419, %fd412, %fd413, %fd404;
	fma.rn.f64 	%fd420, %fd412, %fd414, %fd405;
	fma.rn.f64 	%fd421, %fd412, %fd415, %fd406;
	fma.rn.f64 	%fd422, %fd412, %fd416, %fd407;
	fma.rn.f64 	%fd423, %fd412, %fd417, %fd408;
	fma.rn.f64 	%fd424, %fd412, %fd418, %fd409;
	ld.global.f64 	%fd425, [%rd50+2048];
	ld.global.f64 	%fd426, [%rd53+4096];
	mul.f64 	%fd427, %fd425, %fd426;
	ld.global.f64 	%fd428, [%rd54+2048];
	ld.global.f64 	%fd429, [%rd51+2048];
	ld.global.f64 	%fd430, [%rd58+2048];
	ld.global.f64 	%fd431, [%rd57+2048];
	ld.global.f64 	%fd432, [%rd56+2048];
	ld.global.f64 	%fd433, [%rd55+2048];
	fma.rn.f64 	%fd794, %fd427, %fd428, %fd419;
	fma.rn.f64 	%fd793, %fd427, %fd429, %fd420;
	fma.rn.f64 	%fd792, %fd427, %fd430, %fd421;
	fma.rn.f64 	%fd791, %fd427, %fd431, %fd422;
	fma.rn.f64 	%fd790, %fd427, %fd432, %fd423;
	fma.rn.f64 	%fd789, %fd427, %fd433, %fd424;
	add.s32 	%r820, %r820, 1024;
	add.s32 	%r818, %r818, 4;
	add.s32 	%r817, %r817, 1024;
	setp.ne.s32 	%p10, %r818, 0;
	@%p10 bra 	$L__BB1_49;
$L__BB1_50:
	and.b32  	%r179, %r89, 3;
	setp.eq.s32 	%p11, %r179, 0;
	@%p11 bra 	$L__BB1_55;
	setp.eq.s32 	%p12, %r179, 1;
	@%p12 bra 	$L__BB1_53;
	add.s32 	%r180, %r87, %r820;
	mul.wide.s32 	%rd59, %r180, 8;
	add.s64 	%rd60, %rd3, %rd59;
	ld.global.f64 	%fd435, [%rd60];
	mul.wide.s32 	%rd61, %r180, 16;
	add.s64 	%rd62, %rd2, %rd61;
	ld.global.f64 	%fd436, [%rd62];
	mul.f64 	%fd437, %fd435, %fd436;
	add.s64 	%rd63, %rd4, %rd59;
	ld.global.f64 	%fd438, [%rd63];
	add.s64 	%rd64, %rd63, %rd16;
	ld.global.f64 	%fd439, [%rd64];
	add.s64 	%rd65, %rd64, %rd16;
	ld.global.f64 	%fd440, [%rd65];
	add.s64 	%rd66, %rd65, %rd16;
	ld.global.f64 	%fd441, [%rd66];
	add.s64 	%rd67, %rd66, %rd16;
	ld.global.f64 	%fd442, [%rd67];
	add.s64 	%rd68, %rd67, %rd16;
	ld.global.f64 	%fd443, [%rd68];
	fma.rn.f64 	%fd444, %fd437, %fd438, %fd794;
	fma.rn.f64 	%fd445, %fd437, %fd439, %fd793;
	fma.rn.f64 	%fd446, %fd437, %fd440, %fd792;
	fma.rn.f64 	%fd447, %fd437, %fd441, %fd791;
	fma.rn.f64 	%fd448, %fd437, %fd442, %fd790;
	fma.rn.f64 	%fd449, %fd437, %fd443, %fd789;
	ld.global.f64 	%fd450, [%rd60+2048];
	ld.global.f64 	%fd451, [%rd62+4096];
	mul.f64 	%fd452, %fd450, %fd451;
	ld.global.f64 	%fd453, [%rd63+2048];
	ld.global.f64 	%fd454, [%rd64+2048];
	ld.global.f64 	%fd455, [%rd65+2048];
	ld.global.f64 	%fd456, [%rd66+2048];
	ld.global.f64 	%fd457, [%rd67+2048];
	ld.global.f64 	%fd458, [%rd68+2048];
	fma.rn.f64 	%fd794, %fd452, %fd453, %fd444;
	fma.rn.f64 	%fd793, %fd452, %fd454, %fd445;
	fma.rn.f64 	%fd792, %fd452, %fd455, %fd446;
	fma.rn.f64 	%fd791, %fd452, %fd456, %fd447;
	fma.rn.f64 	%fd790, %fd452, %fd457, %fd448;
	fma.rn.f64 	%fd789, %fd452, %fd458, %fd449;
	add.s32 	%r820, %r820, 512;
$L__BB1_53:
	and.b32  	%r181, %r88, 256;
	setp.ne.s32 	%p13, %r181, 0;
	@%p13 bra 	$L__BB1_55;
	add.s32 	%r182, %r87, %r820;
	mul.wide.s32 	%rd69, %r182, 8;
	add.s64 	%rd70, %rd3, %rd69;
	ld.global.f64 	%fd459, [%rd70];
	mul.wide.s32 	%rd71, %r182, 16;
	add.s64 	%rd72, %rd2, %rd71;
	ld.global.f64 	%fd460, [%rd72];
	mul.f64 	%fd461, %fd459, %fd460;
	add.s64 	%rd73, %rd4, %rd69;
	ld.global.f64 	%fd462, [%rd73];
	add.s64 	%rd74, %rd73, %rd16;
	ld.global.f64 	%fd463, [%rd74];
	add.s64 	%rd75, %rd74, %rd16;
	ld.global.f64 	%fd464, [%rd75];
	add.s64 	%rd76, %rd75, %rd16;
	ld.global.f64 	%fd465, [%rd76];
	add.s64 	%rd77, %rd76, %rd16;
	ld.global.f64 	%fd466, [%rd77];
	add.s64 	%rd78, %rd77, %rd16;
	ld.global.f64 	%fd467, [%rd78];
	fma.rn.f64 	%fd794, %fd461, %fd462, %fd794;
	fma.rn.f64 	%fd793, %fd461, %fd463, %fd793;
	fma.rn.f64 	%fd792, %fd461, %fd464, %fd792;
	fma.rn.f64 	%fd791, %fd461, %fd465, %fd791;
	fma.rn.f64 	%fd790, %fd461, %fd466, %fd790;
	fma.rn.f64 	%fd789, %fd461, %fd467, %fd789;
$L__BB1_55:
	// begin inline asm
	mov.u32 %r183, %laneid;
	// end inline asm
	mov.b64 	%rd79, %fd794;
	mov.b64 	{%r185, %r190}, %rd79;
	mov.b32 	%r241, 1;
	mov.b32 	%r242, 31;
	mov.b32 	%r243, -1;
	// begin inline asm
	shfl.sync.down.b32 %r184, %r185, %r241, %r242, %r243;
	// end inline asm
	// begin inline asm
	shfl.sync.down.b32 %r189, %r190, %r241, %r242, %r243;
	// end inline asm
	mov.b64 	%rd80, %fd793;
	mov.b64 	{%r195, %r200}, %rd80;
	// begin inline asm
	shfl.sync.down.b32 %r194, %r195, %r241, %r242, %r243;
	// end inline asm
	// begin inline asm
	shfl.sync.down.b32 %r199, %r200, %r241, %r242, %r243;
	// end inline asm
	mov.b64 	%rd81, %fd792;
	mov.b64 	{%r205, %r210}, %rd81;
	// begin inline asm
	shfl.sync.down.b32 %r204, %r205, %r241, %r242, %r243;
	// end inline asm
	// begin inline asm
	shfl.sync.down.b32 %r209, %r210, %r241, %r242, %r243;
	// end inline asm
	mov.b64 	%rd82, %fd791;
	mov.b64 	{%r215, %r220}, %rd82;
	// begin inline asm
	shfl.sync.down.b32 %r214, %r215, %r241, %r242, %r243;
	// end inline asm
	// begin inline asm
	shfl.sync.down.b32 %r219, %r220, %r241, %r242, %r243;
	// end inline asm
	mov.b64 	%rd83, %fd790;
	mov.b64 	{%r225, %r230}, %rd83;
	// begin inline asm
	shfl.sync.down.b32 %r224, %r225, %r241, %r242, %r243;
	// end inline asm
	// begin inline asm
	shfl.sync.down.b32 %r229, %r230, %r241, %r242, %r243;
	// end inline asm
	mov.b64 	%rd84, %fd789;
	mov.b64 	{%r235, %r240}, %rd84;
	// begin inline asm
	shfl.sync.down.b32 %r234, %r235, %r241, %r242, %r243;
	// end inline asm
	// begin inline asm
	shfl.sync.down.b32 %r239, %r240, %r241, %r242, %r243;
	// end inline asm
	setp.gt.s32 	%p14, %r183, 30;
	@%p14 bra 	$L__BB1_57;
	mov.b64 	%rd85, {%r234, %r239};
	mov.b64 	%fd468, %rd85;
	mov.b64 	%rd86, {%r224, %r229};
	mov.b64 	%fd469, %rd86;
	mov.b64 	%rd87, {%r214, %r219};
	mov.b64 	%fd470, %rd87;
	mov.b64 	%rd88, {%r204, %r209};
	mov.b64 	%fd471, %rd88;
	mov.b64 	%rd89, {%r194, %r199};
	mov.b64 	%fd472, %rd89;
	mov.b64 	%rd90, {%r184, %r189};
	mov.b64 	%fd473, %rd90;
	add.f64 	%fd794, %fd794, %fd473;
	add.f64 	%fd793, %fd793, %fd472;
	add.f64 	%fd792, %fd792, %fd471;
	add.f64 	%fd791, %fd791, %fd470;
	add.f64 	%fd790, %fd790, %fd469;
	add.f64 	%fd789, %fd789, %fd468;
$L__BB1_57:
	mov.b64 	%rd91, %fd794;
	mov.b64 	{%r245, %r250}, %rd91;
	mov.b32 	%r301, 2;
	mov.b32 	%r302, 31;
	mov.b32 	%r303, -1;
	// begin inline asm
	shfl.sync.down.b32 %r244, %r245, %r301, %r302, %r303;
	// end inline asm
	// begin inline asm
	shfl.sync.down.b32 %r249, %r250, %r301, %r302, %r303;
	// end inline asm
	mov.b64 	%rd92, %fd793;
	mov.b64 	{%r255, %r260}, %rd92;
	// begin inline asm
	shfl.sync.down.b32 %r254, %r255, %r301, %r302, %r303;
	// end inline asm
	// begin inline asm
	shfl.sync.down.b32 %r259, %r260, %r301, %r302, %r303;
	// end inline asm
	mov.b64 	%rd93, %fd792;
	mov.b64 	{%r265, %r270}, %rd93;
	// begin inline asm
	shfl.sync.down.b32 %r264, %r265, %r301, %r302, %r303;
	// end inline asm
	// begin inline asm
	shfl.sync.down.b32 %r269, %r270, %r301, %r302, %r303;
	// end inline asm
	mov.b64 	%rd94, %fd791;
	mov.b64 	{%r275, %r280}, %rd94;
	// begin inline asm
	shfl.sync.down.b32 %r274, %r275, %r301, %r302, %r303;
	// end inline asm
	// begin inline asm
	shfl.sync.down.b32 %r279, %r280, %r301, %r302, %r303;
	// end inline asm
	mov.b64 	%rd95, %fd790;
	mov.b64 	{%r285, %r290}, %rd95;
	// begin inline asm
	shfl.sync.down.b32 %r284, %r285, %r301, %r302, %r303;
	// end inline asm
	// begin inline asm
	shfl.sync.down.b32 %r289, %r290, %r301, %r302, %r303;
	// end inline asm
	mov.b64 	%rd96, %fd789;
	mov.b64 	{%r295, %r300}, %rd96;
	// begin inline asm
	shfl.sync.down.b32 %r294, %r295, %r301, %r302, %r303;
	// end inline asm
	// begin inline asm
	shfl.sync.down.b32 %r299, %r300, %r301, %r302, %r303;
	// end inline asm
	setp.gt.s32 	%p15, %r183, 29;
	@%p15 bra 	$L__BB1_59;
	mov.b64 	%rd97, {%r294, %r299};
	mov.b64 	%fd474, %rd97;
	mov.b64 	%rd98, {%r284, %r289};
	mov.b64 	%fd475, %rd98;
	mov.b64 	%rd99, {%r274, %r279};
	mov.b64 	%fd476, %rd99;
	mov.b64 	%rd100, {%r264, %r269};
	mov.b64 	%fd477, %rd100;
	mov.b64 	%rd101, {%r254, %r259};
	mov.b64 	%fd478, %rd101;
	mov.b64 	%rd102, {%r244, %r249};
	mov.b64 	%fd479, %rd102;
	add.f64 	%fd794, %fd794, %fd479;
	add.f64 	%fd793, %fd793, %fd478;
	add.f64 	%fd792, %fd792, %fd477;
	add.f64 	%fd791, %fd791, %fd476;
	add.f64 	%fd790, %fd790, %fd475;
	add.f64 	%fd789, %fd789, %fd474;
$L__BB1_59:
	mov.b64 	%rd103, %fd794;
	mov.b64 	{%r305, %r310}, %rd103;
	mov.b32 	%r361, 4;
	mov.b32 	%r362, 31;
	mov.b32 	%r363, -1;
	// begin inline asm
	shfl.sync.down.b32 %r304, %r305, %r361, %r362, %r363;
	// end inline asm
	// begin inline asm
	shfl.sync.down.b32 %r309, %r310, %r361, %r362, %r363;
	// end inline asm
	mov.b64 	%rd104, %fd793;
	mov.b64 	{%r315, %r320}, %rd104;
	// begin inline asm
	shfl.sync.down.b32 %r314, %r315, %r361, %r362, %r363;
	// end inline asm
	// begin inline asm
	shfl.sync.down.b32 %r319, %r320, %r361, %r362, %r363;
	// end inline asm
	mov.b64 	%rd105, %fd792;
	mov.b64 	{%r325, %r330}, %rd105;
	// begin inline asm
	shfl.sync.down.b32 %r324, %r325, %r361, %r362, %r363;
	// end inline asm
	// begin inline asm
	shfl.sync.down.b32 %r329, %r330, %r361, %r362, %r363;
	// end inline asm
	mov.b64 	%rd106, %fd791;
	mov.b64 	{%r335, %r340}, %rd106;
	// begin inline asm
	shfl.sync.down.b32 %r334, %r335, %r361, %r362, %r363;
	// end inline asm
	// begin inline asm
	shfl.sync.down.b32 %r339, %r340, %r361, %r362, %r363;
	// end inline asm
	mov.b64 	%rd107, %fd790;
	mov.b64 	{%r345, %r350}, %rd107;
	// begin inline asm
	shfl.sync.down.b32 %r344, %r345, %r361, %r362, %r363;
	// end inline asm
	// begin inline asm
	shfl.sync.down.b32 %r349, %r350, %r361, %r362, %r363;
	// end inline asm
	mov.b64 	%rd108, %fd789;
	mov.b64 	{%r355, %r360}, %rd108;
	// begin inline asm
	shfl.sync.down.b32 %r354, %r355, %r361, %r362, %r363;
	// end inline asm
	// begin inline asm
	shfl.sync.down.b32 %r359, %r360, %r361, %r362, %r363;
	// end inline asm
	setp.gt.s32 	%p16, %r183, 27;
	@%p16 bra 	$L__BB1_61;
	mov.b64 	%rd109, {%r354, %r359};
	mov.b64 	%fd480, %rd109;
	mov.b64 	%rd110, {%r344, %r349};
	mov.b64 	%fd481, %rd110;
	mov.b64 	%rd111, {%r334, %r339};
	mov.b64 	%fd482, %rd111;
	mov.b64 	%rd112, {%r324, %r329};
	mov.b64 	%fd483, %rd112;
	mov.b64 	%rd113, {%r314, %r319};
	mov.b64 	%fd484, %rd113;
	mov.b64 	%rd114, {%r304, %r309};
	mov.b64 	%fd485, %rd114;
	add.f64 	%fd794, %fd794, %fd485;
	add.f64 	%fd793, %fd793, %fd484;
	add.f64 	%fd792, %fd792, %fd483;
	add.f64 	%fd791, %fd791, %fd482;
	add.f64 	%fd790, %fd790, %fd481;
	add.f64 	%fd789, %fd789, %fd480;
$L__BB1_61:
	mov.b64 	%rd115, %fd794;
	mov.b64 	{%r365, %r370}, %rd115;
	mov.b32 	%r421, 8;
	mov.b32 	%r422, 31;
	mov.b32 	%r423, -1;
	// begin inline asm
	shfl.sync.down.b32 %r364, %r365, %r421, %r422, %r423;
	// end inline asm
	// begin inline asm
	shfl.sync.down.b32 %r369, %r370, %r421, %r422, %r423;
	// end inline asm
	mov.b64 	%rd116, %fd793;
	mov.b64 	{%r375, %r380}, %rd116;
	// begin inline asm
	shfl.sync.down.b32 %r374, %r375, %r421, %r422, %r423;
	// end inline asm
	// begin inline asm
	shfl.sync.down.b32 %r379, %r380, %r421, %r422, %r423;
	// end inline asm
	mov.b64 	%rd117, %fd792;
	mov.b64 	{%r385, %r390}, %rd117;
	// begin inline asm
	shfl.sync.down.b32 %r384, %r385, %r421, %r422, %r423;
	// end inline asm
	// begin inline asm
	shfl.sync.down.b32 %r389, %r390, %r421, %r422, %r423;
	// end inline asm
	mov.b64 	%rd118, %fd791;
	mov.b64 	{%r395, %r400}, %rd118;
	// begin inline asm
	shfl.sync.down.b32 %r394, %r395, %r421, %r422, %r423;
	// end inline asm
	// begin inline asm
	shfl.sync.down.b32 %r399, %r400, %r421, %r422, %r423;
	// end inline asm
	mov.b64 	%rd119, %fd790;
	mov.b64 	{%r405, %r410}, %rd119;
	// begin inline asm
	shfl.sync.down.b32 %r404, %r405, %r421, %r422, %r423;
	// end inline asm
	// begin inline asm
	shfl.sync.down.b32 %r409, %r410, %r421, %r422, %r423;
	// end inline asm
	mov.b64 	%rd120, %fd789;
	mov.b64 	{%r415, %r420}, %rd120;
	// begin inline asm
	shfl.sync.down.b32 %r414, %r415, %r421, %r422, %r423;
	// end inline asm
	// begin inline asm
	shfl.sync.down.b32 %r419, %r420, %r421, %r422, %r423;
	// end inline asm
	setp.gt.s32 	%p17, %r183, 23;
	@%p17 bra 	$L__BB1_63;
	mov.b64 	%rd121, {%r414, %r419};
	mov.b64 	%fd486, %rd121;
	mov.b64 	%rd122, {%r404, %r409};
	mov.b64 	%fd487, %rd122;
	mov.b64 	%rd123, {%r394, %r399};
	mov.b64 	%fd488, %rd123;
	mov.b64 	%rd124, {%r384, %r389};
	mov.b64 	%fd489, %rd124;
	mov.b64 	%rd125, {%r374, %r379};
	mov.b64 	%fd490, %rd125;
	mov.b64 	%rd126, {%r364, %r369};
	mov.b64 	%fd491, %rd126;
	add.f64 	%fd794, %fd794, %fd491;
	add.f64 	%fd793, %fd793, %fd490;
	add.f64 	%fd792, %fd792, %fd489;
	add.f64 	%fd791, %fd791, %fd488;
	add.f64 	%fd790, %fd790, %fd487;
	add.f64 	%fd789, %fd789, %fd486;
$L__BB1_63:
	mov.b64 	%rd127, %fd794;
	mov.b64 	{%r425, %r430}, %rd127;
	mov.b32 	%r481, 16;
	mov.b32 	%r482, 31;
	mov.b32 	%r483, -1;
	// begin inline asm
	shfl.sync.down.b32 %r424, %r425, %r481, %r482, %r483;
	// end inline asm
	// begin inline asm
	shfl.sync.down.b32 %r429, %r430, %r481, %r482, %r483;
	// end inline asm
	mov.b64 	%rd128, %fd793;
	mov.b64 	{%r435, %r440}, %rd128;
	// begin inline asm
	shfl.sync.down.b32 %r434, %r435, %r481, %r482, %r483;
	// end inline asm
	// begin inline asm
	shfl.sync.down.b32 %r439, %r440, %r481, %r482, %r483;
	// end inline asm
	mov.b64 	%rd129, %fd792;
	mov.b64 	{%r445, %r450}, %rd129;
	// begin inline asm
	shfl.sync.down.b32 %r444, %r445, %r481, %r482, %r483;
	// end inline asm
	// begin inline asm
	shfl.sync.down.b32 %r449, %r450, %r481, %r482, %r483;
	// end inline asm
	mov.b64 	%rd130, %fd791;
	mov.b64 	{%r455, %r460}, %rd130;
	// begin inline asm
	shfl.sync.down.b32 %r454, %r455, %r481, %r482, %r483;
	// end inline asm
	// begin inline asm
	shfl.sync.down.b32 %r459, %r460, %r481, %r482, %r483;
	// end inline asm
	mov.b64 	%rd131, %fd790;
	mov.b64 	{%r465, %r470}, %rd131;
	// begin inline asm
	shfl.sync.down.b32 %r464, %r465, %r481, %r482, %r483;
	// end inline asm
	// begin inline asm
	shfl.sync.down.b32 %r469, %r470, %r481, %r482, %r483;
	// end inline asm
	mov.b64 	%rd132, %fd789;
	mov.b64 	{%r475, %r480}, %rd132;
	// begin inline asm
	shfl.sync.down.b32 %r474, %r475, %r481, %r482, %r483;
	// end inline asm
	// begin inline asm
	shfl.sync.down.b32 %r479, %r480, %r481, %r482, %r483;
	// end inline asm
	setp.gt.s32 	%p18, %r183, 15;
	@%p18 bra 	$L__BB1_65;
	mov.b64 	%rd133, {%r474, %r479};
	mov.b64 	%fd492, %rd133;
	mov.b64 	%rd134, {%r464, %r469};
	mov.b64 	%fd493, %rd134;
	mov.b64 	%rd135, {%r454, %r459};
	mov.b64 	%fd494, %rd135;
	mov.b64 	%rd136, {%r444, %r449};
	mov.b64 	%fd495, %rd136;
	mov.b64 	%rd137, {%r434, %r439};
	mov.b64 	%fd496, %rd137;
	mov.b64 	%rd138, {%r424, %r429};
	mov.b64 	%fd497, %rd138;
	add.f64 	%fd794, %fd794, %fd497;
	add.f64 	%fd793, %fd793, %fd496;
	add.f64 	%fd792, %fd792, %fd495;
	add.f64 	%fd791, %fd791, %fd494;
	add.f64 	%fd790, %fd790, %fd493;
	add.f64 	%fd789, %fd789, %fd492;
$L__BB1_65:
	setp.ne.s32 	%p19, %r183, 0;
	@%p19 bra 	$L__BB1_67;
	shr.u32 	%r484, %r81, 5;
	mov.u32 	%r485, _ZZN3cub18CUB_300001_SM_10006detail6reduce28DeviceReduceSingleTileKernelINS2_10policy_hubIN4cuda3std3__45tupleIJddddddEEEj9tuple_sumE10Policy1000EN6thrust24THRUST_300001_SM_1000_NS17counting_iteratorIiNSE_11use_defaultESG_SG_EEPS9_jSA_S9_S9_13saxpy_functorILb1EEEEvT0_T1_T2_T3_T4_T6_E12temp_storage;
	mad.lo.s32 	%r486, %r484, 48, %r485;
	st.shared.f64 	[%r486+8], %fd794;
	st.shared.f64 	[%r486+16], %fd793;
	st.shared.f64 	[%r486+24], %fd792;
	st.shared.f64 	[%r486+32], %fd791;
	st.shared.f64 	[%r486+40], %fd790;
	st.shared.f64 	[%r486+48], %fd789;
$L__BB1_67:
	bar.sync 	0;
	setp.ne.s32 	%p20, %r81, 0;
	@%p20 bra 	$L__BB1_69;
	ld.shared.f64 	%fd498, [_ZZN3cub18CUB_300001_SM_10006detail6reduce28DeviceReduceSingleTileKernelINS2_10policy_hubIN4cuda3std3__45tupleIJddddddEEEj9tuple_sumE10Policy1000EN6thrust24THRUST_300001_SM_1000_NS17counting_iteratorIiNSE_11use_defaultESG_SG_EEPS9_jSA_S9_S9_13saxpy_functorILb1EEEEvT0_T1_T2_T3_T4_T6_E12temp_storage+56];
	ld.shared.f64 	%fd499, [_ZZN3cub18CUB_300001_SM_10006detail6reduce28DeviceReduceSingleTileKernelINS2_10policy_hubIN4cuda3std3__45tupleIJddddddEEEj9tuple_sumE10Policy1000EN6thrust24THRUST_300001_SM_1000_NS17counting_iteratorIiNSE_11use_defaultESG_SG_EEPS9_jSA_S9_S9_13saxpy_functorILb1EEEEvT0_T1_T2_T3_T4_T6_E12temp_storage+64];
	ld.shared.f64 	%fd500, [_ZZN3cub18CUB_300001_SM_10006detail6reduce28DeviceReduceSingleTileKernelINS2_10policy_hubIN4cuda3std3__45tupleIJddddddEEEj9tuple_sumE10Policy1000EN6thrust24THRUST_300001_SM_1000_NS17counting_iteratorIiNSE_11use_defaultESG_SG_EEPS9_jSA_S9_S9_13saxpy_functorILb1EEEEvT0_T1_T2_T3_T4_T6_E12temp_storage+72];
	ld.shared.f64 	%fd501, [_ZZN3cub18CUB_300001_SM_10006detail6reduce28DeviceReduceSingleTileKernelINS2_10policy_hubIN4cuda3std3__45tupleIJddddddEEEj9tuple_sumE10Policy1000EN6thrust24THRUST_300001_SM_1000_NS17counting_iteratorIiNSE_11use_defaultESG_SG_EEPS9_jSA_S9_S9_13saxpy_functorILb1EEEEvT0_T1_T2_T3_T4_T6_E12temp_storage+80];
	ld.shared.f64 	%fd502, [_ZZN3cub18CUB_300001_SM_10006detail6reduce28DeviceReduceSingleTileKernelINS2_10policy_hubIN4cuda3std3__45tupleIJddddddEEEj9tuple_sumE10Policy1000EN6thrust24THRUST_300001_SM_1000_NS17counting_iteratorIiNSE_11use_defaultESG_SG_EEPS9_jSA_S9_S9_13saxpy_functorILb1EEEEvT0_T1_T2_T3_T4_T6_E12temp_storage+88];
	ld.shared.f64 	%fd503, [_ZZN3cub18CUB_300001_SM_10006detail6reduce28DeviceReduceSingleTileKernelINS2_10policy_hubIN4cuda3std3__45tupleIJddddddEEEj9tuple_sumE10Policy1000EN6thrust24THRUST_300001_SM_1000_NS17counting_iteratorIiNSE_11use_defaultESG_SG_EEPS9_jSA_S9_S9_13saxpy_functorILb1EEEEvT0_T1_T2_T3_T4_T6_E12temp_storage+96];
	add.f64 	%fd504, %fd794, %fd498;
	add.f64 	%fd505, %fd793, %fd499;
	add.f64 	%fd506, %fd792, %fd500;
	add.f64 	%fd507, %fd791, %fd501;
	add.f64 	%fd508, %fd790, %fd502;
	add.f64 	%fd509, %fd789, %fd503;
	ld.shared.f64 	%fd510, [_ZZN3cub18CUB_300001_SM_10006detail6reduce28DeviceReduceSingleTileKernelINS2_10policy_hubIN4cuda3std3__45tupleIJddddddEEEj9tuple_sumE10Policy1000EN6thrust24THRUST_300001_SM_1000_NS17counting_iteratorIiNSE_11use_defaultESG_SG_EEPS9_jSA_S9_S9_13saxpy_functorILb1EEEEvT0_T1_T2_T3_T4_T6_E12temp_storage+104];
	ld.shared.f64 	%fd511, [_ZZN3cub18CUB_300001_SM_10006detail6reduce28DeviceReduceSingleTileKernelINS2_10policy_hubIN4cuda3std3__45tupleIJddddddEEEj9tuple_sumE10Policy1000EN6thrust24THRUST_300001_SM_1000_NS17counting_iteratorIiNSE_11use_defaultESG_SG_EEPS9_jSA_S9_S9_13saxpy_functorILb1EEEEvT0_T1_T2_T3_T4_T6_E12temp_storage+112];
	ld.shared.f64 	%fd512, [_ZZN3cub18CUB_300001_SM_10006detail6reduce28DeviceReduceSingleTileKernelINS2_10policy_hubIN4cuda3std3__45tupleIJddddddEEEj9tuple_sumE10Policy1000EN6thrust24THRUST_300001_SM_1000_NS17counting_iteratorIiNSE_11use_defaultESG_SG_EEPS9_jSA_S9_S9_13saxpy_functorILb1EEEEvT0_T1_T2_T3_T4_T6_E12temp_storage+120];
	ld.shared.f64 	%fd513, [_ZZN3cub18CUB_300001_SM_10006detail6reduce28DeviceReduceSingleTileKernelINS2_10policy_hubIN4cuda3std3__45tupleIJddddddEEEj9tuple_sumE10Policy1000EN6thrust24THRUST_300001_SM_1000_NS17counting_iteratorIiNSE_11use_defaultESG_SG_EEPS9_jSA_S9_S9_13saxpy_functorILb1EEEEvT0_T1_T2_T3_T4_T6_E12temp_storage+128];
	ld.shared.f64 	%fd514, [_ZZN3cub18CUB_300001_SM_10006detail6reduce28DeviceReduceSingleTileKernelINS2_10policy_hubIN4cuda3std3__45tupleIJddddddEEEj9tuple_sumE10Policy1000EN6thrust24THRUST_300001_SM_1000_NS17counting_iteratorIiNSE_11use_defaultESG_SG_EEPS9_jSA_S9_S9_13saxpy_functorILb1EEEEvT0_T1_T2_T3_T4_T6_E12temp_storage+136];
	ld.shared.f64 	%fd515, [_ZZN3cub18CUB_300001_SM_10006detail6reduce28DeviceReduceSingleTileKernelINS2_10policy_hubIN4cuda3std3__45tupleIJddddddEEEj9tuple_sumE10Policy1000EN6thrust24THRUST_300001_SM_1000_NS17counting_iteratorIiNSE_11use_defaultESG_SG_EEPS9_jSA_S9_S9_13saxpy_functorILb1EEEEvT0_T1_T2_T3_T4_T6_E12temp_storage+144];
	add.f64 	%fd516, %fd504, %fd510;
	add.f64 	%fd517, %fd505, %fd511;
	add.f64 	%fd518, %fd506, %fd512;
	add.f64 	%fd519, %fd507, %fd513;
	add.f64 	%fd520, %fd508, %fd514;
	add.f64 	%fd521, %fd509, %fd515;
	ld.shared.f64 	%fd522, [_ZZN3cub18CUB_300001_SM_10006detail6reduce28DeviceReduceSingleTileKernelINS2_10policy_hubIN4cuda3std3__45tupleIJddddddEEEj9tuple_sumE10Policy1000EN6thrust24THRUST_300001_SM_1000_NS17counting_iteratorIiNSE_11use_defaultESG_SG_EEPS9_jSA_S9_S9_13saxpy_functorILb1EEEEvT0_T1_T2_T3_T4_T6_E12temp_storage+152];
	ld.shared.f64 	%fd523, [_ZZN3cub18CUB_300001_SM_10006detail6reduce28DeviceReduceSingleTileKernelINS2_10policy_hubIN4cuda3std3__45tupleIJddddddEEEj9tuple_sumE10Policy1000EN6thrust24THRUST_300001_SM_1000_NS17counting_iteratorIiNSE_11use_defaultESG_SG_EEPS9_jSA_S9_S9_13saxpy_functorILb1EEEEvT0_T1_T2_T3_T4_T6_E12temp_storage+160];
	ld.shared.f64 	%fd524, [_ZZN3cub18CUB_300001_SM_10006detail6reduce28DeviceReduceSingleTileKernelINS2_10policy_hubIN4cuda3std3__45tupleIJddddddEEEj9tuple_sumE10Policy1000EN6thrust24THRUST_300001_SM_1000_NS17counting_iteratorIiNSE_11use_defaultESG_SG_EEPS9_jSA_S9_S9_13saxpy_functorILb1EEEEvT0_T1_T2_T3_T4_T6_E12temp_storage+168];
	ld.shared.f64 	%fd525, [_ZZN3cub18CUB_300001_SM_10006detail6reduce28DeviceReduceSingleTileKernelINS2_10policy_hubIN4cuda3std3__45tupleIJddddddEEEj9tuple_sumE10Policy1000EN6thrust24THRUST_300001_SM_1000_NS17counting_iteratorIiNSE_11use_defaultESG_SG_EEPS9_jSA_S9_S9_13saxpy_functorILb1EEEEvT0_T1_T2_T3_T4_T6_E12temp_storage+176];
	ld.shared.f64 	%fd526, [_ZZN3cub18CUB_300001_SM_10006detail6reduce28DeviceReduceSingleTileKernelINS2_10policy_hubIN4cuda3std3__45tupleIJddddddEEEj9tuple_sumE10Policy1000EN6thrust24THRUST_300001_SM_1000_NS17counting_iteratorIiNSE_11use_defaultESG_SG_EEPS9_jSA_S9_S9_13saxpy_functorILb1EEEEvT0_T1_T2_T3_T4_T6_E12temp_storage+184];
	ld.shared.f64 	%fd527, [_ZZN3cub18CUB_300001_SM_10006detail6reduce28DeviceReduceSingleTileKernelINS2_10policy_hubIN4cuda3std3__45tupleIJddddddEEEj9tuple_sumE10Policy1000EN6thrust24THRUST_300001_SM_1000_NS17counting_iteratorIiNSE_11use_defaultESG_SG_EEPS9_jSA_S9_S9_13saxpy_functorILb1EEEEvT0_T1_T2_T3_T4_T6_E12temp_storage+192];
	add.f64 	%fd528, %fd516, %fd522;
	add.f64 	%fd529, %fd517, %fd523;
	add.f64 	%fd530, %fd518, %fd524;
	add.f64 	%fd531, %fd519, %fd525;
	add.f64 	%fd532, %fd520, %fd526;
	add.f64 	%fd533, %fd521, %fd527;
	ld.shared.f64 	%fd534, [_ZZN3cub18CUB_300001_SM_10006detail6reduce28DeviceReduceSingleTileKernelINS2_10policy_hubIN4cuda3std3__45tupleIJddddddEEEj9tuple_sumE10Policy1000EN6thrust24THRUST_300001_SM_1000_NS17counting_iteratorIiNSE_11use_defaultESG_SG_EEPS9_jSA_S9_S9_13saxpy_functorILb1EEEEvT0_T1_T2_T3_T4_T6_E12temp_storage+200];
	ld.shared.f64 	%fd535, [_ZZN3cub18CUB_300001_SM_10006detail6reduce28DeviceReduceSingleTileKernelINS2_10policy_hubIN4cuda3std3__45tupleIJddddddEEEj9tuple_sumE10Policy1000EN6thrust24THRUST_300001_SM_1000_NS17counting_iteratorIiNSE_11use_defaultESG_SG_EEPS9_jSA_S9_S9_13saxpy_functorILb1EEEEvT0_T1_T2_T3_T4_T6_E12temp_storage+208];
	ld.shared.f64 	%fd536, [_ZZN3cub18CUB_300001_SM_10006detail6reduce28DeviceReduceSingleTileKernelINS2_10policy_hubIN4cuda3std3__45tupleIJddddddEEEj9tuple_sumE10Policy1000EN6thrust24THRUST_300001_SM_1000_NS17counting_iteratorIiNSE_11use_defaultESG_SG_EEPS9_jSA_S9_S9_13saxpy_functorILb1EEEEvT0_T1_T2_T3_T4_T6_E12temp_storage+216];
	ld.shared.f64 	%fd537, [_ZZN3cub18CUB_300001_SM_10006detail6reduce28DeviceReduceSingleTileKernelINS2_10policy_hubIN4cuda3std3__45tupleIJddddddEEEj9tuple_sumE10Policy1000EN6thrust24THRUST_300001_SM_1000_NS17counting_iteratorIiNSE_11use_defaultESG_SG_EEPS9_jSA_S9_S9_13saxpy_functorILb1EEEEvT0_T1_T2_T3_T4_T6_E12temp_storage+224];
	ld.shared.f64 	%fd538, [_ZZN3cub18CUB_300001_SM_10006detail6reduce28DeviceReduceSingleTileKernelINS2_10policy_hubIN4cuda3std3__45tupleIJddddddEEEj9tuple_sumE10Policy1000EN6thrust24THRUST_300001_SM_1000_NS17counting_iteratorIiNSE_11use_defaultESG_SG_EEPS9_jSA_S9_S9_13saxpy_functorILb1EEEEvT0_T1_T2_T3_T4_T6_E12temp_storage+232];
	ld.shared.f64 	%fd539, [_ZZN3cub18CUB_300001_SM_10006detail6reduce28DeviceReduceSingleTileKernelINS2_10policy_hubIN4cuda3std3__45tupleIJddddddEEEj9tuple_sumE10Policy1000EN6thrust24THRUST_300001_SM_1000_NS17counting_iteratorIiNSE_11use_defaultESG_SG_EEPS9_jSA_S9_S9_13saxpy_functorILb1EEEEvT0_T1_T2_T3_T4_T6_E12temp_storage+240];
	add.f64 	%fd540, %fd528, %fd534;
	add.f64 	%fd541, %fd529, %fd535;
	add.f64 	%fd542, %fd530, %fd536;
	add.f64 	%fd543, %fd531, %fd537;
	add.f64 	%fd544, %fd532, %fd538;
	add.f64 	%fd545, %fd533, %fd539;
	ld.shared.f64 	%fd546, [_ZZN3cub18CUB_300001_SM_10006detail6reduce28DeviceReduceSingleTileKernelINS2_10policy_hubIN4cuda3std3__45tupleIJddddddEEEj9tuple_sumE10Policy1000EN6thrust24THRUST_300001_SM_1000_NS17counting_iteratorIiNSE_11use_defaultESG_SG_EEPS9_jSA_S9_S9_13saxpy_functorILb1EEEEvT0_T1_T2_T3_T4_T6_E12temp_storage+248];
	ld.shared.f64 	%fd547, [_ZZN3cub18CUB_300001_SM_10006detail6reduce28DeviceReduceSingleTileKernelINS2_10policy_hubIN4cuda3std3__45tupleIJddddddEEEj9tuple_sumE10Policy1000EN6thrust24THRUST_300001_SM_1000_NS17counting_iteratorIiNSE_11use_defaultESG_SG_EEPS9_jSA_S9_S9_13saxpy_functorILb1EEEEvT0_T1_T2_T3_T4_T6_E12temp_storage+256];
	ld.shared.f64 	%fd548, [_ZZN3cub18CUB_300001_SM_10006detail6reduce28DeviceReduceSingleTileKernelINS2_10policy_hubIN4cuda3std3__45tupleIJddddddEEEj9tuple_sumE10Policy1000EN6thrust24THRUST_300001_SM_1000_NS17counting_iteratorIiNSE_11use_defaultESG_SG_EEPS9_jSA_S9_S9_13saxpy_functorILb1EEEEvT0_T1_T2_T3_T4_T6_E12temp_storage+264];
	ld.shared.f64 	%fd549, [_ZZN3cub18CUB_300001_SM_10006detail6reduce28DeviceReduceSingleTileKernelINS2_10policy_hubIN4cuda3std3__45tupleIJddddddEEEj9tuple_sumE10Policy1000EN6thrust24THRUST_300001_SM_1000_NS17counting_iteratorIiNSE_11use_defaultESG_SG_EEPS9_jSA_S9_S9_13saxpy_functorILb1EEEEvT0_T1_T2_T3_T4_T6_E12temp_storage+272];
	ld.shared.f64 	%fd550, [_ZZN3cub18CUB_300001_SM_10006detail6reduce28DeviceReduceSingleTileKernelINS2_10policy_hubIN4cuda3std3__45tupleIJddddddEEEj9tuple_sumE10Policy1000EN6thrust24THRUST_300001_SM_1000_NS17counting_iteratorIiNSE_11use_defaultESG_SG_EEPS9_jSA_S9_S9_13saxpy_functorILb1EEEEvT0_T1_T2_T3_T4_T6_E12temp_storage+280];
	ld.shared.f64 	%fd551, [_ZZN3cub18CUB_300001_SM_10006detail6reduce28DeviceReduceSingleTileKernelINS2_10policy_hubIN4cuda3std3__45tupleIJddddddEEEj9tuple_sumE10Policy1000EN6thrust24THRUST_300001_SM_1000_NS17counting_iteratorIiNSE_11use_defaultESG_SG_EEPS9_jSA_S9_S9_13saxpy_functorILb1EEEEvT0_T1_T2_T3_T4_T6_E12temp_storage+288];
	add.f64 	%fd552, %fd540, %fd546;
	add.f64 	%fd553, %fd541, %fd547;
	add.f64 	%fd554, %fd542, %fd548;
	add.f64 	%fd555, %fd543, %fd549;
	add.f64 	%fd556, %fd544, %fd550;
	add.f64 	%fd557, %fd545, %fd551;
	ld.shared.f64 	%fd558, [_ZZN3cub18CUB_300001_SM_10006detail6reduce28DeviceReduceSingleTileKernelINS2_10policy_hubIN4cuda3std3__45tupleIJddddddEEEj9tuple_sumE10Policy1000EN6thrust24THRUST_300001_SM_1000_NS17counting_iteratorIiNSE_11use_defaultESG_SG_EEPS9_jSA_S9_S9_13saxpy_functorILb1EEEEvT0_T1_T2_T3_T4_T6_E12temp_storage+296];
	ld.shared.f64 	%fd559, [_ZZN3cub18CUB_300001_SM_10006detail6reduce28DeviceReduceSingleTileKernelINS2_10policy_hubIN4cuda3std3__45tupleIJddddddEEEj9tuple_sumE10Policy1000EN6thrust24THRUST_300001_SM_1000_NS17counting_iteratorIiNSE_11use_defaultESG_SG_EEPS9_jSA_S9_S9_13saxpy_functorILb1EEEEvT0_T1_T2_T3_T4_T6_E12temp_storage+304];
	ld.shared.f64 	%fd560, [_ZZN3cub18CUB_300001_SM_10006detail6reduce28DeviceReduceSingleTileKernelINS2_10policy_hubIN4cuda3std3__45tupleIJddddddEEEj9tuple_sumE10Policy1000EN6thrust24THRUST_300001_SM_1000_NS17counting_iteratorIiNSE_11use_defaultESG_SG_EEPS9_jSA_S9_S9_13saxpy_functorILb1EEEEvT0_T1_T2_T3_T4_T6_E12temp_storage+312];
	ld.shared.f64 	%fd561, [_ZZN3cub18CUB_300001_SM_10006detail6reduce28DeviceReduceSingleTileKernelINS2_10policy_hubIN4cuda3std3__45tupleIJddddddEEEj9tuple_sumE10Policy1000EN6thrust24THRUST_300001_SM_1000_NS17counting_iteratorIiNSE_11use_defaultESG_SG_EEPS9_jSA_S9_S9_13saxpy_functorILb1EEEEvT0_T1_T2_T3_T4_T6_E12temp_storage+320];
	ld.shared.f64 	%fd562, [_ZZN3cub18CUB_300001_SM_10006detail6reduce28DeviceReduceSingleTileKernelINS2_10policy_hubIN4cuda3std3__45tupleIJddddddEEEj9tuple_sumE10Policy1000EN6thrust24THRUST_300001_SM_1000_NS17counting_iteratorIiNSE_11use_defaultESG_SG_EEPS9_jSA_S9_S9_13saxpy_functorILb1EEEEvT0_T1_T2_T3_T4_T6_E12temp_storage+328];
	ld.shared.f64 	%fd563, [_ZZN3cub18CUB_300001_SM_10006detail6reduce28DeviceReduceSingleTileKernelINS2_10policy_hubIN4cuda3std3__45tupleIJddddddEEEj9tuple_sumE10Policy1000EN6thrust24THRUST_300001_SM_1000_NS17counting_iteratorIiNSE_11use_defaultESG_SG_EEPS9_jSA_S9_S9_13saxpy_functorILb1EEEEvT0_T1_T2_T3_T4_T6_E12temp_storage+336];
	add.f64 	%fd564, %fd552, %fd558;
	add.f64 	%fd565, %fd553, %fd559;
	add.f64 	%fd566, %fd554, %fd560;
	add.f64 	%fd567, %fd555, %fd561;
	add.f64 	%fd568, %fd556, %fd562;
	add.f64 	%fd569, %fd557, %fd563;
	ld.shared.f64 	%fd570, [_ZZN3cub18CUB_300001_SM_10006detail6reduce28DeviceReduceSingleTileKernelINS2_10policy_hubIN4cuda3std3__45tupleIJddddddEEEj9tuple_sumE10Policy1000EN6thrust24THRUST_300001_SM_1000_NS17counting_iteratorIiNSE_11use_defaultESG_SG_EEPS9_jSA_S9_S9_13saxpy_functorILb1EEEEvT0_T1_T2_T3_T4_T6_E12temp_storage+344];
	ld.shared.f64 	%fd571, [_ZZN3cub18CUB_300001_SM_10006detail6reduce28DeviceReduceSingleTileKernelINS2_10policy_hubIN4cuda3std3__45tupleIJddddddEEEj9tuple_sumE10Policy1000EN6thrust24THRUST_300001_SM_1000_NS17counting_iteratorIiNSE_11use_defaultESG_SG_EEPS9_jSA_S9_S9_13saxpy_functorILb1EEEEvT0_T1_T2_T3_T4_T6_E12temp_storage+352];
	ld.shared.f64 	%fd572, [_ZZN3cub18CUB_300001_SM_10006detail6reduce28DeviceReduceSingleTileKernelINS2_10policy_hubIN4cuda3std3__45tupleIJddddddEEEj9tuple_sumE10Policy1000EN6thrust24THRUST_300001_SM_1000_NS17counting_iteratorIiNSE_11use_defaultESG_SG_EEPS9_jSA_S9_S9_13saxpy_functorILb1EEEEvT0_T1_T2_T3_T4_T6_E12temp_storage+360];
	ld.shared.f64 	%fd573, [_ZZN3cub18CUB_300001_SM_10006detail6reduce28DeviceReduceSingleTileKernelINS2_10policy_hubIN4cuda3std3__45tupleIJddddddEEEj9tuple_sumE10Policy1000EN6thrust24THRUST_300001_SM_1000_NS17counting_iteratorIiNSE_11use_defaultESG_SG_EEPS9_jSA_S9_S9_13saxpy_functorILb1EEEEvT0_T1_T2_T3_T4_T6_E12temp_storage+368];
	ld.shared.f64 	%fd574, [_ZZN3cub18CUB_300001_SM_10006detail6reduce28DeviceReduceSingleTileKernelINS2_10policy_hubIN4cuda3std3__45tupleIJddddddEEEj9tuple_sumE10Policy1000EN6thrust24THRUST_300001_SM_1000_NS17counting_iteratorIiNSE_11use_defaultESG_SG_EEPS9_jSA_S9_S9_13saxpy_functorILb1EEEEvT0_T1_T2_T3_T4_T6_E12temp_storage+376];
	ld.shared.f64 	%fd575, [_ZZN3cub18CUB_300001_SM_10006detail6reduce28DeviceReduceSingleTileKernelINS2_10policy_hubIN4cuda3std3__45tupleIJddddddEEEj9tuple_sumE10Policy1000EN6thrust24THRUST_300001_SM_1000_NS17counting_iteratorIiNSE_11use_defaultESG_SG_EEPS9_jSA_S9_S9_13saxpy_functorILb1EEEEvT0_T1_T2_T3_T4_T6_E12temp_storage+384];
	add.f64 	%fd794, %fd564, %fd570;
	add.f64 	%fd793, %fd565, %fd571;
	add.f64 	%fd792, %fd566, %fd572;
	add.f64 	%fd791, %fd567, %fd573;
	add.f64 	%fd790, %fd568, %fd574;
	add.f64 	%fd789, %fd569, %fd575;
$L__BB1_69:
	mov.u32 	%r807, %tid.x;
	setp.ne.s32 	%p43, %r807, 0;
	@%p43 bra 	$L__BB1_71;
	add.f64 	%fd747, %fd355, %fd794;
	add.f64 	%fd748, %fd356, %fd793;
	add.f64 	%fd749, %fd357, %fd792;
	add.f64 	%fd750, %fd358, %fd791;
	add.f64 	%fd751, %fd359, %fd790;
	add.f64 	%fd752, %fd360, %fd789;
	st.global.f64 	[%rd1], %fd747;
	st.global.f64 	[%rd1+8], %fd748;
	st.global.f64 	[%rd1+16], %fd749;
	st.global.f64 	[%rd1+24], %fd750;
	st.global.f64 	[%rd1+32], %fd751;
	st.global.f64 	[%rd1+40], %fd752;
$L__BB1_71:
	ret;

}
	// .globl	_ZN3cub18CUB_300001_SM_10006detail6reduce18DeviceReduceKernelINS2_10policy_hubIN4cuda3std3__45tupleIJddddddEEEj9tuple_sumE10Policy1000EN6thrust24THRUST_300001_SM_1000_NS17counting_iteratorIiNSE_11use_defaultESG_SG_EEjSA_S9_13saxpy_functorILb1EEEEvT0_PT3_T1_NS0_13GridEvenShareISN_EET2_T4_
.visible .entry _ZN3cub18CUB_300001_SM_10006detail6reduce18DeviceReduceKernelINS2_10policy_hubIN4cuda3std3__45tupleIJddddddEEEj9tuple_sumE10Policy1000EN6thrust24THRUST_300001_SM_1000_NS17counting_iteratorIiNSE_11use_defaultESG_SG_EEjSA_S9_13saxpy_functorILb1EEEEvT0_PT3_T1_NS0_13GridEvenShareISN_EET2_T4_(
	.param .align 4 .b8 _ZN3cub18CUB_300001_SM_10006detail6reduce18DeviceReduceKernelINS2_10policy_hubIN4cuda3std3__45tupleIJddddddEEEj9tuple_sumE10Policy1000EN6thrust24THRUST_300001_SM_1000_NS17counting_iteratorIiNSE_11use_defaultESG_SG_EEjSA_S9_13saxpy_functorILb1EEEEvT0_PT3_T1_NS0_13GridEvenShareISN_EET2_T4__param_0[4],
	.param .u64 .ptr .align 1 _ZN3cub18CUB_300001_SM_10006detail6reduce18DeviceReduceKernelINS2_10policy_hubIN4cuda3std3__45tupleIJddddddEEEj9tuple_sumE10Policy1000EN6thrust24THRUST_300001_SM_1000_NS17counting_iteratorIiNSE_11use_defaultESG_SG_EEjSA_S9_13saxpy_functorILb1EEEEvT0_PT3_T1_NS0_13GridEvenShareISN_EET2_T4__param_1,
	.param .u32 _ZN3cub18CUB_300001_SM_10006detail6reduce18DeviceReduceKernelINS2_10policy_hubIN4cuda3std3__45tupleIJddddddEEEj9tuple_sumE10Policy1000EN6thrust24THRUST_300001_SM_1000_NS17counting_iteratorIiNSE_11use_defaultESG_SG_EEjSA_S9_13saxpy_functorILb1EEEEvT0_PT3_T1_NS0_13GridEvenShareISN_EET2_T4__param_2,
	.param .align 4 .b8 _ZN3cub18CUB_300001_SM_10006detail6reduce18DeviceReduceKernelINS2_10policy_hubIN4cuda3std3__45tupleIJddddddEEEj9tuple_sumE10Policy1000EN6thrust24THRUST_300001_SM_1000_NS17counting_iteratorIiNSE_11use_defaultESG_SG_EEjSA_S9_13saxpy_functorILb1EEEEvT0_PT3_T1_NS0_13GridEvenShareISN_EET2_T4__param_3[40],
	.param .align 1 .b8 _ZN3cub18CUB_300001_SM_10006detail6reduce18DeviceReduceKernelINS2_10policy_hubIN4cuda3std3__45tupleIJddddddEEEj9tuple_sumE10Policy1000EN6thrust24THRUST_300001_SM_1000_NS17counting_iteratorIiNSE_11use_defaultESG_SG_EEjSA_S9_13saxpy_functorILb1EEEEvT0_PT3_T1_NS0_13GridEvenShareISN_EET2_T4__param_4[1],
	.param .align 8 .b8 _ZN3cub18CUB_300001_SM_10006detail6reduce18DeviceReduceKernelINS2_10policy_hubIN4cuda3std3__45tupleIJddddddEEEj9tuple_sumE10Policy1000EN6thrust24THRUST_300001_SM_1000_NS17counting_iteratorIiNSE_11use_defaultESG_SG_EEjSA_S9_13saxpy_functorILb1EEEEvT0_PT3_T1_NS0_13GridEvenShareISN_EET2_T4__param_5[32]
)
.maxntid 256
{
	.reg .pred 	%p<43>;
	.reg .b16 	%rs<5>;
	.reg .b32 	%r<851>;
	.reg .b64 	%rd<247>;
	.reg .b64 	%fd<921>;
	// demoted variable
	.shared .align 8 .b8 _ZZN3cub18CUB_300001_SM_10006detail6reduce18DeviceReduceKernelINS2_10policy_hubIN4cuda3std3__45tupleIJddddddEEEj9tuple_sumE10Policy1000EN6thrust24THRUST_300001_SM_1000_NS17counting_iteratorIiNSE_11use_defaultESG_SG_EEjSA_S9_13saxpy_functorILb1EEEEvT0_PT3_T1_NS0_13GridEvenShareISN_EET2_T4_E12temp_storage[440];
	ld.param.u32 	%r174, [_ZN3cub18CUB_300001_SM_10006detail6reduce18DeviceReduceKernelINS2_10policy_hubIN4cuda3std3__45tupleIJddddddEEEj9tuple_sumE10Policy1000EN6thrust24THRUST_300001_SM_1000_NS17counting_iteratorIiNSE_11use_defaultESG_SG_EEjSA_S9_13saxpy_functorILb1EEEEvT0_PT3_T1_NS0_13GridEvenShareISN_EET2_T4__param_5+24];
	ld.param.u32 	%r3, [_ZN3cub18CUB_300001_SM_10006detail6reduce18DeviceReduceKernelINS2_10policy_hubIN4cuda3std3__45tupleIJddddddEEEj9tuple_sumE10Policy1000EN6thrust24THRUST_300001_SM_1000_NS17counting_iteratorIiNSE_11use_defaultESG_SG_EEjSA_S9_13saxpy_functorILb1EEEEvT0_PT3_T1_NS0_13GridEvenShareISN_EET2_T4__param_0];
	ld.param.u32 	%r1, [_ZN3cub18CUB_300001_SM_10006detail6reduce18DeviceReduceKernelINS2_10policy_hubIN4cuda3std3__45tupleIJddddddEEEj9tuple_sumE10Policy1000EN6thrust24THRUST_300001_SM_1000_NS17counting_iteratorIiNSE_11use_defaultESG_SG_EEjSA_S9_13saxpy_functorILb1EEEEvT0_PT3_T1_NS0_13GridEvenShareISN_EET2_T4__param_3+20];
	ld.param.u32 	%r2, [_ZN3cub18CUB_300001_SM_10006detail6reduce18DeviceReduceKernelINS2_10policy_hubIN4cuda3std3__45tupleIJddddddEEEj9tuple_sumE10Policy1000EN6thrust24THRUST_300001_SM_1000_NS17counting_iteratorIiNSE_11use_defaultESG_SG_EEjSA_S9_13saxpy_functorILb1EEEEvT0_PT3_T1_NS0_13GridEvenShareISN_EET2_T4__param_3+24];
	ld.param.u64 	%rd13, [_ZN3cub18CUB_300001_SM_10006detail6reduce18DeviceReduceKernelINS2_10policy_hubIN4cuda3std3__45tupleIJddddddEEEj9tuple_sumE10Policy1000EN6thrust24THRUST_300001_SM_1000_NS17counting_iteratorIiNSE_11use_defaultESG_SG_EEjSA_S9_13saxpy_functorILb1EEEEvT0_PT3_T1_NS0_13GridEvenShareISN_EET2_T4__param_5+16];
	ld.param.u64 	%rd12, [_ZN3cub18CUB_300001_SM_10006detail6reduce18DeviceReduceKernelINS2_10policy_hubIN4cuda3std3__45tupleIJddddddEEEj9tuple_sumE10Policy1000EN6thrust24THRUST_300001_SM_1000_NS17counting_iteratorIiNSE_11use_defaultESG_SG_EEjSA_S9_13saxpy_functorILb1EEEEvT0_PT3_T1_NS0_13GridEvenShareISN_EET2_T4__param_5+8];
	ld.param.u64 	%rd11, [_ZN3cub18CUB_300001_SM_10006detail6reduce18DeviceReduceKernelINS2_10policy_hubIN4cuda3std3__45tupleIJddddddEEEj9tuple_sumE10Policy1000EN6thrust24THRUST_300001_SM_1000_NS17counting_iteratorIiNSE_11use_defaultESG_SG_EEjSA_S9_13saxpy_functorILb1EEEEvT0_PT3_T1_NS0_13GridEvenShareISN_EET2_T4__param_5];
	cvta.to.global.u64 	%rd1, %rd11;
	cvta.to.global.u64 	%rd2, %rd12;
	cvta.to.global.u64 	%rd3, %rd13;
	mov.u32 	%r5, %ctaid.x;
	shl.b32 	%r6, %r2, 8;
	shl.b32 	%r7, %r5, 8;
	sub.s32 	%r8, %r1, %r7;
	setp.gt.u32 	%p1, %r8, 255;
	@%p1 bra 	$L__BB2_39;
	mov.u32 	%r9, %tid.x;
	setp.ge.u32 	%p20, %r9, %r8;
	mov.f64 	%fd771, 0d0000000000000000;
	mov.f64 	%fd772, %fd771;
	mov.f64 	%fd773, %fd771;
	mov.f64 	%fd774, %fd771;
	mov.f64 	%fd775, %fd771;
	mov.f64 	%fd776, %fd771;
	mov.u32 	%r840, %r9;
	@%p20 bra 	$L__BB2_3;
	add.s32 	%r510, %r7, %r9;
	add.s32 	%r511, %r510, %r3;
	mul.wide.s32 	%rd131, %r511, 8;
	add.s64 	%rd132, %rd2, %rd131;
	ld.global.f64 	%fd565, [%rd132];
	mul.wide.s32 	%rd133, %r511, 16;
	add.s64 	%rd134, %rd1, %rd133;
	ld.global.f64 	%fd566, [%rd134];
	mul.f64 	%fd567, %fd565, %fd566;
	add.s64 	%rd135, %rd3, %rd131;
	ld.global.f64 	%fd568, [%rd135];
	mul.f64 	%fd776, %fd567, %fd568;
	mul.wide.s32 	%rd136, %r174, 8;
	add.s64 	%rd137, %rd135, %rd136;
	ld.global.f64 	%fd569, [%rd137];
	mul.f64 	%fd775, %fd567, %fd569;
	add.s64 	%rd138, %rd137, %rd136;
	ld.global.f64 	%fd570, [%rd138];
	mul.f64 	%fd774, %fd567, %fd570;
	add.s64 	%rd139, %rd138, %rd136;
	ld.global.f64 	%fd571, [%rd139];
	mul.f64 	%fd773, %fd567, %fd571;
	add.s64 	%rd140, %rd139, %rd136;
	ld.global.f64 	%fd572, [%rd140];
	mul.f64 	%fd772, %fd567, %fd572;
	add.s64 	%rd141, %rd140, %rd136;
	ld.global.f64 	%fd573, [%rd141];
	mul.f64 	%fd771, %fd567, %fd573;
	add.s32 	%r840, %r9, 256;
$L__BB2_3:
	setp.ge.u32 	%p21, %r840, %r8;
	@%p21 bra 	$L__BB2_12;
	add.s32 	%r12, %r3, %r7;
	not.b32 	%r512, %r840;
	add.s32 	%r513, %r1, %r512;
	sub.s32 	%r13, %r513, %r7;
	shr.u32 	%r514, %r13, 8;
	add.s32 	%r14, %r514, 1;
	setp.lt.u32 	%p22, %r13, 768;
	@%p22 bra 	$L__BB2_7;
	and.b32  	%r515, %r14, 33554428;
	neg.s32 	%r838, %r515;
	add.s32 	%r516, %r3, %r840;
	add.s32 	%r837, %r516, %r7;
	mul.wide.s32 	%rd142, %r174, 8;
	add.s64 	%rd143, %rd142, %rd3;
	add.s64 	%rd4, %rd143, 4096;
	mul.wide.s32 	%rd144, %r174, 40;
	add.s64 	%rd145, %rd144, %rd3;
	add.s64 	%rd5, %rd145, 4096;
	mul.wide.s32 	%rd146, %r174, 32;
	add.s64 	%rd147, %rd146, %rd3;
	add.s64 	%rd6, %rd147, 4096;
	mul.wide.s32 	%rd157, %r174, 24;
	mul.wide.s32 	%rd159, %r174, 16;
$L__BB2_6:
	.pragma "nounroll";
	mul.wide.s32 	%rd148, %r837, 8;
	add.s64 	%rd149, %rd2, %rd148;
	add.s64 	%rd150, %rd4, %rd148;
	mul.wide.s32 	%rd151, %r837, 16;
	add.s64 	%rd152, %rd1, %rd151;
	add.s64 	%rd153, %rd3, %rd148;
	add.s64 	%rd154, %rd153, 4096;
	add.s64 	%rd155, %rd5, %rd148;
	add.s64 	%rd156, %rd6, %rd148;
	add.s64 	%rd158, %rd154, %rd157;
	ld.global.f64 	%fd575, [%rd149];
	ld.global.f64 	%fd576, [%rd152];
	mul.f64 	%fd577, %fd575, %fd576;
	ld.global.f64 	%fd578, [%rd153];
	ld.global.f64 	%fd579, [%rd150+-4096];
	add.s64 	%rd160, %rd154, %rd159;
	ld.global.f64 	%fd580, [%rd160+-4096];
	ld.global.f64 	%fd581, [%rd158+-4096];
	ld.global.f64 	%fd582, [%rd156+-4096];
	ld.global.f64 	%fd583, [%rd155+-4096];
	fma.rn.f64 	%fd584, %fd577, %fd578, %fd776;
	fma.rn.f64 	%fd585, %fd577, %fd579, %fd775;
	fma.rn.f64 	%fd586, %fd577, %fd580, %fd774;
	fma.rn.f64 	%fd587, %fd577, %fd581, %fd773;
	fma.rn.f64 	%fd588, %fd577, %fd582, %fd772;
	fma.rn.f64 	%fd589, %fd577, %fd583, %fd771;
	ld.global.f64 	%fd590, [%rd149+2048];
	ld.global.f64 	%fd591, [%rd152+4096];
	mul.f64 	%fd592, %fd590, %fd591;
	ld.global.f64 	%fd593, [%rd153+2048];
	ld.global.f64 	%fd594, [%rd150+-2048];
	ld.global.f64 	%fd595, [%rd160+-2048];
	ld.global.f64 	%fd596, [%rd158+-2048];
	ld.global.f64 	%fd597, [%rd156+-2048];
	ld.global.f64 	%fd598, [%rd155+-2048];
	fma.rn.f64 	%fd599, %fd592, %fd593, %fd584;
	fma.rn.f64 	%fd600, %fd592, %fd594, %fd585;
	fma.rn.f64 	%fd601, %fd592, %fd595, %fd586;
	fma.rn.f64 	%fd602, %fd592, %fd596, %fd587;
	fma.rn.f64 	%fd603, %fd592, %fd597, %fd588;
	fma.rn.f64 	%fd604, %fd592, %fd598, %fd589;
	ld.global.f64 	%fd605, [%rd149+4096];
	ld.global.f64 	%fd606, [%rd152+8192];
	mul.f64 	%fd607, %fd605, %fd606;
	ld.global.f64 	%fd608, [%rd153+4096];
	ld.global.f64 	%fd609, [%rd150];
	ld.global.f64 	%fd610, [%rd160];
	ld.global.f64 	%fd611, [%rd158];
	ld.global.f64 	%fd612, [%rd156];
	ld.global.f64 	%fd613, [%rd155];
	fma.rn.f64 	%fd614, %fd607, %fd608, %fd599;
	fma.rn.f64 	%fd615, %fd607, %fd609, %fd600;
	fma.rn.f64 	%fd616, %fd607, %fd610, %fd601;
	fma.rn.f64 	%fd617, %fd607, %fd611, %fd602;
	fma.rn.f64 	%fd618, %fd607, %fd612, %fd603;
	fma.rn.f64 	%fd619, %fd607, %fd613, %fd604;
	ld.global.f64 	%fd620, [%rd149+6144];
	ld.global.f64 	%fd621, [%rd152+12288];
	mul.f64 	%fd622, %fd620, %fd621;
	ld.global.f64 	%fd623, [%rd153+6144];
	ld.global.f64 	%fd624, [%rd150+2048];
	ld.global.f64 	%fd625, [%rd160+2048];
	ld.global.f64 	%fd626, [%rd158+2048];
	ld.global.f64 	%fd627, [%rd156+2048];
	ld.global.f64 	%fd628, [%rd155+2048];
	fma.rn.f64 	%fd776, %fd622, %fd623, %fd614;
	fma.rn.f64 	%fd775, %fd622, %fd624, %fd615;
	fma.rn.f64 	%fd774, %fd622, %fd625, %fd616;
	fma.rn.f64 	%fd773, %fd622, %fd626, %fd617;
	fma.rn.f64 	%fd772, %fd622, %fd627, %fd618;
	fma.rn.f64 	%fd771, %fd622, %fd628, %fd619;
	add.s32 	%r840, %r840, 1024;
	add.s32 	%r838, %r838, 4;
	add.s32 	%r837, %r837, 1024;
	setp.ne.s32 	%p23, %r838, 0;
	@%p23 bra 	$L__BB2_6;
$L__BB2_7:
	shr.u32 	%r518, %r13, 8;
	add.s32 	%r519, %r518, 1;
	and.b32  	%r517, %r519, 3;
	setp.eq.s32 	%p24, %r517, 0;
	@%p24 bra 	$L__BB2_12;
	setp.eq.s32 	%p25, %r517, 1;
	@%p25 bra 	$L__BB2_10;
	add.s32 	%r520, %r12, %r840;
	mul.wide.s32 	%rd161, %r520, 8;
	add.s64 	%rd162, %rd2, %rd161;
	ld.global.f64 	%fd630, [%rd162];
	mul.wide.s32 	%rd163, %r520, 16;
	add.s64 	%rd164, %rd1, %rd163;
	ld.global.f64 	%fd631, [%rd164];
	mul.f64 	%fd632, %fd630, %fd631;
	add.s64 	%rd165, %rd3, %rd161;
	ld.global.f64 	%fd633, [%rd165];
	mul.wide.s32 	%rd166, %r174, 8;
	add.s64 	%rd167, %rd165, %rd166;
	ld.global.f64 	%fd634, [%rd167];
	add.s64 	%rd168, %rd167, %rd166;
	ld.global.f64 	%fd635, [%rd168];
	add.s64 	%rd169, %rd168, %rd166;
	ld.global.f64 	%fd636, [%rd169];
	add.s64 	%rd170, %rd169, %rd166;
	ld.global.f64 	%fd637, [%rd170];
	add.s64 	%rd171, %rd170, %rd166;
	ld.global.f64 	%fd638, [%rd171];
	fma.rn.f64 	%fd639, %fd632, %fd633, %fd776;
	fma.rn.f64 	%fd640, %fd632, %fd634, %fd775;
	fma.rn.f64 	%fd641, %fd632, %fd635, %fd774;
	fma.rn.f64 	%fd642, %fd632, %fd636, %fd773;
	fma.rn.f64 	%fd643, %fd632, %fd637, %fd772;
	fma.rn.f64 	%fd644, %fd632, %fd638, %fd771;
	ld.global.f64 	%fd645, [%rd162+2048];
	ld.global.f64 	%fd646, [%rd164+4096];
	mul.f64 	%fd647, %fd645, %fd646;
	ld.global.f64 	%fd648, [%rd165+2048];
	ld.global.f64 	%fd649, [%rd167+2048];
	ld.global.f64 	%fd650, [%rd168+2048];
	ld.global.f64 	%fd651, [%rd169+2048];
	ld.global.f64 	%fd652, [%rd170+2048];
	ld.global.f64 	%fd653, [%rd171+2048];
	fma.rn.f64 	%fd776, %fd647, %fd648, %fd639;
	fma.rn.f64 	%fd775, %fd647, %fd649, %fd640;
	fma.rn.f64 	%fd774, %fd647, %fd650, %fd641;
	fma.rn.f64 	%fd773, %fd647, %fd651, %fd642;
	fma.rn.f64 	%fd772, %fd647, %fd652, %fd643;
	fma.rn.f64 	%fd771, %fd647, %fd653, %fd644;
	add.s32 	%r840, %r840, 512;
$L__BB2_10:
	and.b32  	%r521, %r13, 256;
	setp.ne.s32 	%p26, %r521, 0;
	@%p26 bra 	$L__BB2_12;
	add.s32 	%r522, %r12, %r840;
	mul.wide.s32 	%rd172, %r522, 8;
	add.s64 	%rd173, %rd2, %rd172;
	ld.global.f64 	%fd654, [%rd173];
	mul.wide.s32 	%rd174, %r522, 16;
	add.s64 	%rd175, %rd1, %rd174;
	ld.global.f64 	%fd655, [%rd175];
	mul.f64 	%fd656, %fd654, %fd655;
	add.s64 	%rd176, %rd3, %rd172;
	ld.global.f64 	%fd657, [%rd176];
	mul.wide.s32 	%rd177, %r174, 8;
	add.s64 	%rd178, %rd176, %rd177;
	ld.global.f64 	%fd658, [%rd178];
	add.s64 	%rd179, %rd178, %rd177;
	ld.global.f64 	%fd659, [%rd179];
	add.s64 	%rd180, %rd179, %rd177;
	ld.global.f64 	%fd660, [%rd180];
	add.s64 	%rd181, %rd180, %rd177;
	ld.global.f64 	%fd661, [%rd181];
	add.s64 	%rd182, %rd181, %rd177;
	ld.global.f64 	%fd662, [%rd182];
	fma.rn.f64 	%fd776, %fd656, %fd657, %fd776;
	fma.rn.f64 	%fd775, %fd656, %fd658, %fd775;
	fma.rn.f64 	%fd774, %fd656, %fd659, %fd774;
	fma.rn.f64 	%fd773, %fd656, %fd660, %fd773;
	fma.rn.f64 	%fd772, %fd656, %fd661, %fd772;
	fma.rn.f64 	%fd771, %fd656, %fd662, %fd771;
$L__BB2_12:
	// begin inline asm
	mov.u32 %r523, %laneid;
	// end inline asm
	and.b32  	%r584, %r9, 992;
	add.s32 	%r585, %r584, 32;
	setp.gt.u32 	%p27, %r585, %r8;
	not.b32 	%r586, %r584;
	add.s32 	%r587, %r8, %r586;
	selp.b32 	%r582, %r587, 31, %p27;
	mov.b64 	%rd183, %fd776;
	mov.b64 	{%r525, %r530}, %rd183;
	mov.b32 	%r581, 1;
	mov.b32 	%r583, -1;
	// begin inline asm
	shfl.sync.down.b32 %r524, %r525, %r581, %r582, %r583;
	// end inline asm
	// begin inline asm
	shfl.sync.down.b32 %r529, %r530, %r581, %r582, %r583;
	// end inline asm
	mov.b64 	%rd184, %fd775;
	mov.b64 	{%r535, %r540}, %rd184;
	// begin inline asm
	shfl.sync.down.b32 %r534, %r535, %r581, %r582, %r583;
	// end inline asm
	// begin inline asm
	shfl.sync.down.b32 %r539, %r540, %r581, %r582, %r583;
	// end inline asm
	mov.b64 	%rd185, %fd774;
	mov.b64 	{%r545, %r550}, %rd185;
	// begin inline asm
	shfl.sync.down.b32 %r544, %r545, %r581, %r582, %r583;
	// end inline asm
	// begin inline asm
	shfl.sync.down.b32 %r549, %r550, %r581, %r582, %r583;
	// end inline asm
	mov.b64 	%rd186, %fd773;
	mov.b64 	{%r555, %r560}, %rd186;
	// begin inline asm
	shfl.sync.down.b32 %r554, %r555, %r581, %r582, %r583;
	// end inline asm
	// begin inline asm
	shfl.sync.down.b32 %r559, %r560, %r581, %r582, %r583;
	// end inline asm
	mov.b64 	%rd187, %fd772;
	mov.b64 	{%r565, %r570}, %rd187;
	// begin inline asm
	shfl.sync.down.b32 %r564, %r565, %r581, %r582, %r583;
	// end inline asm
	// begin inline asm
	shfl.sync.down.b32 %r569, %r570, %r581, %r582, %r583;
	// end inline asm
	mov.b64 	%rd188, %fd771;
	mov.b64 	{%r575, %r580}, %rd188;
	// begin inline asm
	shfl.sync.down.b32 %r574, %r575, %r581, %r582, %r583;
	// end inline asm
	// begin inline asm
	shfl.sync.down.b32 %r579, %r580, %r581, %r582, %r583;
	// end inline asm
	setp.ge.s32 	%p28, %r523, %r582;
	@%p28 bra 	$L__BB2_14;
	mov.b64 	%rd189, {%r574, %r579};
	mov.b64 	%fd663, %rd189;
	mov.b64 	%rd190, {%r564, %r569};
	mov.b64 	%fd664, %rd190;
	mov.b64 	%rd191, {%r554, %r559};
	mov.b64 	%fd665, %rd191;
	mov.b64 	%rd192, {%r544, %r549};
	mov.b64 	%fd666, %rd192;
	mov.b64 	%rd193, {%r534, %r539};
	mov.b64 	%fd667, %rd193;
	mov.b64 	%rd194, {%r524, %r529};
	mov.b64 	%fd668, %rd194;
	add.f64 	%fd776, %fd776, %fd668;
	add.f64 	%fd775, %fd775, %fd667;
	add.f64 	%fd774, %fd774, %fd666;
	add.f64 	%fd773, %fd773, %fd665;
	add.f64 	%fd772, %fd772, %fd664;
	add.f64 	%fd771, %fd771, %fd663;
$L__BB2_14:
	mov.b64 	%rd195, %fd776;
	mov.b64 	{%r589, %r594}, %rd195;
	mov.b32 	%r645, 2;
	mov.b32 	%r647, -1;
	// begin inline asm
	shfl.sync.down.b32 %r588, %r589, %r645, %r582, %r647;
	// end inline asm
	// begin inline asm
	shfl.sync.down.b32 %r593, %r594, %r645, %r582, %r647;
	// end inline asm
	mov.b64 	%rd196, %fd775;
	mov.b64 	{%r599, %r604}, %rd196;
	// begin inline asm
	shfl.sync.down.b32 %r598, %r599, %r645, %r582, %r647;
	// end inline asm
	// begin inline asm
	shfl.sync.down.b32 %r603, %r604, %r645, %r582, %r647;
	// end inline asm
	mov.b64 	%rd197, %fd774;
	mov.b64 	{%r609, %r614}, %rd197;
	// begin inline asm
	shfl.sync.down.b32 %r608, %r609, %r645, %r582, %r647;
	// end inline asm
	// begin inline asm
	shfl.sync.down.b32 %r613, %r614, %r645, %r582, %r647;
	// end inline asm
	mov.b64 	%rd198, %fd773;
	mov.b64 	{%r619, %r624}, %rd198;
	// begin inline asm
	shfl.sync.down.b32 %r618, %r619, %r645, %r582, %r647;
	// end inline asm
	// begin inline asm
	shfl.sync.down.b32 %r623, %r624, %r645, %r582, %r647;
	// end inline asm
	mov.b64 	%rd199, %fd772;
	mov.b64 	{%r629, %r634}, %rd199;
	// begin inline asm
	shfl.sync.down.b32 %r628, %r629, %r645, %r582, %r647;
	// end inline asm
	// begin inline asm
	shfl.sync.down.b32 %r633, %r634, %r645, %r582, %r647;
	// end inline asm
	mov.b64 	%rd200, %fd771;
	mov.b64 	{%r639, %r644}, %rd200;
	// begin inline asm
	shfl.sync.down.b32 %r638, %r639, %r645, %r582, %r647;
	// end inline asm
	// begin inline asm
	shfl.sync.down.b32 %r643, %r644, %r645, %r582, %r647;
	// end inline asm
	add.s32 	%r648, %r523, 2;
	setp.gt.s32 	%p29, %r648, %r582;
	@%p29 bra 	$L__BB2_16;
	mov.b64 	%rd201, {%r638, %r643};
	mov.b64 	%fd669, %rd201;
	mov.b64 	%rd202, {%r628, %r633};
	mov.b64 	%fd670, %rd202;
	mov.b64 	%rd203, {%r618, %r623};
	mov.b64 	%fd671, %rd203;
	mov.b64 	%rd204, {%r608, %r613};
	mov.b64 	%fd672, %rd204;
	mov.b64 	%rd205, {%r598, %r603};
	mov.b64 	%fd673, %rd205;
	mov.b64 	%rd206, {%r588, %r593};
	mov.b64 	%fd674, %rd206;
	add.f64 	%fd776, %fd776, %fd674;
	add.f64 	%fd775, %fd775, %fd673;
	add.f64 	%fd774, %fd774, %fd672;
	add.f64 	%fd773, %fd773, %fd671;
	add.f64 	%fd772, %fd772, %fd670;
	add.f64 	%fd771, %fd771, %fd669;
$L__BB2_16:
	mov.b64 	%rd207, %fd776;
	mov.b64 	{%r650, %r655}, %rd207;
	mov.b32 	%r706, 4;
	mov.b32 	%r708, -1;
	// begin inline asm
	shfl.sync.down.b32 %r649, %r650, %r706, %r582, %r708;
	// end inline asm
	// begin inline asm
	shfl.sync.down.b32 %r654, %r655, %r706, %r582, %r708;
	// end inline asm
	mov.b64 	%rd208, %fd775;
	mov.b64 	{%r660, %r665}, %rd208;
	// begin inline asm
	shfl.sync.down.b32 %r659, %r660, %r706, %r582, %r708;
	// end inline asm
	// begin inline asm
	shfl.sync.down.b32 %r664, %r665, %r706, %r582, %r708;
	// end inline asm
	mov.b64 	%rd209, %fd774;
	mov.b64 	{%r670, %r675}, %rd209;
	// begin inline asm
	shfl.sync.down.b32 %r669, %r670, %r706, %r582, %r708;
	// end inline asm
	// begin inline asm
	shfl.sync.down.b32 %r674, %r675, %r706, %r582, %r708;
	// end inline asm
	mov.b64 	%rd210, %fd773;
	mov.b64 	{%r680, %r685}, %rd210;
	// begin inline asm
	shfl.sync.down.b32 %r679, %r680, %r706, %r582, %r708;
	// end inline asm
	// begin inline asm
	shfl.sync.down.b32 %r684, %r685, %r706, %r582, %r708;
	// end inline asm
	mov.b64 	%rd211, %fd772;
	mov.b64 	{%r690, %r695}, %rd211;
	// begin inline asm
	shfl.sync.down.b32 %r689, %r690, %r706, %r582, %r708;
	// end inline asm
	// begin inline asm
	shfl.sync.down.b32 %r694, %r695, %r706, %r582, %r708;
	// end inline asm
	mov.b64 	%rd212, %fd771;
	mov.b64 	{%r700, %r705}, %rd212;
	// begin inline asm
	shfl.sync.down.b32 %r699, %r700, %r706, %r582, %r708;
	// end inline asm
	// begin inline asm
	shfl.sync.down.b32 %r704, %r705, %r706, %r582, %r708;
	// end inline asm
	add.s32 	%r709, %r523, 4;
	setp.gt.s32 	%p30, %r709, %r582;
	@%p30 bra 	$L__BB2_18;
	mov.b64 	%rd213, {%r699, %r704};
	mov.b64 	%fd675, %rd213;
	mov.b64 	%rd214, {%r689, %r694};
	mov.b64 	%fd676, %rd214;
	mov.b64 	%rd215, {%r679, %r684};
	mov.b64 	%fd677, %rd215;
	mov.b64 	%rd216, {%r669, %r674};
	mov.b64 	%fd678, %rd216;
	mov.b64 	%rd217, {%r659, %r664};
	mov.b64 	%fd679, %rd217;
	mov.b64 	%rd218, {%r649, %r654};
	mov.b64 	%fd680, %rd218;
	add.f64 	%fd776, %fd776, %fd680;
	add.f64 	%fd775, %fd775, %fd679;
	add.f64 	%fd774, %fd774, %fd678;
	add.f64 	%fd773, %fd773, %fd677;
	add.f64 	%fd772, %fd772, %fd676;
	add.f64 	%fd771, %fd771, %fd675;
$L__BB2_18:
	mov.b64 	%rd219, %fd776;
	mov.b64 	{%r711, %r716}, %rd219;
	mov.b32 	%r767, 8;
	mov.b32 	%r769, -1;
	// begin inline asm
	shfl.sync.down.b32 %r710, %r711, %r767, %r582, %r769;
	// end inline asm
	// begin inline asm
	shfl.sync.down.b32 %r715, %r716, %r767, %r582, %r769;
	// end inline asm
	mov.b64 	%rd220, %fd775;
	mov.b64 	{%r721, %r726}, %rd220;
	// begin inline asm
	shfl.sync.down.b32 %r720, %r721, %r767, %r582, %r769;
	// end inline asm
	// begin inline asm
	shfl.sync.down.b32 %r725, %r726, %r767, %r582, %r769;
	// end inline asm
	mov.b64 	%rd221, %fd774;
	mov.b64 	{%r731, %r736}, %rd221;
	// begin inline asm
	shfl.sync.down.b32 %r730, %r731, %r767, %r582, %r769;
	// end inline asm
	// begin inline asm
	shfl.sync.down.b32 %r735, %r736, %r767, %r582, %r769;
	// end inline asm
	mov.b64 	%rd222, %fd773;
	mov.b64 	{%r741, %r746}, %rd222;
	// begin inline asm
	shfl.sync.down.b32 %r740, %r741, %r767, %r582, %r769;
	// end inline asm
	// begin inline asm
	shfl.sync.down.b32 %r745, %r746, %r767, %r582, %r769;
	// end inline asm
	mov.b64 	%rd223, %fd772;
	mov.b64 	{%r751, %r756}, %rd223;
	// begin inline asm
	shfl.sync.down.b32 %r750, %r751, %r767, %r582, %r769;
	// end inline asm
	// begin inline asm
	shfl.sync.down.b32 %r755, %r756, %r767, %r582, %r769;
	// end inline asm
	mov.b64 	%rd224, %fd771;
	mov.b64 	{%r761, %r766}, %rd224;
	// begin inline asm
	shfl.sync.down.b32 %r760, %r761, %r767, %r582, %r769;
	// end inline asm
	// begin inline asm
	shfl.sync.down.b32 %r765, %r766, %r767, %r582, %r769;
	// end inline asm
	add.s32 	%r770, %r523, 8;
	setp.gt.s32 	%p31, %r770, %r582;
	@%p31 bra 	$L__BB2_20;
	mov.b64 	%rd225, {%r760, %r765};
	mov.b64 	%fd681, %rd225;
	mov.b64 	%rd226, {%r750, %r755};
	mov.b64 	%fd682, %rd226;
	mov.b64 	%rd227, {%r740, %r745};
	mov.b64 	%fd683, %rd227;
	mov.b64 	%rd228, {%r730, %r735};
	mov.b64 	%fd684, %rd228;
	mov.b64 	%rd229, {%r720, %r725};
	mov.b64 	%fd685, %rd229;
	mov.b64 	%rd230, {%r710, %r715};
	mov.b64 	%fd686, %rd230;
	add.f64 	%fd776, %fd776, %fd686;
	add.f64 	%fd775, %fd775, %fd685;
	add.f64 	%fd774, %fd774, %fd684;
	add.f64 	%fd773, %fd773, %fd683;
	add.f64 	%fd772, %fd772, %fd682;
	add.f64 	%fd771, %fd771, %fd681;
$L__BB2_20:
	mov.b64 	%rd231, %fd776;
	mov.b64 	{%r772, %r777}, %rd231;
	mov.b32 	%r828, 16;
	mov.b32 	%r830, -1;
	// begin inline asm
	shfl.sync.down.b32 %r771, %r772, %r828, %r582, %r830;
	// end inline asm
	// begin inline asm
	shfl.sync.down.b32 %r776, %r777, %r828, %r582, %r830;
	// end inline asm
	mov.b64 	%rd232, %fd775;
	mov.b64 	{%r782, %r787}, %rd232;
	// begin inline asm
	shfl.sync.down.b32 %r781, %r782, %r828, %r582, %r830;
	// end inline asm
	// begin inline asm
	shfl.sync.down.b32 %r786, %r787, %r828, %r582, %r830;
	// end inline asm
	mov.b64 	%rd233, %fd774;
	mov.b64 	{%r792, %r797}, %rd233;
	// begin inline asm
	shfl.sync.down.b32 %r791, %r792, %r828, %r582, %r830;
	// end inline asm
	// begin inline asm
	shfl.sync.down.b32 %r796, %r797, %r828, %r582, %r830;
	// end inline asm
	mov.b64 	%rd234, %fd773;
	mov.b64 	{%r802, %r807}, %rd234;
	// begin inline asm
	shfl.sync.down.b32 %r801, %r802, %r828, %r582, %r830;
	// end inline asm
	// begin inline asm
	shfl.sync.down.b32 %r806, %r807, %r828, %r582, %r830;
	// end inline asm
	mov.b64 	%rd235, %fd772;
	mov.b64 	{%r812, %r817}, %rd235;
	// begin inline asm
	shfl.sync.down.b32 %r811, %r812, %r828, %r582, %r830;
	// end inline asm
	// begin inline asm
	shfl.sync.down.b32 %r816, %r817, %r828, %r582, %r830;
	// end inline asm
	mov.b64 	%rd236, %fd771;
	mov.b64 	{%r822, %r827}, %rd236;
	// begin inline asm
	shfl.sync.down.b32 %r821, %r822, %r828, %r582, %r830;
	// end inline asm
	// begin inline asm
	shfl.sync.down.b32 %r826, %r827, %r828, %r582, %r830;
	// end inline asm
	add.s32 	%r831, %r523, 16;
	setp.gt.s32 	%p32, %r831, %r582;
	@%p32 bra 	$L__BB2_22;
	mov.b64 	%rd237, {%r821, %r826};
	mov.b64 	%fd687, %rd237;
	mov.b64 	%rd238, {%r811, %r816};
	mov.b64 	%fd688, %rd238;
	mov.b64 	%rd239, {%r801, %r806};
	mov.b64 	%fd689, %rd239;
	mov.b64 	%rd240, {%r791, %r796};
	mov.b64 	%fd690, %rd240;
	mov.b64 	%rd241, {%r781, %r786};
	mov.b64 	%fd691, %rd241;
	mov.b64 	%rd242, {%r771, %r776};
	mov.b64 	%fd692, %rd242;
	add.f64 	%fd776, %fd776, %fd692;
	add.f64 	%fd775, %fd775, %fd691;
	add.f64 	%fd774, %fd774, %fd690;
	add.f64 	%fd773, %fd773, %fd689;
	add.f64 	%fd772, %fd772, %fd688;
	add.f64 	%fd771, %fd771, %fd687;
$L__BB2_22:
	setp.ne.s32 	%p33, %r523, 0;
	@%p33 bra 	$L__BB2_24;
	shr.u32 	%r832, %r9, 5;
	mov.u32 	%r833, _ZZN3cub18CUB_300001_SM_10006detail6reduce18DeviceReduceKernelINS2_10policy_hubIN4cuda3std3__45tupleIJddddddEEEj9tuple_sumE10Policy1000EN6thrust24THRUST_300001_SM_1000_NS17counting_iteratorIiNSE_11use_defaultESG_SG_EEjSA_S9_13saxpy_functorILb1EEEEvT0_PT3_T1_NS0_13GridEvenShareISN_EET2_T4_E12temp_storage;
	mad.lo.s32 	%r834, %r832, 48, %r833;
	st.shared.f64 	[%r834+8], %fd776;
	st.shared.f64 	[%r834+16], %fd775;
	st.shared.f64 	[%r834+24], %fd774;
	st.shared.f64 	[%r834+32], %fd773;
	st.shared.f64 	[%r834+40], %fd772;
	st.shared.f64 	[%r834+48], %fd771;
$L__BB2_24:
	bar.sync 	0;
	setp.ne.s32 	%p34, %r9, 0;
	@%p34 bra 	$L__BB2_66;
	setp.lt.u32 	%p35, %r8, 33;
	@%p35 bra 	$L__BB2_27;
	ld.shared.f64 	%fd693, [_ZZN3cub18CUB_300001_SM_10006detail6reduce18DeviceReduceKernelINS2_10policy_hubIN4cuda3std3__45tupleIJddddddEEEj9tuple_sumE10Policy1000EN6thrust24THRUST_300001_SM_1000_NS17counting_iteratorIiNSE_11use_defaultESG_SG_EEjSA_S9_13saxpy_functorILb1EEEEvT0_PT3_T1_NS0_13GridEvenShareISN_EET2_T4_E12temp_storage+56];
	ld.shared.f64 	%fd694, [_ZZN3cub18CUB_300001_SM_10006detail6reduce18DeviceReduceKernelINS2_10policy_hubIN4cuda3std3__45tupleIJddddddEEEj9tuple_sumE10Policy1000EN6thrust24THRUST_300001_SM_1000_NS17counting_iteratorIiNSE_11use_defaultESG_SG_EEjSA_S9_13saxpy_functorILb1EEEEvT0_PT3_T1_NS0_13GridEvenShareISN_EET2_T4_E12temp_storage+64];
	ld.shared.f64 	%fd695, [_ZZN3cub18CUB_300001_SM_10006detail6reduce18DeviceReduceKernelINS2_10policy_hubIN4cuda3std3__45tupleIJddddddEEEj9tuple_sumE10Policy1000EN6thrust24THRUST_300001_SM_1000_NS17counting_iteratorIiNSE_11use_defaultESG_SG_EEjSA_S9_13saxpy_functorILb1EEEEvT0_PT3_T1_NS0_13GridEvenShareISN_EET2_T4_E12temp_storage+72];
	ld.shared.f64 	%fd696, [_ZZN3cub18CUB_300001_SM_10006detail6reduce18DeviceReduceKernelINS2_10policy_hubIN4cuda3std3__45tupleIJddddddEEEj9tuple_sumE10Policy1000EN6thrust24THRUST_300001_SM_1000_NS17counting_iteratorIiNSE_11use_defaultESG_SG_EEjSA_S9_13saxpy_functorILb1EEEEvT0_PT3_T1_NS0_13GridEvenShareISN_EET2_T4_E12temp_storage+80];
	ld.shared.f64 	%fd697, [_ZZN3cub18CUB_300001_SM_10006detail6reduce18DeviceReduceKernelINS2_10policy_hubIN4cuda3std3__45tupleIJddddddEEEj9tuple_sumE10Policy1000EN6thrust24THRUST_300001_SM_1000_NS17counting_iteratorIiNSE_11use_defaultESG_SG_EEjSA_S9_13saxpy_functorILb1EEEEvT0_PT3_T1_NS0_13GridEvenShareISN_EET2_T4_E12temp_storage+88];
	ld.shared.f64 	%fd698, [_ZZN3cub18CUB_300001_SM_10006detail6reduce18DeviceReduceKernelINS2_10policy_hubIN4cuda3std3__45tupleIJddddddEEEj9tuple_sumE10Policy1000EN6thrust24THRUST_300001_SM_1000_NS17counting_iteratorIiNSE_11use_defaultESG_SG_EEjSA_S9_13saxpy_functorILb1EEEEvT0_PT3_T1_NS0_13GridEvenShareISN_EET2_T4_E12temp_storage+96];
	add.f64 	%fd776, %fd776, %fd693;
	add.f64 	%fd775, %fd775, %fd694;
	add.f64 	%fd774, %fd774, %fd695;
	add.f64 	%fd773, %fd773, %fd696;
	add.f64 	%fd772, %fd772, %fd697;
	add.f64 	%fd771, %fd771, %fd698;
$L__BB2_27:
	setp.lt.u32 	%p36, %r8, 65;
	@%p36 bra 	$L__BB2_29;
	ld.shared.f64 	%fd699, [_ZZN3cub18CUB_300001_SM_10006detail6reduce18DeviceReduceKernelINS2_10policy_hubIN4cuda3std3__45tupleIJddddddEEEj9tuple_sumE10Policy1000EN6thrust24THRUST_300001_SM_1000_NS17counting_iteratorIiNSE_11use_defaultESG_SG_EEjSA_S9_13saxpy_functorILb1EEEEvT0_PT3_T1_NS0_13GridEvenShareISN_EET2_T4_E12temp_storage+104];
	ld.shared.f64 	%fd700, [_ZZN3cub18CUB_300001_SM_10006detail6reduce18DeviceReduceKernelINS2_10policy_hubIN4cuda3std3__45tupleIJddddddEEEj9tuple_sumE10Policy1000EN6thrust24THRUST_300001_SM_1000_NS17counting_iteratorIiNSE_11use_defaultESG_SG_EEjSA_S9_13saxpy_functorILb1EEEEvT0_PT3_T1_NS0_13GridEvenShareISN_EET2_T4_E12temp_storage+112];
	ld.shared.f64 	%fd701, [_ZZN3cub18CUB_300001_SM_10006detail6reduce18DeviceReduceKernelINS2_10policy_hubIN4cuda3std3__45tupleIJddddddEEEj9tuple_sumE10Policy1000EN6thrust24THRUST_300001_SM_1000_NS17counting_iteratorIiNSE_11use_defaultESG_SG_EEjSA_S9_13saxpy_functorILb1EEEEvT0_PT3_T1_NS0_13GridEvenShareISN_EET2_T4_E12temp_storage+120];
	ld.shared.f64 	%fd702, [_ZZN3cub18CUB_300001_SM_10006detail6reduce18DeviceReduceKernelINS2_10policy_hubIN4cuda3std3__45tupleIJddddddEEEj9tuple_sumE10Policy1000EN6thrust24THRUST_300001_SM_1000_NS17counting_iteratorIiNSE_11use_defaultESG_SG_EEjSA_S9_13saxpy_functorILb1EEEEvT0_PT3_T1_NS0_13GridEvenShareISN_EET2_T4_E12temp_storage+128];
	ld.shared.f64 	%fd703, [_ZZN3cub18CUB_300001_SM_10006detail6reduce18DeviceReduceKernelINS2_10policy_hubIN4cuda3std3__45tupleIJddddddEEEj9tuple_sumE10Policy1000EN6thrust24THRUST_300001_SM_1000_NS17counting_iteratorIiNSE_11use_defaultESG_SG_EEjSA_S9_13saxpy_functorILb1EEEEvT0_PT3_T1_NS0_13GridEvenShareISN_EET2_T4_E12temp_storage+136];
	ld.shared.f64 	%fd704, [_ZZN3cub18CUB_300001_SM_10006detail6reduce18DeviceReduceKernelINS2_10policy_hubIN4cuda3std3__45tupleIJddddddEEEj9tuple_sumE10Policy1000EN6thrust24THRUST_300001_SM_1000_NS17counting_iteratorIiNSE_11use_defaultESG_SG_EEjSA_S9_13saxpy_functorILb1EEEEvT0_PT3_T1_NS0_13GridEvenShareISN_EET2_T4_E12temp_storage+144];
	add.f64 	%fd776, %fd776, %fd699;
	add.f64 	%fd775, %fd775, %fd700;
	add.f64 	%fd774, %fd774, %fd701;
	add.f64 	%fd773, %fd773, %fd702;
	add.f64 	%fd772, %fd772, %fd703;
	add.f64 	%fd771, %fd771, %fd704;
$L__BB2_29:
	setp.lt.u32 	%p37, %r8, 97;
	@%p37 bra 	$L__BB2_31;
	ld.shared.f64 	%fd705, [_ZZN3cub18CUB_300001_SM_10006detail6reduce18DeviceReduceKernelINS2_10policy_hubIN4cuda3std3__45tupleIJddddddEEEj9tuple_sumE10Policy1000EN6thrust24THRUST_300001_SM_1000_NS17counting_iteratorIiNSE_11use_defaultESG_SG_EEjSA_S9_13saxpy_functorILb1EEEEvT0_PT3_T1_NS0_13GridEvenShareISN_EET2_T4_E12temp_storage+152];
	ld.shared.f64 	%fd706, [_ZZN3cub18CUB_300001_SM_10006detail6reduce18DeviceReduceKernelINS2_10policy_hubIN4cuda3std3__45tupleIJddddddEEEj9tuple_sumE10Policy1000EN6thrust24THRUST_300001_SM_1000_NS17counting_iteratorIiNSE_11use_defaultESG_SG_EEjSA_S9_13saxpy_functorILb1EEEEvT0_PT3_T1_NS0_13GridEvenShareISN_EET2_T4_E12temp_storage+160];
	ld.shared.f64 	%fd707, [_ZZN3cub18CUB_300001_SM_10006detail6reduce18DeviceReduceKernelINS2_10policy_hubIN4cuda3std3__45tupleIJddddddEEEj9tuple_sumE10Policy1000EN6thrust24THRUST_300001_SM_1000_NS17counting_iteratorIiNSE_11use_defaultESG_SG_EEjSA_S9_13saxpy_functorILb1EEEEvT0_PT3_T1_NS0_13GridEvenShareISN_EET2_T4_E12temp_storage+168];
	ld.shared.f64 	%fd708, [_ZZN3cub18CUB_300001_SM_10006detail6reduce18DeviceReduceKernelINS2_10policy_hubIN4cuda3std3__45tupleIJddddddEEEj9tuple_sumE10Policy1000EN6thrust24THRUST_300001_SM_1000_NS17counting_iteratorIiNSE_11use_defaultESG_SG_EEjSA_S9_13saxpy_functorILb1EEEEvT0_PT3_T1_NS0_13GridEvenShareISN_EET2_T4_E12temp_storage+176];
	ld.shared.f64 	%fd709, [_ZZN3cub18CUB_300001_SM_10006detail6reduce18DeviceReduceKernelINS2_10policy_hubIN4cuda3std3__45tupleIJddddddEEEj9tuple_sumE10Policy1000EN6thrust24THRUST_300001_SM_1000_NS17counting_iteratorIiNSE_11use_defaultESG_SG_EEjSA_S9_13saxpy_functorILb1EEEEvT0_PT3_T1_NS0_13GridEvenShareISN_EET2_T4_E12temp_storage+184];
	ld.shared.f64 	%fd710, [_ZZN3cub18CUB_300001_SM_10006detail6reduce18DeviceReduceKernelINS2_10policy_hubIN4cuda3std3__45tupleIJddddddEEEj9tuple_sumE10Policy1000EN6thrust24THRUST_300001_SM_1000_NS17counting_iteratorIiNSE_11use_defaultESG_SG_EEjSA_S9_13saxpy_functorILb1EEEEvT0_PT3_T1_NS0_13GridEvenShareISN_EET2_T4_E12temp_storage+192];
	add.f64 	%fd776, %fd776, %fd705;
	add.f64 	%fd775, %fd775, %fd706;
	add.f64 	%fd774, %fd774, %fd707;
	add.f64 	%fd773, %fd773, %fd708;
	add.f64 	%fd772, %fd772, %fd709;
	add.f64 	%fd771, %fd771, %fd710;
$L__BB2_31:
	setp.lt.u32 	%p38, %r8, 129;
	@%p38 bra 	$L__BB2_33;
	ld.shared.f64 	%fd711, [_ZZN3cub18CUB_300001_SM_10006detail6reduce18DeviceReduceKernelINS2_10policy_hubIN4cuda3std3__45tupleIJddddddEEEj9tuple_sumE10Policy1000EN6thrust24THRUST_300001_SM_1000_NS17counting_iteratorIiNSE_11use_defaultESG_SG_EEjSA_S9_13saxpy_functorILb1EEEEvT0_PT3_T1_NS0_13GridEvenShareISN_EET2_T4_E12temp_storage+200];
	ld.shared.f64 	%fd712, [_ZZN3cub18CUB_300001_SM_10006detail6reduce18DeviceReduceKernelINS2_10policy_hubIN4cuda3std3__45tupleIJddddddEEEj9tuple_sumE10Policy1000EN6thrust24THRUST_300001_SM_1000_NS17counting_iteratorIiNSE_11use_defaultESG_SG_EEjSA_S9_13saxpy_functorILb1EEEEvT0_PT3_T1_NS0_13GridEvenShareISN_EET2_T4_E12temp_storage+208];
	ld.shared.f64 	%fd713, [_ZZN3cub18CUB_300001_SM_10006detail6reduce18DeviceReduceKernelINS2_10policy_hubIN4cuda3std3__45tupleIJddddddEEEj9tuple_sumE10Policy1000EN6thrust24THRUST_300001_SM_1000_NS17counting_iteratorIiNSE_11use_defaultESG_SG_EEjSA_S9_13saxpy_functorILb1EEEEvT0_PT3_T1_NS0_13GridEvenShareISN_EET2_T4_E12temp_storage+216];
	ld.shared.f64 	%fd714, [_ZZN3cub18CUB_300001_SM_10006detail6reduce18DeviceReduceKernelINS2_10policy_hubIN4cuda3std3__45tupleIJddddddEEEj9tuple_sumE10Policy1000EN6thrust24THRUST_300001_SM_1000_NS17counting_iteratorIiNSE_11use_defaultESG_SG_EEjSA_S9_13saxpy_functorILb1EEEEvT0_PT3_T1_NS0_13GridEvenShareISN_EET2_T4_E12temp_storage+224];
	ld.shared.f64 	%fd715, [_ZZN3cub18CUB_300001_SM_10006detail6reduce18DeviceReduceKernelINS2_10policy_hubIN4cuda3std3__45tupleIJddddddEEEj9tuple_sumE10Policy1000EN6thrust24THRUST_300001_SM_1000_NS17counting_iteratorIiNSE_11use_defaultESG_SG_EEjSA_S9_13saxpy_functorILb1EEEEvT0_PT3_T1_NS0_13GridEvenShareISN_EET2_T4_E12temp_storage+232];
	ld.shared.f64 	%fd716, [_ZZN3cub18CUB_300001_SM_10006detail6reduce18DeviceReduceKernelINS2_10policy_hubIN4cuda3std3__45tupleIJddddddEEEj9tuple_sumE10Policy1000EN6thrust24THRUST_300001_SM_1000_NS17counting_iteratorIiNSE_11use_defaultESG_SG_EEjSA_S9_13saxpy_functorILb1EEEEvT0_PT3_T1_NS0_13GridEvenShareISN_EET2_T4_E12temp_storage+240];
	add.f64 	%fd776, %fd776, %fd711;
	add.f64 	%fd775, %fd775, %fd712;
	add.f64 	%fd774, %fd774, %fd713;
	add.f64 	%fd773, %fd773, %fd714;
	add.f64 	%fd772, %fd772, %fd715;
	add.f64 	%fd771, %fd771, %fd716;
$L__BB2_33:
	setp.lt.u32 	%p39, %r8, 161;
	@%p39 bra 	$L__BB2_35;
	ld.shared.f64 	%fd717, [_ZZN3cub18CUB_300001_SM_10006detail6reduce18DeviceReduceKernelINS2_10policy_hubIN4cuda3std3__45tupleIJddddddEEEj9tuple_sumE10Policy1000EN6thrust24THRUST_300001_SM_1000_NS17counting_iteratorIiNSE_11use_defaultESG_SG_EEjSA_S9_13saxpy_functorILb1EEEEvT0_PT3_T1_NS0_13GridEvenShareISN_EET2_T4_E12temp_storage+248];
	ld.shared.f64 	%fd718, [_ZZN3cub18CUB_300001_SM_10006detail6reduce18DeviceReduceKernelINS2_10policy_hubIN4cuda3std3__45tupleIJddddddEEEj9tuple_sumE10Policy1000EN6thrust24THRUST_300001_SM_1000_NS17counting_iteratorIiNSE_11use_defaultESG_SG_EEjSA_S9_13saxpy_functorILb1EEEEvT0_PT3_T1_NS0_13GridEvenShareISN_EET2_T4_E12temp_storage+256];
	ld.shared.f64 	%fd719, [_ZZN3cub18CUB_300001_SM_10006detail6reduce18DeviceReduceKernelINS2_10policy_hubIN4cuda3std3__45tupleIJddddddEEEj9tuple_sumE10Policy1000EN6thrust24THRUST_300001_SM_1000_NS17counting_iteratorIiNSE_11use_defaultESG_SG_EEjSA_S9_13saxpy_functorILb1EEEEvT0_PT3_T1_NS0_13GridEvenShareISN_EET2_T4_E12temp_storage+264];
	ld.shared.f64 	%fd720, [_ZZN3cub18CUB_300001_SM_10006detail6reduce18DeviceReduceKernelINS2_10policy_hubIN4cuda3std3__45tupleIJddddddEEEj9tuple_sumE10Policy1000EN6thrust24THRUST_300001_SM_1000_NS17counting_iteratorIiNSE_11use_defaultESG_SG_EEjSA_S9_13saxpy_functorILb1EEEEvT0_PT3_T1_NS0_13GridEvenShareISN_EET2_T4_E12temp_storage+272];
	ld.shared.f64 	%fd721, [_ZZN3cub18CUB_300001_SM_10006detail6reduce18DeviceReduceKernelINS2_10policy_hubIN4cuda3std3__45tupleIJddddddEEEj9tuple_sumE10Policy1000EN6thrust24THRUST_300001_SM_1000_NS17counting_iteratorIiNSE_11use_defaultESG_SG_EEjSA_S9_13saxpy_functorILb1EEEEvT0_PT3_T1_NS0_13GridEvenShareISN_EET2_T4_E12temp_storage+280];
	ld.shared.f64 	%fd722, [_ZZN3cub18CUB_300001_SM_10006detail6reduce18DeviceReduceKernelINS2_10policy_hubIN4cuda3std3__45tupleIJddddddEEEj9tuple_sumE10Policy1000EN6thrust24THRUST_300001_SM_1000_NS17counting_iteratorIiNSE_11use_defaultESG_SG_EEjSA_S9_13saxpy_functorILb1EEEEvT0_PT3_T1_NS0_13GridEvenShareISN_EET2_T4_E12temp_storage+288];
	add.f64 	%fd776, %fd776, %fd717;
	add.f64 	%fd775, %fd775, %fd718;
	add.f64 	%fd774, %fd774, %fd719;
	add.f64 	%fd773, %fd773, %fd720;
	add.f64 	%fd772, %fd772, %fd721;
	add.f64 	%fd771, %fd771, %fd722;
$L__BB2_35:
	setp.lt.u32 	%p40, %r8, 193;
	@%p40 bra 	$L__BB2_37;
	ld.shared.f64 	%fd723, [_ZZN3cub18CUB_300001_SM_10006detail6reduce18DeviceReduceKernelINS2_10policy_hubIN4cuda3std3__45tupleIJddddddEEEj9tuple_sumE10Policy1000EN6thrust24THRUST_300001_SM_1000_NS17counting_iteratorIiNSE_11use_defaultESG_SG_EEjSA_S9_13saxpy_functorILb1EEEEvT0_PT3_T1_NS0_13GridEvenShareISN_EET2_T4_E12temp_storage+296];
	ld.shared.f64 	%fd724, [_ZZN3cub18CUB_300001_SM_10006detail6reduce18DeviceReduceKernelINS2_10policy_hubIN4cuda3std3__45tupleIJddddddEEEj9tuple_sumE10Policy1000EN6thrust24THRUST_300001_SM_1000_NS17counting_iteratorIiNSE_11use_defaultESG_SG_EEjSA_S9_13saxpy_functorILb1EEEEvT0_PT3_T1_NS0_13GridEvenShareISN_EET2_T4_E12temp_storage+304];
	ld.shared.f64 	%fd725, [_ZZN3cub18CUB_300001_SM_10006detail6reduce18DeviceReduceKernelINS2_10policy_hubIN4cuda3std3__45tupleIJddddddEEEj9tuple_sumE10Policy1000EN6thrust24THRUST_300001_SM_1000_NS17counting_iteratorIiNSE_11use_defaultESG_SG_EEjSA_S9_13saxpy_functorILb1EEEEvT0_PT3_T1_NS0_13GridEvenShareISN_EET2_T4_E12temp_storage+312];
	ld.shared.f64 	%fd726, [_ZZN3cub18CUB_300001_SM_10006detail6reduce18DeviceReduceKernelINS2_10policy_hubIN4cuda3std3__45tupleIJddddddEEEj9tuple_sumE10Policy1000EN6thrust24THRUST_300001_SM_1000_NS17counting_iteratorIiNSE_11use_defaultESG_SG_EEjSA_S9_13saxpy_functorILb1EEEEvT0_PT3_T1_NS0_13GridEvenShareISN_EET2_T4_E12temp_storage+320];
	ld.shared.f64 	%fd727, [_ZZN3cub18CUB_300001_SM_10006detail6reduce18DeviceReduceKernelINS2_10policy_hubIN4cuda3std3__45tupleIJddddddEEEj9tuple_sumE10Policy1000EN6thrust24THRUST_300001_SM_1000_NS17counting_iteratorIiNSE_11use_defaultESG_SG_EEjSA_S9_13saxpy_functorILb1EEEEvT0_PT3_T1_NS0_13GridEvenShareISN_EET2_T4_E12temp_storage+328];
	ld.shared.f64 	%fd728, [_ZZN3cub18CUB_300001_SM_10006detail6reduce18DeviceReduceKernelINS2_10policy_hubIN4cuda3std3__45tupleIJddddddEEEj9tuple_sumE10Policy1000EN6thrust24THRUST_300001_SM_1000_NS17counting_iteratorIiNSE_11use_defaultESG_SG_EEjSA_S9_13saxpy_functorILb1EEEEvT0_PT3_T1_NS0_13GridEvenShareISN_EET2_T4_E12temp_storage+336];
	add.f64 	%fd776, %fd776, %fd723;
	add.f64 	%fd775, %fd775, %fd724;
	add.f64 	%fd774, %fd774, %fd725;
	add.f64 	%fd773, %fd773, %fd726;
	add.f64 	%fd772, %fd772, %fd727;
	add.f64 	%fd771, %fd771, %fd728;
$L__BB2_37:
	setp.lt.u32 	%p41, %r8, 225;
	@%p41 bra 	$L__BB2_66;
	ld.shared.f64 	%fd729, [_ZZN3cub18CUB_300001_SM_10006detail6reduce18DeviceReduceKernelINS2_10policy_hubIN4cuda3std3__45tupleIJddddddEEEj9tuple_sumE10Policy1000EN6thrust24THRUST_300001_SM_1000_NS17counting_iteratorIiNSE_11use_defaultESG_SG_EEjSA_S9_13saxpy_functorILb1EEEEvT0_PT3_T1_NS0_13GridEvenShareISN_EET2_T4_E12temp_storage+344];
	ld.shared.f64 	%fd730, [_ZZN3cub18CUB_300001_SM_10006detail6reduce18DeviceReduceKernelINS2_10policy_hubIN4cuda3std3__45tupleIJddddddEEEj9tuple_sumE10Policy1000EN6thrust24THRUST_300001_SM_1000_NS17counting_iteratorIiNSE_11use_defaultESG_SG_EEjSA_S9_13saxpy_functorILb1EEEEvT0_PT3_T1_NS0_13GridEvenShareISN_EET2_T4_E12temp_storage+352];
	ld.shared.f64 	%fd731, [_ZZN3cub18CUB_300001_SM_10006detail6reduce18DeviceReduceKernelINS2_10policy_hubIN4cuda3std3__45tupleIJddddddEEEj9tuple_sumE10Policy1000EN6thrust24THRUST_300001_SM_1000_NS17counting_iteratorIiNSE_11use_defaultESG_SG_EEjSA_S9_13saxpy_functorILb1EEEEvT0_PT3_T1_NS0_13GridEvenShareISN_EET2_T4_E12temp_storage+360];
	ld.shared.f64 	%fd732, [_ZZN3cub18CUB_300001_SM_10006detail6reduce18DeviceReduceKernelINS2_10policy_hubIN4cuda3std3__45tupleIJddddddEEEj9tuple_sumE10Policy1000EN6thrust24THRUST_300001_SM_1000_NS17counting_iteratorIiNSE_11use_defaultESG_SG_EEjSA_S9_13saxpy_functorILb1EEEEvT0_PT3_T1_NS0_13GridEvenShareISN_EET2_T4_E12temp_storage+368];
	ld.shared.f64 	%fd733, [_ZZN3cub18CUB_300001_SM_10006detail6reduce18DeviceReduceKernelINS2_10policy_hubIN4cuda3std3__45tupleIJddddddEEEj9tuple_sumE10Policy1000EN6thrust24THRUST_300001_SM_1000_NS17counting_iteratorIiNSE_11use_defaultESG_SG_EEjSA_S9_13saxpy_functorILb1EEEEvT0_PT3_T1_NS0_13GridEvenShareISN_EET2_T4_E12temp_storage+376];
	ld.shared.f64 	%fd734, [_ZZN3cub18CUB_300001_SM_10006detail6reduce18DeviceReduceKernelINS2_10policy_hubIN4cuda3std3__45tupleIJddddddEEEj9tuple_sumE10Policy1000EN6thrust24THRUST_300001_SM_1000_NS17counting_iteratorIiNSE_11use_defaultESG_SG_EEjSA_S9_13saxpy_functorILb1EEEEvT0_PT3_T1_NS0_13GridEvenShareISN_EET2_T4_E12temp_storage+384];
	add.f64 	%fd776, %fd776, %fd729;
	add.f64 	%fd775, %fd775, %fd730;
	add.f64 	%fd774, %fd774, %fd731;
	add.f64 	%fd773, %fd773, %fd732;
	add.f64 	%fd772, %fd772, %fd733;
	add.f64 	%fd771, %fd771, %fd734;
	bra.uni 	$L__BB2_66;
$L__BB2_39:
	mov.u32 	%r88, %tid.x;
	add.s32 	%r180, %r7, %r88;
	add.s32 	%r181, %r180, %r3;
	mul.wide.s32 	%rd14, %r181, 8;
	add.s64 	%rd15, %rd2, %rd14;
	ld.global.f64 	%fd349, [%rd15];
	mul.wide.s32 	%rd16, %r181, 16;
	add.s64 	%rd17, %rd1, %rd16;
	ld.global.f64 	%fd350, [%rd17];
	mul.f64 	%fd351, %fd349, %fd350;
	add.s64 	%rd18, %rd3, %rd14;
	ld.global.f64 	%fd352, [%rd18];
	mul.f64 	%fd776, %fd351, %fd352;
	mul.wide.s32 	%rd7, %r174, 8;
	add.s64 	%rd19, %rd18, %rd7;
	ld.global.f64 	%fd353, [%rd19];
	mul.f64 	%fd775, %fd351, %fd353;
	add.s64 	%rd20, %rd19, %rd7;
	ld.global.f64 	%fd354, [%rd20];
	mul.f64 	%fd774, %fd351, %fd354;
	add.s64 	%rd21, %rd20, %rd7;
	ld.global.f64 	%fd355, [%rd21];
	mul.f64 	%fd773, %fd351, %fd355;
	add.s64 	%rd22, %rd21, %rd7;
	ld.global.f64 	%fd356, [%rd22];
	mul.f64 	%fd772, %fd351, %fd356;
	add.s64 	%rd23, %rd22, %rd7;
	ld.global.f64 	%fd357, [%rd23];
	mul.f64 	%fd771, %fd351, %fd357;
	setp.lt.u32 	%p2, %r8, %r6;
	@%p2 bra 	$L__BB2_52;
	add.s32 	%r89, %r1, -256;
	add.s32 	%r90, %r3, %r88;
	not.b32 	%r183, %r88;
	add.s32 	%r184, %r183, %r1;
	sub.s32 	%r185, %r184, %r6;
	sub.s32 	%r843, %r185, %r7;
	add.s32 	%r186, %r90, %r6;
	add.s32 	%r842, %r186, %r7;
	mov.b32 	%r844, 0;
	mov.u32 	%r845, %r7;
$L__BB2_41:
	add.s32 	%r845, %r845, %r6;
	setp.gt.u32 	%p3, %r845, %r89;
	@%p3 bra 	$L__BB2_43;
	add.s32 	%r187, %r90, %r845;
	mul.wide.s32 	%rd24, %r187, 8;
	add.s64 	%rd25, %rd2, %rd24;
	ld.global.f64 	%fd358, [%rd25];
	mul.wide.s32 	%rd26, %r187, 16;
	add.s64 	%rd27, %rd1, %rd26;
	ld.global.f64 	%fd359, [%rd27];
	mul.f64 	%fd360, %fd358, %fd359;
	add.s64 	%rd28, %rd3, %rd24;
	ld.global.f64 	%fd361, [%rd28];
	add.s64 	%rd29, %rd28, %rd7;
	ld.global.f64 	%fd362, [%rd29];
	add.s64 	%rd30, %rd29, %rd7;
	ld.global.f64 	%fd363, [%rd30];
	add.s64 	%rd31, %rd30, %rd7;
	ld.global.f64 	%fd364, [%rd31];
	add.s64 	%rd32, %rd31, %rd7;
	ld.global.f64 	%fd365, [%rd32];
	add.s64 	%rd33, %rd32, %rd7;
	ld.global.f64 	%fd366, [%rd33];
	fma.rn.f64 	%fd776, %fd360, %fd361, %fd776;
	fma.rn.f64 	%fd775, %fd360, %fd362, %fd775;
	fma.rn.f64 	%fd774, %fd360, %fd363, %fd774;
	fma.rn.f64 	%fd773, %fd360, %fd364, %fd773;
	fma.rn.f64 	%fd772, %fd360, %fd365, %fd772;
	fma.rn.f64 	%fd771, %fd360, %fd366, %fd771;
	sub.s32 	%r188, %r1, %r845;
	setp.lt.u32 	%p4, %r188, %r6;
	add.s32 	%r844, %r844, 1;
	sub.s32 	%r843, %r843, %r6;
	add.s32 	%r842, %r842, %r6;
	@%p4 bra 	$L__BB2_52;
	bra.uni 	$L__BB2_41;
$L__BB2_43:
	setp.le.u32 	%p5, %r1, %r845;
	sub.s32 	%r189, %r1, %r845;
	setp.ge.s32 	%p6, %r88, %r189;
	or.pred  	%p7, %p5, %p6;
	@%p7 bra 	$L__BB2_52;
	add.s32 	%r101, %r845, %r3;
	add.s32 	%r192, %r1, %r183;
	add.s32 	%r193, %r6, %r7;
	sub.s32 	%r194, %r192, %r193;
	mul.lo.s32 	%r195, %r2, %r844;
	shl.b32 	%r196, %r195, 8;
	sub.s32 	%r102, %r194, %r196;
	setp.lt.u32 	%p8, %r102, 768;
	mov.u32 	%r849, %r88;
	@%p8 bra 	$L__BB2_47;
	shr.u32 	%r197, %r843, 8;
	add.s32 	%r198, %r197, 1;
	and.b32  	%r199, %r198, 33554428;
	neg.s32 	%r847, %r199;
	mul.wide.s32 	%rd34, %r174, 40;
	add.s64 	%rd35, %rd34, %rd3;
	add.s64 	%rd8, %rd35, 4096;
	mul.wide.s32 	%rd36, %r174, 32;
	add.s64 	%rd37, %rd36, %rd3;
	add.s64 	%rd9, %rd37, 4096;
	mul.wide.s32 	%rd47, %r174, 24;
	mul.wide.s32 	%rd49, %r174, 16;
	mov.u32 	%r849, %r88;
$L__BB2_46:
	.pragma "nounroll";
	mul.wide.s32 	%rd38, %r842, 8;
	add.s64 	%rd39, %rd2, %rd38;
	add.s64 	%rd40, %rd3, %rd38;
	add.s64 	%rd41, %rd40, 4096;
	add.s64 	%rd42, %rd41, %rd7;
	mul.wide.s32 	%rd43, %r842, 16;
	add.s64 	%rd44, %rd1, %rd43;
	add.s64 	%rd45, %rd8, %rd38;
	add.s64 	%rd46, %rd9, %rd38;
	add.s64 	%rd48, %rd41, %rd47;
	ld.global.f64 	%fd368, [%rd39];
	ld.global.f64 	%fd369, [%rd44];
	mul.f64 	%fd370, %fd368, %fd369;
	ld.global.f64 	%fd371, [%rd40];
	ld.global.f64 	%fd372, [%rd42+-4096];
	add.s64 	%rd50, %rd41, %rd49;
	ld.global.f64 	%fd373, [%rd50+-4096];
	ld.global.f64 	%fd374, [%rd48+-4096];
	ld.global.f64 	%fd375, [%rd46+-4096];
	ld.global.f64 	%fd376, [%rd45+-4096];
	fma.rn.f64 	%fd377, %fd370, %fd371, %fd776;
	fma.rn.f64 	%fd378, %fd370, %fd372, %fd775;
	fma.rn.f64 	%fd379, %fd370, %fd373, %fd774;
	fma.rn.f64 	%fd380, %fd370, %fd374, %fd773;
	fma.rn.f64 	%fd381, %fd370, %fd375, %fd772;
	fma.rn.f64 	%fd382, %fd370, %fd376, %fd771;
	ld.global.f64 	%fd383, [%rd39+2048];
	ld.global.f64 	%fd384, [%rd44+4096];
	mul.f64 	%fd385, %fd383, %fd384;
	ld.global.f64 	%fd386, [%rd40+2048];
	ld.global.f64 	%fd387, [%rd42+-2048];
	ld.global.f64 	%fd388, [%rd50+-2048];
	ld.global.f64 	%fd389, [%rd48+-2048];
	ld.global.f64 	%fd390, [%rd46+-2048];
	ld.global.f64 	%fd391, [%rd45+-2048];
	fma.rn.f64 	%fd392, %fd385, %fd386, %fd377;
	fma.rn.f64 	%fd393, %fd385, %fd387, %fd378;
	fma.rn.f64 	%fd394, %fd385, %fd388, %fd379;
	fma.rn.f64 	%fd395, %fd385, %fd389, %fd380;
	fma.rn.f64 	%fd396, %fd385, %fd390, %fd381;
	fma.rn.f64 	%fd397, %fd385, %fd391, %fd382;
	ld.global.f64 	%fd398, [%rd39+4096];
	ld.global.f64 	%fd399, [%rd44+8192];
	mul.f64 	%fd400, %fd398, %fd399;
	ld.global.f64 	%fd401, [%rd40+4096];
	ld.global.f64 	%fd402, [%rd42];
	ld.global.f64 	%fd403, [%rd50];
	ld.global.f64 	%fd404, [%rd48];
	ld.global.f64 	%fd405, [%rd46];
	ld.global.f64 	%fd406, [%rd45];
	fma.rn.f64 	%fd407, %fd400, %fd401, %fd392;
	fma.rn.f64 	%fd408, %fd400, %fd402, %fd393;
	fma.rn.f64 	%fd409, %fd400, %fd403, %fd394;
	fma.rn.f64 	%fd410, %fd400, %fd404, %fd395;
	fma.rn.f64 	%fd411, %fd400, %fd405, %fd396;
	fma.rn.f64 	%fd412, %fd400, %fd406, %fd397;
	ld.global.f64 	%fd413, [%rd39+6144];
	ld.global.f64 	%fd414, [%rd44+12288];
	mul.f64 	%fd415, %fd413, %fd414;
	ld.global.f64 	%fd416, [%rd40+6144];
	ld.global.f64 	%fd417, [%rd42+2048];
	ld.global.f64 	%fd418, [%rd50+2048];
	ld.global.f64 	%fd419, [%rd48+2048];
	ld.global.f64 	%fd420, [%rd46+2048];
	ld.global.f64 	%fd421, [%rd45+2048];
	fma.rn.f64 	%fd776, %fd415, %fd416, %fd407;
	fma.rn.f64 	%fd775, %fd415, %fd417, %fd408;
	fma.rn.f64 	%fd774, %fd415, %fd418, %fd409;
	fma.rn.f64 	%fd773, %fd415, %fd419, %fd410;
	fma.rn.f64 	%fd772, %fd415, %fd420, %fd411;
	fma.rn.f64 	%fd771, %fd415, %fd421, %fd412;
	add.s32 	%r849, %r849, 1024;
	add.s32 	%r847, %r847, 4;
	add.s32 	%r842, %r842, 1024;
	setp.ne.s32 	%p9, %r847, 0;
	@%p9 bra 	$L__BB2_46;
$L__BB2_47:
	shr.u32 	%r201, %r102, 8;
	add.s32 	%r202, %r201, 1;
	and.b32  	%r200, %r202, 3;
	setp.eq.s32 	%p10, %r200, 0;
	@%p10 bra 	$L__BB2_52;
	setp.eq.s32 	%p11, %r200, 1;
	@%p11 bra 	$L__BB2_50;
	add.s32 	%r203, %r101, %r849;
	mul.wide.s32 	%rd51, %r203, 8;
	add.s64 	%rd52, %rd2, %rd51;
	ld.global.f64 	%fd423, [%rd52];
	mul.wide.s32 	%rd53, %r203, 16;
	add.s64 	%rd54, %rd1, %rd53;
	ld.global.f64 	%fd424, [%rd54];
	mul.f64 	%fd425, %fd423, %fd424;
	add.s64 	%rd55, %rd3, %rd51;
	ld.global.f64 	%fd426, [%rd55];
	add.s64 	%rd56, %rd55, %rd7;
	ld.global.f64 	%fd427, [%rd56];
	add.s64 	%rd57, %rd56, %rd7;
	ld.global.f64 	%fd428, [%rd57];
	add.s64 	%rd58, %rd57, %rd7;
	ld.global.f64 	%fd429, [%rd58];
	add.s64 	%rd59, %rd58, %rd7;
	ld.global.f64 	%fd430, [%rd59];
	add.s64 	%rd60, %rd59, %rd7;
	ld.global.f64 	%fd431, [%rd60];
	fma.rn.f64 	%fd432, %fd425, %fd426, %fd776;
	fma.rn.f64 	%fd433, %fd425, %fd427, %fd775;
	fma.rn.f64 	%fd434, %fd425, %fd428, %fd774;
	fma.rn.f64 	%fd435, %fd425, %fd429, %fd773;
	fma.rn.f64 	%fd436, %fd425, %fd430, %fd772;
	fma.rn.f64 	%fd437, %fd425, %fd431, %fd771;
	ld.global.f64 	%fd438, [%rd52+2048];
	ld.global.f64 	%fd439, [%rd54+4096];
	mul.f64 	%fd440, %fd438, %fd439;
	ld.global.f64 	%fd441, [%rd55+2048];
	ld.global.f64 	%fd442, [%rd56+2048];
	ld.global.f64 	%fd443, [%rd57+2048];
	ld.global.f64 	%fd444, [%rd58+2048];
	ld.global.f64 	%fd445, [%rd59+2048];
	ld.global.f64 	%fd446, [%rd60+2048];
	fma.rn.f64 	%fd776, %fd440, %fd441, %fd432;
	fma.rn.f64 	%fd775, %fd440, %fd442, %fd433;
	fma.rn.f64 	%fd774, %fd440, %fd443, %fd434;
	fma.rn.f64 	%fd773, %fd440, %fd444, %fd435;
	fma.rn.f64 	%fd772, %fd440, %fd445, %fd436;
	fma.rn.f64 	%fd771, %fd440, %fd446, %fd437;
	add.s32 	%r849, %r849, 512;
$L__BB2_50:
	and.b32  	%r204, %r102, 256;
	setp.ne.s32 	%p12, %r204, 0;
	@%p12 bra 	$L__BB2_52;
	add.s32 	%r205, %r101, %r849;
	mul.wide.s32 	%rd61, %r205, 8;
	add.s64 	%rd62, %rd2, %rd61;
	ld.global.f64 	%fd447, [%rd62];
	mul.wide.s32 	%rd63, %r205, 16;
	add.s64 	%rd64, %rd1, %rd63;
	ld.global.f64 	%fd448, [%rd64];
	mul.f64 	%fd449, %fd447, %fd448;
	add.s64 	%rd65, %rd3, %rd61;
	ld.global.f64 	%fd450, [%rd65];
	add.s64 	%rd66, %rd65, %rd7;
	ld.global.f64 	%fd451, [%rd66];
	add.s64 	%rd67, %rd66, %rd7;
	ld.global.f64 	%fd452, [%rd67];
	add.s64 	%rd68, %rd67, %rd7;
	ld.global.f64 	%fd453, [%rd68];
	add.s64 	%rd69, %rd68, %rd7;
	ld.global.f64 	%fd454, [%rd69];
	add.s64 	%rd70, %rd69, %rd7;
	ld.global.f64 	%fd455, [%rd70];
	fma.rn.f64 	%fd776, %fd449, %fd450, %fd776;
	fma.rn.f64 	%fd775, %fd449, %fd451, %fd775;
	fma.rn.f64 	%fd774, %fd449, %fd452, %fd774;
	fma.rn.f64 	%fd773, %fd449, %fd453, %fd773;
	fma.rn.f64 	%fd772, %fd449, %fd454, %fd772;
	fma.rn.f64 	%fd771, %fd449, %fd455, %fd771;
$L__BB2_52:
	// begin inline asm
	mov.u32 %r206, %laneid;
	// end inline asm
	mov.b64 	%rd71, %fd776;
	mov.b64 	{%r208, %r213}, %rd71;
	mov.b32 	%r264, 1;
	mov.b32 	%r265, 31;
	mov.b32 	%r266, -1;
	// begin inline asm
	shfl.sync.down.b32 %r207, %r208, %r264, %r265, %r266;
	// end inline asm
	// begin inline asm
	shfl.sync.down.b32 %r212, %r213, %r264, %r265, %r266;
	// end inline asm
	mov.b64 	%rd72, %fd775;
	mov.b64 	{%r218, %r223}, %rd72;
	// begin inline asm
	shfl.sync.down.b32 %r217, %r218, %r264, %r265, %r266;
	// end inline asm
	// begin inline asm
	shfl.sync.down.b32 %r222, %r223, %r264, %r265, %r266;
	// end inline asm
	mov.b64 	%rd73, %fd774;
	mov.b64 	{%r228, %r233}, %rd73;
	// begin inline asm
	shfl.sync.down.b32 %r227, %r228, %r264, %r265, %r266;
	// end inline asm
	// begin inline asm
	shfl.sync.down.b32 %r232, %r233, %r264, %r265, %r266;
	// end inline asm
	mov.b64 	%rd74, %fd773;
	mov.b64 	{%r238, %r243}, %rd74;
	// begin inline asm
	shfl.sync.down.b32 %r237, %r238, %r264, %r265, %r266;
	// end inline asm
	// begin inline asm
	shfl.sync.down.b32 %r242, %r243, %r264, %r265, %r266;
	// end inline asm
	mov.b64 	%rd75, %fd772;
	mov.b64 	{%r248, %r253}, %rd75;
	// begin inline asm
	shfl.sync.down.b32 %r247, %r248, %r264, %r265, %r266;
	// end inline asm
	// begin inline asm
	shfl.sync.down.b32 %r252, %r253, %r264, %r265, %r266;
	// end inline asm
	mov.b64 	%rd76, %fd771;
	mov.b64 	{%r258, %r263}, %rd76;
	// begin inline asm
	shfl.sync.down.b32 %r257, %r258, %r264, %r265, %r266;
	// end inline asm
	// begin inline asm
	shfl.sync.down.b32 %r262, %r263, %r264, %r265, %r266;
	// end inline asm
	setp.gt.s32 	%p13, %r206, 30;
	@%p13 bra 	$L__BB2_54;
	mov.b64 	%rd77, {%r257, %r262};
	mov.b64 	%fd456, %rd77;
	mov.b64 	%rd78, {%r247, %r252};
	mov.b64 	%fd457, %rd78;
	mov.b64 	%rd79, {%r237, %r242};
	mov.b64 	%fd458, %rd79;
	mov.b64 	%rd80, {%r227, %r232};
	mov.b64 	%fd459, %rd80;
	mov.b64 	%rd81, {%r217, %r222};
	mov.b64 	%fd460, %rd81;
	mov.b64 	%rd82, {%r207, %r212};
	mov.b64 	%fd461, %rd82;
	add.f64 	%fd776, %fd776, %fd461;
	add.f64 	%fd775, %fd775, %fd460;
	add.f64 	%fd774, %fd774, %fd459;
	add.f64 	%fd773, %fd773, %fd458;
	add.f64 	%fd772, %fd772, %fd457;
	add.f64 	%fd771, %fd771, %fd456;
$L__BB2_54:
	mov.b64 	%rd83, %fd776;
	mov.b64 	{%r268, %r273}, %rd83;
	mov.b32 	%r324, 2;
	mov.b32 	%r325, 31;
	mov.b32 	%r326, -1;
	// begin inline asm
	shfl.sync.down.b32 %r267, %r268, %r324, %r325, %r326;
	// end inline asm
	// begin inline asm
	shfl.sync.down.b32 %r272, %r273, %r324, %r325, %r326;
	// end inline asm
	mov.b64 	%rd84, %fd775;
	mov.b64 	{%r278, %r283}, %rd84;
	// begin inline asm
	shfl.sync.down.b32 %r277, %r278, %r324, %r325, %r326;
	// end inline asm
	// begin inline asm
	shfl.sync.down.b32 %r282, %r283, %r324, %r325, %r326;
	// end inline asm
	mov.b64 	%rd85, %fd774;
	mov.b64 	{%r288, %r293}, %rd85;
	// begin inline asm
	shfl.sync.down.b32 %r287, %r288, %r324, %r325, %r326;
	// end inline asm
	// begin inline asm
	shfl.sync.down.b32 %r292, %r293, %r324, %r325, %r326;
	// end inline asm
	mov.b64 	%rd86, %fd773;
	mov.b64 	{%r298, %r303}, %rd86;
	// begin inline asm
	shfl.sync.down.b32 %r297, %r298, %r324, %r325, %r326;
	// end inline asm
	// begin inline asm
	shfl.sync.down.b32 %r302, %r303, %r324, %r325, %r326;
	// end inline asm
	mov.b64 	%rd87, %fd772;
	mov.b64 	{%r308, %r313}, %rd87;
	// begin inline asm
	shfl.sync.down.b32 %r307, %r308, %r324, %r325, %r326;
	// end inline asm
	// begin inline asm
	shfl.sync.down.b32 %r312, %r313, %r324, %r325, %r326;
	// end inline asm
	mov.b64 	%rd88, %fd771;
	mov.b64 	{%r318, %r323}, %rd88;
	// begin inline asm
	shfl.sync.down.b32 %r317, %r318, %r324, %r325, %r326;
	// end inline asm
	// begin inline asm
	shfl.sync.down.b32 %r322, %r323, %r324, %r325, %r326;
	// end inline asm
	setp.gt.s32 	%p14, %r206, 29;
	@%p14 bra 	$L__BB2_56;
	mov.b64 	%rd89, {%r317, %r322};
	mov.b64 	%fd462, %rd89;
	mov.b64 	%rd90, {%r307, %r312};
	mov.b64 	%fd463, %rd90;
	mov.b64 	%rd91, {%r297, %r302};
	mov.b64 	%fd464, %rd91;
	mov.b64 	%rd92, {%r287, %r292};
	mov.b64 	%fd465, %rd92;
	mov.b64 	%rd93, {%r277, %r282};
	mov.b64 	%fd466, %rd93;
	mov.b64 	%rd94, {%r267, %r272};
	mov.b64 	%fd467, %rd94;
	add.f64 	%fd776, %fd776, %fd467;
	add.f64 	%fd775, %fd775, %fd466;
	add.f64 	%fd774, %fd774, %fd465;
	add.f64 	%fd773, %fd773, %fd464;
	add.f64 	%fd772, %fd772, %fd463;
	add.f64 	%fd771, %fd771, %fd462;
$L__BB2_56:
	mov.b64 	%rd95, %fd776;
	mov.b64 	{%r328, %r333}, %rd95;
	mov.b32 	%r384, 4;
	mov.b32 	%r385, 31;
	mov.b32 	%r386, -1;
	// begin inline asm
	shfl.sync.down.b32 %r327, %r328, %r384, %r385, %r386;
	// end inline asm
	// begin inline asm
	shfl.sync.down.b32 %r332, %r333, %r384, %r385, %r386;
	// end inline asm
	mov.b64 	%rd96, %fd775;
	mov.b64 	{%r338, %r343}, %rd96;
	// begin inline asm
	shfl.sync.down.b32 %r337, %r338, %r384, %r385, %r386;
	// end inline asm
	// begin inline asm
	shfl.sync.down.b32 %r342, %r343, %r384, %r385, %r386;
	// end inline asm
	mov.b64 	%rd97, %fd774;
	mov.b64 	{%r348, %r353}, %rd97;
	// begin inline asm
	shfl.sync.down.b32 %r347, %r348, %r384, %r385, %r386;
	// end inline asm
	// begin inline asm
	shfl.sync.down.b32 %r352, %r353, %r384, %r385, %r386;
	// end inline asm
	mov.b64 	%rd98, %fd773;
	mov.b64 	{%r358, %r363}, %rd98;
	// begin inline asm
	shfl.sync.down.b32 %r357, %r358, %r384, %r385, %r386;
	// end inline asm
	// begin inline asm
	shfl.sync.down.b32 %r362, %r363, %r384, %r385, %r386;
	// end inline asm
	mov.b64 	%rd99, %fd772;
	mov.b64 	{%r368, %r373}, %rd99;
	// begin inline asm
	shfl.sync.down.b32 %r367, %r368, %r384, %r385, %r386;
	// end inline asm
	// begin inline asm
	shfl.sync.down.b32 %r372, %r373, %r384, %r385, %r386;
	// end inline asm
	mov.b64 	%rd100, %fd771;
	mov.b64 	{%r378, %r383}, %rd100;
	// begin inline asm
	shfl.sync.down.b32 %r377, %r378, %r384, %r385, %r386;
	// end inline asm
	// begin inline asm
	shfl.sync.down.b32 %r382, %r383, %r384, %r385, %r386;
	// end inline asm
	setp.gt.s32 	%p15, %r206, 27;
	@%p15 bra 	$L__BB2_58;
	mov.b64 	%rd101, {%r377, %r382};
	mov.b64 	%fd468, %rd101;
	mov.b64 	%rd102, {%r367, %r372};
	mov.b64 	%fd469, %rd102;
	mov.b64 	%rd103, {%r357, %r362};
	mov.b64 	%fd470, %rd103;
	mov.b64 	%rd104, {%r347, %r352};
	mov.b64 	%fd471, %rd104;
	mov.b64 	%rd105, {%r337, %r342};
	mov.b64 	%fd472, %rd105;
	mov.b64 	%rd106, {%r327, %r332};
	mov.b64 	%fd473, %rd106;
	add.f64 	%fd776, %fd776, %fd473;
	add.f64 	%fd775, %fd775, %fd472;
	add.f64 	%fd774, %fd774, %fd471;
	add.f64 	%fd773, %fd773, %fd470;
	add.f64 	%fd772, %fd772, %fd469;
	add.f64 	%fd771, %fd771, %fd468;
$L__BB2_58:
	mov.b64 	%rd107, %fd776;
	mov.b64 	{%r388, %r393}, %rd107;
	mov.b32 	%r444, 8;
	mov.b32 	%r445, 31;
	mov.b32 	%r446, -1;
	// begin inline asm
	shfl.sync.down.b32 %r387, %r388, %r444, %r445, %r446;
	// end inline asm
	// begin inline asm
	shfl.sync.down.b32 %r392, %r393, %r444, %r445, %r446;
	// end inline asm
	mov.b64 	%rd108, %fd775;
	mov.b64 	{%r398, %r403}, %rd108;
	// begin inline asm
	shfl.sync.down.b32 %r397, %r398, %r444, %r445, %r446;
	// end inline asm
	// begin inline asm
	shfl.sync.down.b32 %r402, %r403, %r444, %r445, %r446;
	// end inline asm
	mov.b64 	%rd109, %fd774;
	mov.b64 	{%r408, %r413}, %rd109;
	// begin inline asm
	shfl.sync.down.b32 %r407, %r408, %r444, %r445, %r446;
	// end inline asm
	// begin inline asm
	shfl.sync.down.b32 %r412, %r413, %r444, %r445, %r446;
	// end inline asm
	mov.b64 	%rd110, %fd773;
	mov.b64 	{%r418, %r423}, %rd110;
	// begin inline asm
	shfl.sync.down.b32 %r417, %r418, %r444, %r445, %r446;
	// end inline asm
	// begin inline asm
	shfl.sync.down.b32 %r422, %r423, %r444, %r445, %r446;
	// end inline asm
	mov.b64 	%rd111, %fd772;
	mov.b64 	{%r428, %r433}, %rd111;
	// begin inline asm
	shfl.sync.down.b32 %r427, %r428, %r444, %r445, %r446;
	// end inline asm
	// begin inline asm
	shfl.sync.down.b32 %r432, %r433, %r444, %r445, %r446;
	// end inline asm
	mov.b64 	%rd112, %fd771;
	mov.b64 	{%r438, %r443}, %rd112;
	// begin inline asm
	shfl.sync.down.b32 %r437, %r438, %r444, %r445, %r446;
	// end inline asm
	// begin inline asm
	shfl.sync.down.b32 %r442, %r443, %r444, %r445, %r446;
	// end inline asm
	setp.gt.s32 	%p16, %r206, 23;
	@%p16 bra 	$L__BB2_60;
	mov.b64 	%rd113, {%r437, %r442};
	mov.b64 	%fd474, %rd113;
	mov.b64 	%rd114, {%r427, %r432};
	mov.b64 	%fd475, %rd114;
	mov.b64 	%rd115, {%r417, %r422};
	mov.b64 	%fd476, %rd115;
	mov.b64 	%rd116, {%r407, %r412};
	mov.b64 	%fd477, %rd116;
	mov.b64 	%rd117, {%r397, %r402};
	mov.b64 	%fd478, %rd117;
	mov.b64 	%rd118, {%r387, %r392};
	mov.b64 	%fd479, %rd118;
	add.f64 	%fd776, %fd776, %fd479;
	add.f64 	%fd775, %fd775, %fd478;
	add.f64 	%fd774, %fd774, %fd477;
	add.f64 	%fd773, %fd773, %fd476;
	add.f64 	%fd772, %fd772, %fd475;
	add.f64 	%fd771, %fd771, %fd474;
$L__BB2_60:
	mov.b64 	%rd119, %fd776;
	mov.b64 	{%r448, %r453}, %rd119;
	mov.b32 	%r504, 16;
	mov.b32 	%r505, 31;
	mov.b32 	%r506, -1;
	// begin inline asm
	shfl.sync.down.b32 %r447, %r448, %r504, %r505, %r506;
	// end inline asm
	// begin inline asm
	shfl.sync.down.b32 %r452, %r453, %r504, %r505, %r506;
	// end inline asm
	mov.b64 	%rd120, %fd775;
	mov.b64 	{%r458, %r463}, %rd120;
	// begin inline asm
	shfl.sync.down.b32 %r457, %r458, %r504, %r505, %r506;
	// end inline asm
	// begin inline asm
	shfl.sync.down.b32 %r462, %r463, %r504, %r505, %r506;
	// end inline asm
	mov.b64 	%rd121, %fd774;
	mov.b64 	{%r468, %r473}, %rd121;
	// begin inline asm
	shfl.sync.down.b32 %r467, %r468, %r504, %r505, %r506;
	// end inline asm
	// begin inline asm
	shfl.sync.down.b32 %r472, %r473, %r504, %r505, %r506;
	// end inline asm
	mov.b64 	%rd122, %fd773;
	mov.b64 	{%r478, %r483}, %rd122;
	// begin inline asm
	shfl.sync.down.b32 %r477, %r478, %r504, %r505, %r506;
	// end inline asm
	// begin inline asm
	shfl.sync.down.b32 %r482, %r483, %r504, %r505, %r506;
	// end inline asm
	mov.b64 	%rd123, %fd772;
	mov.b64 	{%r488, %r493}, %rd123;
	// begin inline asm
	shfl.sync.down.b32 %r487, %r488, %r504, %r505, %r506;
	// end inline asm
	// begin inline asm
	shfl.sync.down.b32 %r492, %r493, %r504, %r505, %r506;
	// end inline asm
	mov.b64 	%rd124, %fd771;
	mov.b64 	{%r498, %r503}, %rd124;
	// begin inline asm
	shfl.sync.down.b32 %r497, %r498, %r504, %r505, %r506;
	// end inline asm
	// begin inline asm
	shfl.sync.down.b32 %r502, %r503, %r504, %r505, %r506;
	// end inline asm
	setp.gt.s32 	%p17, %r206, 15;
	@%p17 bra 	$L__BB2_62;
	mov.b64 	%rd125, {%r497, %r502};
	mov.b64 	%fd480, %rd125;
	mov.b64 	%rd126, {%r487, %r492};
	mov.b64 	%fd481, %rd126;
	mov.b64 	%rd127, {%r477, %r482};
	mov.b64 	%fd482, %rd127;
	mov.b64 	%rd128, {%r467, %r472};
	mov.b64 	%fd483, %rd128;
	mov.b64 	%rd129, {%r457, %r462};
	mov.b64 	%fd484, %rd129;
	mov.b64 	%rd130, {%r447, %r452};
	mov.b64 	%fd485, %rd130;
	add.f64 	%fd776, %fd776, %fd485;
	add.f64 	%fd775, %fd775, %fd484;
	add.f64 	%fd774, %fd774, %fd483;
	add.f64 	%fd773, %fd773, %fd482;
	add.f64 	%fd772, %fd772, %fd481;
	add.f64 	%fd771, %fd771, %fd480;
$L__BB2_62:
	setp.ne.s32 	%p18, %r206, 0;
	@%p18 bra 	$L__BB2_64;
	shr.u32 	%r507, %r88, 5;
	mov.u32 	%r508, _ZZN3cub18CUB_300001_SM_10006detail6reduce18DeviceReduceKernelINS2_10policy_hubIN4cuda3std3__45tupleIJddddddEEEj9tuple_sumE10Policy1000EN6thrust24THRUST_300001_SM_1000_NS17counting_iteratorIiNSE_11use_defaultESG_SG_EEjSA_S9_13saxpy_functorILb1EEEEvT0_PT3_T1_NS0_13GridEvenShareISN_EET2_T4_E12temp_storage;
	mad.lo.s32 	%r509, %r507, 48, %r508;
	st.shared.f64 	[%r509+8], %fd776;
	st.shared.f64 	[%r509+16], %fd775;
	st.shared.f64 	[%r509+24], %fd774;
	st.shared.f64 	[%r509+32], %fd773;
	st.shared.f64 	[%r509+40], %fd772;
	st.shared.f64 	[%r509+48], %fd771;
$L__BB2_64:
	bar.sync 	0;
	setp.ne.s32 	%p19, %r88, 0;
	@%p19 bra 	$L__BB2_66;
	ld.shared.f64 	%fd486, [_ZZN3cub18CUB_300001_SM_10006detail6reduce18DeviceReduceKernelINS2_10policy_hubIN4cuda3std3__45tupleIJddddddEEEj9tuple_sumE10Policy1000EN6thrust24THRUST_300001_SM_1000_NS17counting_iteratorIiNSE_11use_defaultESG_SG_EEjSA_S9_13saxpy_functorILb1EEEEvT0_PT3_T1_NS0_13GridEvenShareISN_EET2_T4_E12temp_storage+56];
	ld.shared.f64 	%fd487, [_ZZN3cub18CUB_300001_SM_10006detail6reduce18DeviceReduceKernelINS2_10policy_hubIN4cuda3std3__45tupleIJddddddEEEj9tuple_sumE10Policy1000EN6thrust24THRUST_300001_SM_1000_NS17counting_iteratorIiNSE_11use_defaultESG_SG_EEjSA_S9_13saxpy_functorILb1EEEEvT0_PT3_T1_NS0_13GridEvenShareISN_EET2_T4_E12temp_storage+64];
	ld.shared.f64 	%fd488, [_ZZN3cub18CUB_300001_SM_10006detail6reduce18DeviceReduceKernelINS2_10policy_hubIN4cuda3std3__45tupleIJddddddEEEj9tuple_sumE10Policy1000EN6thrust24THRUST_300001_SM_1000_NS17counting_iteratorIiNSE_11use_defaultESG_SG_EEjSA_S9_13saxpy_functorILb1EEEEvT0_PT3_T1_NS0_13GridEvenShareISN_EET2_T4_E12temp_storage+72];
	ld.shared.f64 	%fd489, [_ZZN3cub18CUB_300001_SM_10006detail6reduce18DeviceReduceKernelINS2_10policy_hubIN4cuda3std3__45tupleIJddddddEEEj9tuple_sumE10Policy1000EN6thrust24THRUST_300001_SM_1000_NS17counting_iteratorIiNSE_11use_defaultESG_SG_EEjSA_S9_13saxpy_functorILb1EEEEvT0_PT3_T1_NS0_13GridEvenShareISN_EET2_T4_E12temp_storage+80];
	ld.shared.f64 	%fd490, [_ZZN3cub18CUB_300001_SM_10006detail6reduce18DeviceReduceKernelINS2_10policy_hubIN4cuda3std3__45tupleIJddddddEEEj9tuple_sumE10Policy1000EN6thrust24THRUST_300001_SM_1000_NS17counting_iteratorIiNSE_11use_defaultESG_SG_EEjSA_S9_13saxpy_functorILb1EEEEvT0_PT3_T1_NS0_13GridEvenShareISN_EET2_T4_E12temp_storage+88];
	ld.shared.f64 	%fd491, [_ZZN3cub18CUB_300001_SM_10006detail6reduce18DeviceReduceKernelINS2_10policy_hubIN4cuda3std3__45tupleIJddddddEEEj9tuple_sumE10Policy1000EN6thrust24THRUST_300001_SM_1000_NS17counting_iteratorIiNSE_11use_defaultESG_SG_EEjSA_S9_13saxpy_functorILb1EEEEvT0_PT3_T1_NS0_13GridEvenShareISN_EET2_T4_E12temp_storage+96];
	add.f64 	%fd492, %fd776, %fd486;
	add.f64 	%fd493, %fd775, %fd487;
	add.f64 	%fd494, %fd774, %fd488;
	add.f64 	%fd495, %fd773, %fd489;
	add.f64 	%fd496, %fd772, %fd490;
	add.f64 	%fd497, %fd771, %fd491;
	ld.shared.f64 	%fd498, [_ZZN3cub18CUB_300001_SM_10006detail6reduce18DeviceReduceKernelINS2_10policy_hubIN4cuda3std3__45tupleIJddddddEEEj9tuple_sumE10Policy1000EN6thrust24THRUST_300001_SM_1000_NS17counting_iteratorIiNSE_11use_defaultESG_SG_EEjSA_S9_13saxpy_functorILb1EEEEvT0_PT3_T1_NS0_13GridEvenShareISN_EET2_T4_E12temp_storage+104];
	ld.shared.f64 	%fd499, [_ZZN3cub18CUB_300001_SM_10006detail6reduce18DeviceReduceKernelINS2_10policy_hubIN4cuda3std3__45tupleIJddddddEEEj9tuple_sumE10Policy1000EN6thrust24THRUST_300001_SM_1000_NS17counting_iteratorIiNSE_11use_defaultESG_SG_EEjSA_S9_13saxpy_functorILb1EEEEvT0_PT3_T1_NS0_13GridEvenShareISN_EET2_T4_E12temp_storage+112];
	ld.shared.f64 	%fd500, [_ZZN3cub18CUB_300001_SM_10006detail6reduce18DeviceReduceKernelINS2_10policy_hubIN4cuda3std3__45tupleIJddddddEEEj9tuple_sumE10Policy1000EN6thrust24THRUST_300001_SM_1000_NS17counting_iteratorIiNSE_11use_defaultESG_SG_EEjSA_S9_13saxpy_functorILb1EEEEvT0_PT3_T1_NS0_13GridEvenShareISN_EET2_T4_E12temp_storage+120];
	ld.shared.f64 	%fd501, [_ZZN3cub18CUB_300001_SM_10006detail6reduce18DeviceReduceKernelINS2_10policy_hubIN4cuda3std3__45tupleIJddddddEEEj9tuple_sumE10Policy1000EN6thrust24THRUST_300001_SM_1000_NS17counting_iteratorIiNSE_11use_defaultESG_SG_EEjSA_S9_13saxpy_functorILb1EEEEvT0_PT3_T1_NS0_13GridEvenShareISN_EET2_T4_E12temp_storage+128];
	ld.shared.f64 	%fd502, [_ZZN3cub18CUB_300001_SM_10006detail6reduce18DeviceReduceKernelINS2_10policy_hubIN4cuda3std3__45tupleIJddddddEEEj9tuple_sumE10Policy1000EN6thrust24THRUST_300001_SM_1000_NS17counting_iteratorIiNSE_11use_defaultESG_SG_EEjSA_S9_13saxpy_functorILb1EEEEvT0_PT3_T1_NS0_13GridEvenShareISN_EET2_T4_E12temp_storage+136];
	ld.shared.f64 	%fd503, [_ZZN3cub18CUB_300001_SM_10006detail6reduce18DeviceReduceKernelINS2_10policy_hubIN4cuda3std3__45tupleIJddddddEEEj9tuple_sumE10Policy1000EN6thrust24THRUST_300001_SM_1000_NS17counting_iteratorIiNSE_11use_defaultESG_SG_EEjSA_S9_13saxpy_functorILb1EEEEvT0_PT3_T1_NS0_13GridEvenShareISN_EET2_T4_E12temp_storage+144];
	add.f64 	%fd504, %fd492, %fd498;
	add.f64 	%fd505, %fd493, %fd499;
	add.f64 	%fd506, %fd494, %fd500;
	add.f64 	%fd507, %fd495, %fd501;
	add.f64 	%fd508, %fd496, %fd502;
	add.f64 	%fd509, %fd497, %fd503;
	ld.shared.f64 	%fd510, [_ZZN3cub18CUB_300001_SM_10006detail6reduce18DeviceReduceKernelINS2_10policy_hubIN4cuda3std3__45tupleIJddddddEEEj9tuple_sumE10Policy1000EN6thrust24THRUST_300001_SM_1000_NS17counting_iteratorIiNSE_11use_defaultESG_SG_EEjSA_S9_13saxpy_functorILb1EEEEvT0_PT3_T1_NS0_13GridEvenShareISN_EET2_T4_E12temp_storage+152];
	ld.shared.f64 	%fd511, [_ZZN3cub18CUB_300001_SM_10006detail6reduce18DeviceReduceKernelINS2_10policy_hubIN4cuda3std3__45tupleIJddddddEEEj9tuple_sumE10Policy1000EN6thrust24THRUST_300001_SM_1000_NS17counting_iteratorIiNSE_11use_defaultESG_SG_EEjSA_S9_13saxpy_functorILb1EEEEvT0_PT3_T1_NS0_13GridEvenShareISN_EET2_T4_E12temp_storage+160];
	ld.shared.f64 	%fd512, [_ZZN3cub18CUB_300001_SM_10006detail6reduce18DeviceReduceKernelINS2_10policy_hubIN4cuda3std3__45tupleIJddddddEEEj9tuple_sumE10Policy1000EN6thrust24THRUST_300001_SM_1000_NS17counting_iteratorIiNSE_11use_defaultESG_SG_EEjSA_S9_13saxpy_functorILb1EEEEvT0_PT3_T1_NS0_13GridEvenShareISN_EET2_T4_E12temp_storage+168];
	ld.shared.f64 	%fd513, [_ZZN3cub18CUB_300001_SM_10006detail6reduce18DeviceReduceKernelINS2_10policy_hubIN4cuda3std3__45tupleIJddddddEEEj9tuple_sumE10Policy1000EN6thrust24THRUST_300001_SM_1000_NS17counting_iteratorIiNSE_11use_defaultESG_SG_EEjSA_S9_13saxpy_functorILb1EEEEvT0_PT3_T1_NS0_13GridEvenShareISN_EET2_T4_E12temp_storage+176];
	ld.shared.f64 	%fd514, [_ZZN3cub18CUB_300001_SM_10006detail6reduce18DeviceReduceKernelINS2_10policy_hubIN4cuda3std3__45tupleIJddddddEEEj9tuple_sumE10Policy1000EN6thrust24THRUST_300001_SM_1000_NS17counting_iteratorIiNSE_11use_defaultESG_SG_EEjSA_S9_13saxpy_functorILb1EEEEvT0_PT3_T1_NS0_13GridEvenShareISN_EET2_T4_E12temp_storage+184];
	ld.shared.f64 	%fd515, [_ZZN3cub18CUB_300001_SM_10006detail6reduce18DeviceReduceKernelINS2_10policy_hubIN4cuda3std3__45tupleIJddddddEEEj9tuple_sumE10Policy1000EN6thrust24THRUST_300001_SM_1000_NS17counting_iteratorIiNSE_11use_defaultESG_SG_EEjSA_S9_13saxpy_functorILb1EEEEvT0_PT3_T1_NS0_13GridEvenShareISN_EET2_T4_E12temp_storage+192];
	add.f64 	%fd516, %fd504, %fd510;
	add.f64 	%fd517, %fd505, %fd511;
	add.f64 	%fd518, %fd506, %fd512;
	add.f64 	%fd519, %fd507, %fd513;
	add.f64 	%fd520, %fd508, %fd514;
	add.f64 	%fd521, %fd509, %fd515;
	ld.shared.f64 	%fd522, [_ZZN3cub18CUB_300001_SM_10006detail6reduce18DeviceReduceKernelINS2_10policy_hubIN4cuda3std3__45tupleIJddddddEEEj9tuple_sumE10Policy1000EN6thrust24THRUST_300001_SM_1000_NS17counting_iteratorIiNSE_11use_defaultESG_SG_EEjSA_S9_13saxpy_functorILb1EEEEvT0_PT3_T1_NS0_13GridEvenShareISN_EET2_T4_E12temp_storage+200];
	ld.shared.f64 	%fd523, [_ZZN3cub18CUB_300001_SM_10006detail6reduce18DeviceReduceKernelINS2_10policy_hubIN4cuda3std3__45tupleIJddddddEEEj9tuple_sumE10Policy1000EN6thrust24THRUST_300001_SM_1000_NS17counting_iteratorIiNSE_11use_defaultESG_SG_EEjSA_S9_13saxpy_functorILb1EEEEvT0_PT3_T1_NS0_13GridEvenShareISN_EET2_T4_E12temp_storage+208];
	ld.shared.f64 	%fd524, [_ZZN3cub18CUB_300001_SM_10006detail6reduce18DeviceReduceKernelINS2_10policy_hubIN4cuda3std3__45tupleIJddddddEEEj9tuple_sumE10Policy1000EN6thrust24THRUST_300001_SM_1000_NS17counting_iteratorIiNSE_11use_defaultESG_SG_EEjSA_S9_13saxpy_functorILb1EEEEvT0_PT3_T1_NS0_13GridEvenShareISN_EET2_T4_E12temp_storage+216];
	ld.shared.f64 	%fd525, [_ZZN3cub18CUB_300001_SM_10006detail6reduce18DeviceReduceKernelINS2_10policy_hubIN4cuda3std3__45tupleIJddddddEEEj9tuple_sumE10Policy1000EN6thrust24THRUST_300001_SM_1000_NS17counting_iteratorIiNSE_11use_defaultESG_SG_EEjSA_S9_13saxpy_functorILb1EEEEvT0_PT3_T1_NS0_13GridEvenShareISN_EET2_T4_E12temp_storage+224];
	ld.shared.f64 	%fd526, [_ZZN3cub18CUB_300001_SM_10006detail6reduce18DeviceReduceKernelINS2_10policy_hubIN4cuda3std3__45tupleIJddddddEEEj9tuple_sumE10Policy1000EN6thrust24THRUST_300001_SM_1000_NS17counting_iteratorIiNSE_11use_defaultESG_SG_EEjSA_S9_13saxpy_functorILb1EEEEvT0_PT3_T1_NS0_13GridEvenShareISN_EET2_T4_E12temp_storage+232];
	ld.shared.f64 	%fd527, [_ZZN3cub18CUB_300001_SM_10006detail6reduce18DeviceReduceKernelINS2_10policy_hubIN4cuda3std3__45tupleIJddddddEEEj9tuple_sumE10Policy1000EN6thrust24THRUST_300001_SM_1000_NS17counting_iteratorIiNSE_11use_defaultESG_SG_EEjSA_S9_13saxpy_functorILb1EEEEvT0_PT3_T1_NS0_13GridEvenShareISN_EET2_T4_E12temp_storage+240];
	add.f64 	%fd528, %fd516, %fd522;
	add.f64 	%fd529, %fd517, %fd523;
	add.f64 	%fd530, %fd518, %fd524;
	add.f64 	%fd531, %fd519, %fd525;
	add.f64 	%fd532, %fd520, %fd526;
	add.f64 	%fd533, %fd521, %fd527;
	ld.shared.f64 	%fd534, [_ZZN3cub18CUB_300001_SM_10006detail6reduce18DeviceReduceKernelINS2_10policy_hubIN4cuda3std3__45tupleIJddddddEEEj9tuple_sumE10Policy1000EN6thrust24THRUST_300001_SM_1000_NS17counting_iteratorIiNSE_11use_defaultESG_SG_EEjSA_S9_13saxpy_functorILb1EEEEvT0_PT3_T1_NS0_13GridEvenShareISN_EET2_T4_E12temp_storage+248];
	ld.shared.f64 	%fd535, [_ZZN3cub18CUB_300001_SM_10006detail6reduce18DeviceReduceKernelINS2_10policy_hubIN4cuda3std3__45tupleIJddddddEEEj9tuple_sumE10Policy1000EN6thrust24THRUST_300001_SM_1000_NS17counting_iteratorIiNSE_11use_defaultESG_SG_EEjSA_S9_13saxpy_functorILb1EEEEvT0_PT3_T1_NS0_13GridEvenShareISN_EET2_T4_E12temp_storage+256];
	ld.shared.f64 	%fd536, [_ZZN3cub18CUB_300001_SM_10006detail6reduce18DeviceReduceKernelINS2_10policy_hubIN4cuda3std3__45tupleIJddddddEEEj9tuple_sumE10Policy1000EN6thrust24THRUST_300001_SM_1000_NS17counting_iteratorIiNSE_11use_defaultESG_SG_EEjSA_S9_13saxpy_functorILb1EEEEvT0_PT3_T1_NS0_13GridEvenShareISN_EET2_T4_E12temp_storage+264];
	ld.shared.f64 	%fd537, [_ZZN3cub18CUB_300001_SM_10006detail6reduce18DeviceReduceKernelINS2_10policy_hubIN4cuda3std3__45tupleIJddddddEEEj9tuple_sumE10Policy1000EN6thrust24THRUST_300001_SM_1000_NS17counting_iteratorIiNSE_11use_defaultESG_SG_EEjSA_S9_13saxpy_functorILb1EEEEvT0_PT3_T1_NS0_13GridEvenShareISN_EET2_T4_E12temp_storage+272];
	ld.shared.f64 	%fd538, [_ZZN3cub18CUB_300001_SM_10006detail6reduce18DeviceReduceKernelINS2_10policy_hubIN4cuda3std3__45tupleIJddddddEEEj9tuple_sumE10Policy1000EN6thrust24THRUST_300001_SM_1000_NS17counting_iteratorIiNSE_11use_defaultESG_SG_EEjSA_S9_13saxpy_functorILb1EEEEvT0_PT3_T1_NS0_13GridEvenShareISN_EET2_T4_E12temp_storage+280];
	ld.shared.f64 	%fd539, [_ZZN3cub18CUB_300001_SM_10006detail6reduce18DeviceReduceKernelINS2_10policy_hubIN4cuda3std3__45tupleIJddddddEEEj9tuple_sumE10Policy1000EN6thrust24THRUST_300001_SM_1000_NS17counting_iteratorIiNSE_11use_defaultESG_SG_EEjSA_S9_13saxpy_functorILb1EEEEvT0_PT3_T1_NS0_13GridEvenShareISN_EET2_T4_E12temp_storage+288];
	add.f64 	%fd540, %fd528, %fd534;
	add.f64 	%fd541, %fd529, %fd535;
	add.f64 	%fd542, %fd530, %fd536;
	add.f64 	%fd543, %fd531, %fd537;
	add.f64 	%fd544, %fd532, %fd538;
	add.f64 	%fd545, %fd533, %fd539;
	ld.shared.f64 	%fd546, [_ZZN3cub18CUB_300001_SM_10006detail6reduce18DeviceReduceKernelINS2_10policy_hubIN4cuda3std3__45tupleIJddddddEEEj9tuple_sumE10Policy1000EN6thrust24THRUST_300001_SM_1000_NS17counting_iteratorIiNSE_11use_defaultESG_SG_EEjSA_S9_13saxpy_functorILb1EEEEvT0_PT3_T1_NS0_13GridEvenShareISN_EET2_T4_E12temp_storage+296];
	ld.shared.f64 	%fd547, [_ZZN3cub18CUB_300001_SM_10006detail6reduce18DeviceReduceKernelINS2_10policy_hubIN4cuda3std3__45tupleIJddddddEEEj9tuple_sumE10Policy1000EN6thrust24THRUST_300001_SM_1000_NS17counting_iteratorIiNSE_11use_defaultESG_SG_EEjSA_S9_13saxpy_functorILb1EEEEvT0_PT3_T1_NS0_13GridEvenShareISN_EET2_T4_E12temp_storage+304];
	ld.shared.f64 	%fd548, [_ZZN3cub18CUB_300001_SM_10006detail6reduce18DeviceReduceKernelINS2_10policy_hubIN4cuda3std3__45tupleIJddddddEEEj9tuple_sumE10Policy1000EN6thrust24THRUST_300001_SM_1000_NS17counting_iteratorIiNSE_11use_defaultESG_SG_EEjSA_S9_13saxpy_functorILb1EEEEvT0_PT3_T1_NS0_13GridEvenShareISN_EET2_T4_E12temp_storage+312];
	ld.shared.f64 	%fd549, [_ZZN3cub18CUB_300001_SM_10006detail6reduce18DeviceReduceKernelINS2_10policy_hubIN4cuda3std3__45tupleIJddddddEEEj9tuple_sumE10Policy1000EN6thrust24THRUST_300001_SM_1000_NS17counting_iteratorIiNSE_11use_defaultESG_SG_EEjSA_S9_13saxpy_functorILb1EEEEvT0_PT3_T1_NS0_13GridEvenShareISN_EET2_T4_E12temp_storage+320];
	ld.shared.f64 	%fd550, [_ZZN3cub18CUB_300001_SM_10006detail6reduce18DeviceReduceKernelINS2_10policy_hubIN4cuda3std3__45tupleIJddddddEEEj9tuple_sumE10Policy1000EN6thrust24THRUST_300001_SM_1000_NS17counting_iteratorIiNSE_11use_defaultESG_SG_EEjSA_S9_13saxpy_functorILb1EEEEvT0_PT3_T1_NS0_13GridEvenShareISN_EET2_T4_E12temp_storage+328];
	ld.shared.f64 	%fd551, [_ZZN3cub18CUB_300001_SM_10006detail6reduce18DeviceReduceKernelINS2_10policy_hubIN4cuda3std3__45tupleIJddddddEEEj9tuple_sumE10Policy1000EN6thrust24THRUST_300001_SM_1000_NS17counting_iteratorIiNSE_11use_defaultESG_SG_EEjSA_S9_13saxpy_functorILb1EEEEvT0_PT3_T1_NS0_13GridEvenShareISN_EET2_T4_E12temp_storage+336];
	add.f64 	%fd552, %fd540, %fd546;
	add.f64 	%fd553, %fd541, %fd547;
	add.f64 	%fd554, %fd542, %fd548;
	add.f64 	%fd555, %fd543, %fd549;
	add.f64 	%fd556, %fd544, %fd550;
	add.f64 	%fd557, %fd545, %fd551;
	ld.shared.f64 	%fd558, [_ZZN3cub18CUB_300001_SM_10006detail6reduce18DeviceReduceKernelINS2_10policy_hubIN4cuda3std3__45tupleIJddddddEEEj9tuple_sumE10Policy1000EN6thrust24THRUST_300001_SM_1000_NS17counting_iteratorIiNSE_11use_defaultESG_SG_EEjSA_S9_13saxpy_functorILb1EEEEvT0_PT3_T1_NS0_13GridEvenShareISN_EET2_T4_E12temp_storage+344];
	ld.shared.f64 	%fd559, [_ZZN3cub18CUB_300001_SM_10006detail6reduce18DeviceReduceKernelINS2_10policy_hubIN4cuda3std3__45tupleIJddddddEEEj9tuple_sumE10Policy1000EN6thrust24THRUST_300001_SM_1000_NS17counting_iteratorIiNSE_11use_defaultESG_SG_EEjSA_S9_13saxpy_functorILb1EEEEvT0_PT3_T1_NS0_13GridEvenShareISN_EET2_T4_E12temp_storage+352];
	ld.shared.f64 	%fd560, [_ZZN3cub18CUB_300001_SM_10006detail6reduce18DeviceReduceKernelINS2_10policy_hubIN4cuda3std3__45tupleIJddddddEEEj9tuple_sumE10Policy1000EN6thrust24THRUST_300001_SM_1000_NS17counting_iteratorIiNSE_11use_defaultESG_SG_EEjSA_S9_13saxpy_functorILb1EEEEvT0_PT3_T1_NS0_13GridEvenShareISN_EET2_T4_E12temp_storage+360];
	ld.shared.f64 	%fd561, [_ZZN3cub18CUB_300001_SM_10006detail6reduce18DeviceReduceKernelINS2_10policy_hubIN4cuda3std3__45tupleIJddddddEEEj9tuple_sumE10Policy1000EN6thrust24THRUST_300001_SM_1000_NS17counting_iteratorIiNSE_11use_defaultESG_SG_EEjSA_S9_13saxpy_functorILb1EEEEvT0_PT3_T1_NS0_13GridEvenShareISN_EET2_T4_E12temp_storage+368];
	ld.shared.f64 	%fd562, [_ZZN3cub18CUB_300001_SM_10006detail6reduce18DeviceReduceKernelINS2_10policy_hubIN4cuda3std3__45tupleIJddddddEEEj9tuple_sumE10Policy1000EN6thrust24THRUST_300001_SM_1000_NS17counting_iteratorIiNSE_11use_defaultESG_SG_EEjSA_S9_13saxpy_functorILb1EEEEvT0_PT3_T1_NS0_13GridEvenShareISN_EET2_T4_E12temp_storage+376];
	ld.shared.f64 	%fd563, [_ZZN3cub18CUB_300001_SM_10006detail6reduce18DeviceReduceKernelINS2_10policy_hubIN4cuda3std3__45tupleIJddddddEEEj9tuple_sumE10Policy1000EN6thrust24THRUST_300001_SM_1000_NS17counting_iteratorIiNSE_11use_defaultESG_SG_EEjSA_S9_13saxpy_functorILb1EEEEvT0_PT3_T1_NS0_13GridEvenShareISN_EET2_T4_E12temp_storage+384];
	add.f64 	%fd776, %fd552, %fd558;
	add.f64 	%fd775, %fd553, %fd559;
	add.f64 	%fd774, %fd554, %fd560;
	add.f64 	%fd773, %fd555, %fd561;
	add.f64 	%fd772, %fd556, %fd562;
	add.f64 	%fd771, %fd557, %fd563;
$L__BB2_66:
	mov.u32 	%r835, %tid.x;
	setp.ne.s32 	%p42, %r835, 0;
	@%p42 bra 	$L__BB2_68;
	ld.param.u64 	%rd246, [_ZN3cub18CUB_300001_SM_10006detail6reduce18DeviceReduceKernelINS2_10policy_hubIN4cuda3std3__45tupleIJddddddEEEj9tuple_sumE10Policy1000EN6thrust24THRUST_300001_SM_1000_NS17counting_iteratorIiNSE_11use_defaultESG_SG_EEjSA_S9_13saxpy_functorILb1EEEEvT0_PT3_T1_NS0_13GridEvenShareISN_EET2_T4__param_1];
	cvta.to.global.u64 	%rd243, %rd246;
	mul.wide.u32 	%rd244, %r5, 48;
	add.s64 	%rd245, %rd243, %rd244;
	st.global.f64 	[%rd245], %fd776;
	st.global.f64 	[%rd245+8], %fd775;
	st.global.f64 	[%rd245+16], %fd774;
	st.global.f64 	[%rd245+24], %fd773;
	st.global.f64 	[%rd245+32], %fd772;
	st.global.f64 	[%rd245+40], %fd771;
$L__BB2_68:
	ret;

}
	// .globl	_ZN3cub18CUB_300001_SM_10006detail6reduce28DeviceReduceSingleTileKernelINS2_10policy_hubIN4cuda3std3__45tupleIJddddddEEEj9tuple_sumE10Policy1000EPS9_SD_iSA_S9_S9_NS7_10__identityEEEvT0_T1_T2_T3_T4_T6_
.visible .entry _ZN3cub18CUB_300001_SM_10006detail6reduce28DeviceReduceSingleTileKernelINS2_10policy_hubIN4cuda3std3__45tupleIJddddddEEEj9tuple_sumE10Policy1000EPS9_SD_iSA_S9_S9_NS7_10__identityEEEvT0_T1_T2_T3_T4_T6_(
	.param .u64 .ptr .align 1 _ZN3cub18CUB_300001_SM_10006detail6reduce28DeviceReduceSingleTileKernelINS2_10policy_hubIN4cuda3std3__45tupleIJddddddEEEj9tuple_sumE10Policy1000EPS9_SD_iSA_S9_S9_NS7_10__identityEEEvT0_T1_T2_T3_T4_T6__param_0,
	.param .u64 .ptr .align 1 _ZN3cub18CUB_300001_SM_10006detail6reduce28DeviceReduceSingleTileKernelINS2_10policy_hubIN4cuda3std3__45tupleIJddddddEEEj9tuple_sumE10Policy1000EPS9_SD_iSA_S9_S9_NS7_10__identityEEEvT0_T1_T2_T3_T4_T6__param_1,
	.param .u32 _ZN3cub18CUB_300001_SM_10006detail6reduce28DeviceReduceSingleTileKernelINS2_10policy_hubIN4cuda3std3__45tupleIJddddddEEEj9tuple_sumE10Policy1000EPS9_SD_iSA_S9_S9_NS7_10__identityEEEvT0_T1_T2_T3_T4_T6__param_2,
	.param .align 1 .b8 _ZN3cub18CUB_300001_SM_10006detail6reduce28DeviceReduceSingleTileKernelINS2_10policy_hubIN4cuda3std3__45tupleIJddddddEEEj9tuple_sumE10Policy1000EPS9_SD_iSA_S9_S9_NS7_10__identityEEEvT0_T1_T2_T3_T4_T6__param_3[1],
	.param .align 8 .b8 _ZN3cub18CUB_300001_SM_10006detail6reduce28DeviceReduceSingleTileKernelINS2_10policy_hubIN4cuda3std3__45tupleIJddddddEEEj9tuple_sumE10Policy1000EPS9_SD_iSA_S9_S9_NS7_10__identityEEEvT0_T1_T2_T3_T4_T6__param_4[48],
	.param .align 1 .b8 _ZN3cub18CUB_300001_SM_10006detail6reduce28DeviceReduceSingleTileKernelINS2_10policy_hubIN4cuda3std3__45tupleIJddddddEEEj9tuple_sumE10Policy1000EPS9_SD_iSA_S9_S9_NS7_10__identityEEEvT0_T1_T2_T3_T4_T6__param_5[1]
)
.maxntid 256
.minnctapersm 1
{
	.reg .pred 	%p<42>;
	.reg .b32 	%r<804>;
	.reg .b64 	%rd<300>;
	.reg .b64 	%fd<808>;
	// demoted variable
	.shared .align 8 .b8 _ZZN3cub18CUB_300001_SM_10006detail6reduce28DeviceReduceSingleTileKernelINS2_10policy_hubIN4cuda3std3__45tupleIJddddddEEEj9tuple_sumE10Policy1000EPS9_SD_iSA_S9_S9_NS7_10__identityEEEvT0_T1_T2_T3_T4_T6_E12temp_storage[440];
	ld.param.f64 	%fd336, [_ZN3cub18CUB_300001_SM_10006detail6reduce28DeviceReduceSingleTileKernelINS2_10policy_hubIN4cuda3std3__45tupleIJddddddEEEj9tuple_sumE10Policy1000EPS9_SD_iSA_S9_S9_NS7_10__identityEEEvT0_T1_T2_T3_T4_T6__param_4+40];
	ld.param.f64 	%fd335, [_ZN3cub18CUB_300001_SM_10006detail6reduce28DeviceReduceSingleTileKernelINS2_10policy_hubIN4cuda3std3__45tupleIJddddddEEEj9tuple_sumE10Policy1000EPS9_SD_iSA_S9_S9_NS7_10__identityEEEvT0_T1_T2_T3_T4_T6__param_4+32];
	ld.param.f64 	%fd334, [_ZN3cub18CUB_300001_SM_10006detail6reduce28DeviceReduceSingleTileKernelINS2_10policy_hubIN4cuda3std3__45tupleIJddddddEEEj9tuple_sumE10Policy1000EPS9_SD_iSA_S9_S9_NS7_10__identityEEEvT0_T1_T2_T3_T4_T6__param_4+24];
	ld.param.f64 	%fd333, [_ZN3cub18CUB_300001_SM_10006detail6reduce28DeviceReduceSingleTileKernelINS2_10policy_hubIN4cuda3std3__45tupleIJddddddEEEj9tuple_sumE10Policy1000EPS9_SD_iSA_S9_S9_NS7_10__identityEEEvT0_T1_T2_T3_T4_T6__param_4+16];
	ld.param.f64 	%fd332, [_ZN3cub18CUB_300001_SM_10006detail6reduce28DeviceReduceSingleTileKernelINS2_10policy_hubIN4cuda3std3__45tupleIJddddddEEEj9tuple_sumE10Policy1000EPS9_SD_iSA_S9_S9_NS7_10__identityEEEvT0_T1_T2_T3_T4_T6__param_4+8];
	ld.param.f64 	%fd331, [_ZN3cub18CUB_300001_SM_10006detail6reduce28DeviceReduceSingleTileKernelINS2_10policy_hubIN4cuda3std3__45tupleIJddddddEEEj9tuple_sumE10Policy1000EPS9_SD_iSA_S9_S9_NS7_10__identityEEEvT0_T1_T2_T3_T4_T6__param_4];
	ld.param.u64 	%rd8, [_ZN3cub18CUB_300001_SM_10006detail6reduce28DeviceReduceSingleTileKernelINS2_10policy_hubIN4cuda3std3__45tupleIJddddddEEEj9tuple_sumE10Policy1000EPS9_SD_iSA_S9_S9_NS7_10__identityEEEvT0_T1_T2_T3_T4_T6__param_0];
	ld.param.u64 	%rd9, [_ZN3cub18CUB_300001_SM_10006detail6reduce28DeviceReduceSingleTileKernelINS2_10policy_hubIN4cuda3std3__45tupleIJddddddEEEj9tuple_sumE10Policy1000EPS9_SD_iSA_S9_S9_NS7_10__identityEEEvT0_T1_T2_T3_T4_T6__param_1];
	ld.param.u32 	%r157, [_ZN3cub18CUB_300001_SM_10006detail6reduce28DeviceReduceSingleTileKernelINS2_10policy_hubIN4cuda3std3__45tupleIJddddddEEEj9tuple_sumE10Policy1000EPS9_SD_iSA_S9_S9_NS7_10__identityEEEvT0_T1_T2_T3_T4_T6__param_2];
	cvta.to.global.u64 	%rd1, %rd9;
	setp.ne.s32 	%p1, %r157, 0;
	@%p1 bra 	$L__BB3_3;
	mov.u32 	%r790, %tid.x;
	setp.ne.s32 	%p41, %r790, 0;
	@%p41 bra 	$L__BB3_67;
	st.global.f64 	[%rd1], %fd331;
	st.global.f64 	[%rd1+8], %fd332;
	st.global.f64 	[%rd1+16], %fd333;
	st.global.f64 	[%rd1+24], %fd334;
	st.global.f64 	[%rd1+32], %fd335;
	st.global.f64 	[%rd1+40], %fd336;
	bra.uni 	$L__BB3_67;
$L__BB3_3:
	setp.gt.s32 	%p2, %r157, 255;
	@%p2 bra 	$L__BB3_39;
	mov.u32 	%r1, %tid.x;
	setp.ge.s32 	%p19, %r1, %r157;
	mov.f64 	%fd658, 0d0000000000000000;
	mov.f64 	%fd659, %fd658;
	mov.f64 	%fd660, %fd658;
	mov.f64 	%fd661, %fd658;
	mov.f64 	%fd662, %fd658;
	mov.f64 	%fd663, %fd658;
	mov.u32 	%r794, %r1;
	@%p19 bra 	$L__BB3_6;
	mul.wide.u32 	%rd174, %r1, 48;
	add.s64 	%rd163, %rd8, %rd174;
	// begin inline asm
	ld.global.nc.u64 %rd162, [%rd163];
	// end inline asm
	add.s64 	%rd165, %rd163, 8;
	// begin inline asm
	ld.global.nc.u64 %rd164, [%rd165];
	// end inline asm
	add.s64 	%rd167, %rd163, 16;
	// begin inline asm
	ld.global.nc.u64 %rd166, [%rd167];
	// end inline asm
	add.s64 	%rd169, %rd163, 24;
	// begin inline asm
	ld.global.nc.u64 %rd168, [%rd169];
	// end inline asm
	add.s64 	%rd171, %rd163, 32;
	// begin inline asm
	ld.global.nc.u64 %rd170, [%rd171];
	// end inline asm
	add.s64 	%rd173, %rd163, 40;
	// begin inline asm
	ld.global.nc.u64 %rd172, [%rd173];
	// end inline asm
	mov.b64 	%fd663, %rd162;
	mov.b64 	%fd662, %rd164;
	mov.b64 	%fd661, %rd166;
	mov.b64 	%fd660, %rd168;
	mov.b64 	%fd659, %rd170;
	mov.b64 	%fd658, %rd172;
	add.s32 	%r794, %r1, 256;
$L__BB3_6:
	setp.ge.s32 	%p20, %r794, %r157;
	@%p20 bra 	$L__BB3_12;
	not.b32 	%r472, %r794;
	add.s32 	%r4, %r157, %r472;
	and.b32  	%r473, %r4, 768;
	setp.eq.s32 	%p21, %r473, 768;
	@%p21 bra 	$L__BB3_10;
	mul.wide.u32 	%rd175, %r794, 48;
	add.s64 	%rd176, %rd175, %rd8;
	add.s64 	%rd298, %rd176, 40;
	shr.u32 	%r474, %r4, 8;
	add.s32 	%r475, %r474, 1;
	and.b32  	%r476, %r475, 3;
	neg.s32 	%r792, %r476;
$L__BB3_9:
	.pragma "nounroll";
	add.s64 	%rd178, %rd298, -40;
	// begin inline asm
	ld.global.nc.u64 %rd177, [%rd178];
	// end inline asm
	add.s64 	%rd180, %rd298, -32;
	// begin inline asm
	ld.global.nc.u64 %rd179, [%rd180];
	// end inline asm
	add.s64 	%rd182, %rd298, -24;
	// begin inline asm
	ld.global.nc.u64 %rd181, [%rd182];
	// end inline asm
	add.s64 	%rd184, %rd298, -16;
	// begin inline asm
	ld.global.nc.u64 %rd183, [%rd184];
	// end inline asm
	add.s64 	%rd186, %rd298, -8;
	// begin inline asm
	ld.global.nc.u64 %rd185, [%rd186];
	// end inline asm
	// begin inline asm
	ld.global.nc.u64 %rd187, [%rd298];
	// end inline asm
	mov.b64 	%fd502, %rd177;
	mov.b64 	%fd503, %rd179;
	mov.b64 	%fd504, %rd181;
	mov.b64 	%fd505, %rd183;
	mov.b64 	%fd506, %rd185;
	mov.b64 	%fd507, %rd187;
	add.f64 	%fd663, %fd663, %fd502;
	add.f64 	%fd662, %fd662, %fd503;
	add.f64 	%fd661, %fd661, %fd504;
	add.f64 	%fd660, %fd660, %fd505;
	add.f64 	%fd659, %fd659, %fd506;
	add.f64 	%fd658, %fd658, %fd507;
	add.s32 	%r794, %r794, 256;
	add.s64 	%rd298, %rd298, 12288;
	add.s32 	%r792, %r792, 1;
	setp.ne.s32 	%p22, %r792, 0;
	@%p22 bra 	$L__BB3_9;
$L__BB3_10:
	setp.lt.u32 	%p23, %r4, 768;
	@%p23 bra 	$L__BB3_12;
$L__BB3_11:
	mul.wide.s32 	%rd237, %r794, 48;
	add.s64 	%rd190, %rd8, %rd237;
	// begin inline asm
	ld.global.nc.u64 %rd189, [%rd190];
	// end inline asm
	add.s64 	%rd192, %rd190, 8;
	// begin inline asm
	ld.global.nc.u64 %rd191, [%rd192];
	// end inline asm
	add.s64 	%rd194, %rd190, 16;
	// begin inline asm
	ld.global.nc.u64 %rd193, [%rd194];
	// end inline asm
	add.s64 	%rd196, %rd190, 24;
	// begin inline asm
	ld.global.nc.u64 %rd195, [%rd196];
	// end inline asm
	add.s64 	%rd198, %rd190, 32;
	// begin inline asm
	ld.global.nc.u64 %rd197, [%rd198];
	// end inline asm
	add.s64 	%rd200, %rd190, 40;
	// begin inline asm
	ld.global.nc.u64 %rd199, [%rd200];
	// end inline asm
	mov.b64 	%fd508, %rd189;
	mov.b64 	%fd509, %rd191;
	mov.b64 	%fd510, %rd193;
	mov.b64 	%fd511, %rd195;
	mov.b64 	%fd512, %rd197;
	mov.b64 	%fd513, %rd199;
	add.f64 	%fd514, %fd663, %fd508;
	add.f64 	%fd515, %fd662, %fd509;
	add.f64 	%fd516, %fd661, %fd510;
	add.f64 	%fd517, %fd660, %fd511;
	add.f64 	%fd518, %fd659, %fd512;
	add.f64 	%fd519, %fd658, %fd513;
	add.s64 	%rd202, %rd190, 12288;
	// begin inline asm
	ld.global.nc.u64 %rd201, [%rd202];
	// end inline asm
	add.s64 	%rd204, %rd190, 12296;
	// begin inline asm
	ld.global.nc.u64 %rd203, [%rd204];
	// end inline asm
	add.s64 	%rd206, %rd190, 12304;
	// begin inline asm
	ld.global.nc.u64 %rd205, [%rd206];
	// end inline asm
	add.s64 	%rd208, %rd190, 12312;
	// begin inline asm
	ld.global.nc.u64 %rd207, [%rd208];
	// end inline asm
	add.s64 	%rd210, %rd190, 12320;
	// begin inline asm
	ld.global.nc.u64 %rd209, [%rd210];
	// end inline asm
	add.s64 	%rd212, %rd190, 12328;
	// begin inline asm
	ld.global.nc.u64 %rd211, [%rd212];
	// end inline asm
	mov.b64 	%fd520, %rd201;
	mov.b64 	%fd521, %rd203;
	mov.b64 	%fd522, %rd205;
	mov.b64 	%fd523, %rd207;
	mov.b64 	%fd524, %rd209;
	mov.b64 	%fd525, %rd211;
	add.f64 	%fd526, %fd514, %fd520;
	add.f64 	%fd527, %fd515, %fd521;
	add.f64 	%fd528, %fd516, %fd522;
	add.f64 	%fd529, %fd517, %fd523;
	add.f64 	%fd530, %fd518, %fd524;
	add.f64 	%fd531, %fd519, %fd525;
	add.s64 	%rd214, %rd190, 24576;
	// begin inline asm
	ld.global.nc.u64 %rd213, [%rd214];
	// end inline asm
	add.s64 	%rd216, %rd190, 24584;
	// begin inline asm
	ld.global.nc.u64 %rd215, [%rd216];
	// end inline asm
	add.s64 	%rd218, %rd190, 24592;
	// begin inline asm
	ld.global.nc.u64 %rd217, [%rd218];
	// end inline asm
	add.s64 	%rd220, %rd190, 24600;
	// begin inline asm
	ld.global.nc.u64 %rd219, [%rd220];
	// end inline asm
	add.s64 	%rd222, %rd190, 24608;
	// begin inline asm
	ld.global.nc.u64 %rd221, [%rd222];
	// end inline asm
	add.s64 	%rd224, %rd190, 24616;
	// begin inline asm
	ld.global.nc.u64 %rd223, [%rd224];
	// end inline asm
	mov.b64 	%fd532, %rd213;
	mov.b64 	%fd533, %rd215;
	mov.b64 	%fd534, %rd217;
	mov.b64 	%fd535, %rd219;
	mov.b64 	%fd536, %rd221;
	mov.b64 	%fd537, %rd223;
	add.f64 	%fd538, %fd526, %fd532;
	add.f64 	%fd539, %fd527, %fd533;
	add.f64 	%fd540, %fd528, %fd534;
	add.f64 	%fd541, %fd529, %fd535;
	add.f64 	%fd542, %fd530, %fd536;
	add.f64 	%fd543, %fd531, %fd537;
	add.s64 	%rd226, %rd190, 36864;
	// begin inline asm
	ld.global.nc.u64 %rd225, [%rd226];
	// end inline asm
	add.s64 	%rd228, %rd190, 36872;
	// begin inline asm
	ld.global.nc.u64 %rd227, [%rd228];
	// end inline asm
	add.s64 	%rd230, %rd190, 36880;
	// begin inline asm
	ld.global.nc.u64 %rd229, [%rd230];
	// end inline asm
	add.s64 	%rd232, %rd190, 36888;
	// begin inline asm
	ld.global.nc.u64 %rd231, [%rd232];
	// end inline asm
	add.s64 	%rd234, %rd190, 36896;
	// begin inline asm
	ld.global.nc.u64 %rd233, [%rd234];
	// end inline asm
	add.s64 	%rd236, %rd190, 36904;
	// begin inline asm
	ld.global.nc.u64 %rd235, [%rd236];
	// end inline asm
	mov.b64 	%fd544, %rd225;
	mov.b64 	%fd545, %rd227;
	mov.b64 	%fd546, %rd229;
	mov.b64 	%fd547, %rd231;
	mov.b64 	%fd548, %rd233;
	mov.b64 	%fd549, %rd235;
	add.f64 	%fd663, %fd538, %fd544;
	add.f64 	%fd662, %fd539, %fd545;
	add.f64 	%fd661, %fd540, %fd546;
	add.f64 	%fd660, %fd541, %fd547;
	add.f64 	%fd659, %fd542, %fd548;
	add.f64 	%fd658, %fd543, %fd549;
	add.s32 	%r794, %r794, 1024;
	setp.lt.s32 	%p24, %r794, %r157;
	@%p24 bra 	$L__BB3_11;
$L__BB3_12:
	// begin inline asm
	mov.u32 %r477, %laneid;
	// end inline asm
	and.b32  	%r538, %r1, 992;
	add.s32 	%r539, %r538, 32;
	setp.gt.s32 	%p25, %r539, %r157;
	not.b32 	%r540, %r538;
	add.s32 	%r541, %r157, %r540;
	selp.b32 	%r536, %r541, 31, %p25;
	mov.b64 	%rd238, %fd663;
	mov.b64 	{%r479, %r484}, %rd238;
	mov.b32 	%r535, 1;
	mov.b32 	%r537, -1;
	// begin inline asm
	shfl.sync.down.b32 %r478, %r479, %r535, %r536, %r537;
	// end inline asm
	// begin inline asm
	shfl.sync.down.b32 %r483, %r484, %r535, %r536, %r537;
	// end inline asm
	mov.b64 	%rd239, %fd662;
	mov.b64 	{%r489, %r494}, %rd239;
	// begin inline asm
	shfl.sync.down.b32 %r488, %r489, %r535, %r536, %r537;
	// end inline asm
	// begin inline asm
	shfl.sync.down.b32 %r493, %r494, %r535, %r536, %r537;
	// end inline asm
	mov.b64 	%rd240, %fd661;
	mov.b64 	{%r499, %r504}, %rd240;
	// begin inline asm
	shfl.sync.down.b32 %r498, %r499, %r535, %r536, %r537;
	// end inline asm
	// begin inline asm
	shfl.sync.down.b32 %r503, %r504, %r535, %r536, %r537;
	// end inline asm
	mov.b64 	%rd241, %fd660;
	mov.b64 	{%r509, %r514}, %rd241;
	// begin inline asm
	shfl.sync.down.b32 %r508, %r509, %r535, %r536, %r537;
	// end inline asm
	// begin inline asm
	shfl.sync.down.b32 %r513, %r514, %r535, %r536, %r537;
	// end inline asm
	mov.b64 	%rd242, %fd659;
	mov.b64 	{%r519, %r524}, %rd242;
	// begin inline asm
	shfl.sync.down.b32 %r518, %r519, %r535, %r536, %r537;
	// end inline asm
	// begin inline asm
	shfl.sync.down.b32 %r523, %r524, %r535, %r536, %r537;
	// end inline asm
	mov.b64 	%rd243, %fd658;
	mov.b64 	{%r529, %r534}, %rd243;
	// begin inline asm
	shfl.sync.down.b32 %r528, %r529, %r535, %r536, %r537;
	// end inline asm
	// begin inline asm
	shfl.sync.down.b32 %r533, %r534, %r535, %r536, %r537;
	// end inline asm
	setp.ge.s32 	%p26, %r477, %r536;
	@%p26 bra 	$L__BB3_14;
	mov.b64 	%rd244, {%r528, %r533};
	mov.b64 	%fd550, %rd244;
	mov.b64 	%rd245, {%r518, %r523};
	mov.b64 	%fd551, %rd245;
	mov.b64 	%rd246, {%r508, %r513};
	mov.b64 	%fd552, %rd246;
	mov.b64 	%rd247, {%r498, %r503};
	mov.b64 	%fd553, %rd247;
	mov.b64 	%rd248, {%r488, %r493};
	mov.b64 	%fd554, %rd248;
	mov.b64 	%rd249, {%r478, %r483};
	mov.b64 	%fd555, %rd249;
	add.f64 	%fd663, %fd663, %fd555;
	add.f64 	%fd662, %fd662, %fd554;
	add.f64 	%fd661, %fd661, %fd553;
	add.f64 	%fd660, %fd660, %fd552;
	add.f64 	%fd659, %fd659, %fd551;
	add.f64 	%fd658, %fd658, %fd550;
$L__BB3_14:
	mov.b64 	%rd250, %fd663;
	mov.b64 	{%r543, %r548}, %rd250;
	mov.b32 	%r599, 2;
	mov.b32 	%r601, -1;
	// begin inline asm
	shfl.sync.down.b32 %r542, %r543, %r599, %r536, %r601;
	// end inline asm
	// begin inline asm
	shfl.sync.down.b32 %r547, %r548, %r599, %r536, %r601;
	// end inline asm
	mov.b64 	%rd251, %fd662;
	mov.b64 	{%r553, %r558}, %rd251;
	// begin inline asm
	shfl.sync.down.b32 %r552, %r553, %r599, %r536, %r601;
	// end inline asm
	// begin inline asm
	shfl.sync.down.b32 %r557, %r558, %r599, %r536, %r601;
	// end inline asm
	mov.b64 	%rd252, %fd661;
	mov.b64 	{%r563, %r568}, %rd252;
	// begin inline asm
	shfl.sync.down.b32 %r562, %r563, %r599, %r536, %r601;
	// end inline asm
	// begin inline asm
	shfl.sync.down.b32 %r567, %r568, %r599, %r536, %r601;
	// end inline asm
	mov.b64 	%rd253, %fd660;
	mov.b64 	{%r573, %r578}, %rd253;
	// begin inline asm
	shfl.sync.down.b32 %r572, %r573, %r599, %r536, %r601;
	// end inline asm
	// begin inline asm
	shfl.sync.down.b32 %r577, %r578, %r599, %r536, %r601;
	// end inline asm
	mov.b64 	%rd254, %fd659;
	mov.b64 	{%r583, %r588}, %rd254;
	// begin inline asm
	shfl.sync.down.b32 %r582, %r583, %r599, %r536, %r601;
	// end inline asm
	// begin inline asm
	shfl.sync.down.b32 %r587, %r588, %r599, %r536, %r601;
	// end inline asm
	mov.b64 	%rd255, %fd658;
	mov.b64 	{%r593, %r598}, %rd255;
	// begin inline asm
	shfl.sync.down.b32 %r592, %r593, %r599, %r536, %r601;
	// end inline asm
	// begin inline asm
	shfl.sync.down.b32 %r597, %r598, %r599, %r536, %r601;
	// end inline asm
	add.s32 	%r602, %r477, 2;
	setp.gt.s32 	%p27, %r602, %r536;
	@%p27 bra 	$L__BB3_16;
	mov.b64 	%rd256, {%r592, %r597};
	mov.b64 	%fd556, %rd256;
	mov.b64 	%rd257, {%r582, %r587};
	mov.b64 	%fd557, %rd257;
	mov.b64 	%rd258, {%r572, %r577};
	mov.b64 	%fd558, %rd258;
	mov.b64 	%rd259, {%r562, %r567};
	mov.b64 	%fd559, %rd259;
	mov.b64 	%rd260, {%r552, %r557};
	mov.b64 	%fd560, %rd260;
	mov.b64 	%rd261, {%r542, %r547};
	mov.b64 	%fd561, %rd261;
	add.f64 	%fd663, %fd663, %fd561;
	add.f64 	%fd662, %fd662, %fd560;
	add.f64 	%fd661, %fd661, %fd559;
	add.f64 	%fd660, %fd660, %fd558;
	add.f64 	%fd659, %fd659, %fd557;
	add.f64 	%fd658, %fd658, %fd556;
$L__BB3_16:
	mov.b64 	%rd262, %fd663;
	mov.b64 	{%r604, %r609}, %rd262;
	mov.b32 	%r660, 4;
	mov.b32 	%r662, -1;
	// begin inline asm
	shfl.sync.down.b32 %r603, %r604, %r660, %r536, %r662;
	// end inline asm
	// begin inline asm
	shfl.sync.down.b32 %r608, %r609, %r660, %r536, %r662;
	// end inline asm
	mov.b64 	%rd263, %fd662;
	mov.b64 	{%r614, %r619}, %rd263;
	// begin inline asm
	shfl.sync.down.b32 %r613, %r614, %r660, %r536, %r662;
	// end inline asm
	// begin inline asm
	shfl.sync.down.b32 %r618, %r619, %r660, %r536, %r662;
	// end inline asm
	mov.b64 	%rd264, %fd661;
	mov.b64 	{%r624, %r629}, %rd264;
	// begin inline asm
	shfl.sync.down.b32 %r623, %r624, %r660, %r536, %r662;
	// end inline asm
	// begin inline asm
	shfl.sync.down.b32 %r628, %r629, %r660, %r536, %r662;
	// end inline asm
	mov.b64 	%rd265, %fd660;
	mov.b64 	{%r634, %r639}, %rd265;
	// begin inline asm
	shfl.sync.down.b32 %r633, %r634, %r660, %r536, %r662;
	// end inline asm
	// begin inline asm
	shfl.sync.down.b32 %r638, %r639, %r660, %r536, %r662;
	// end inline asm
	mov.b64 	%rd266, %fd659;
	mov.b64 	{%r644, %r649}, %rd266;
	// begin inline asm
	shfl.sync.down.b32 %r643, %r644, %r660, %r536, %r662;
	// end inline asm
	// begin inline asm
	shfl.sync.down.b32 %r648, %r649, %r660, %r536, %r662;
	// end inline asm
	mov.b64 	%rd267, %fd658;
	mov.b64 	{%r654, %r659}, %rd267;
	// begin inline asm
	shfl.sync.down.b32 %r653, %r654, %r660, %r536, %r662;
	// end inline asm
	// begin inline asm
	shfl.sync.down.b32 %r658, %r659, %r660, %r536, %r662;
	// end inline asm
	add.s32 	%r663, %r477, 4;
	setp.gt.s32 	%p28, %r663, %r536;
	@%p28 bra 	$L__BB3_18;
	mov.b64 	%rd268, {%r653, %r658};
	mov.b64 	%fd562, %rd268;
	mov.b64 	%rd269, {%r643, %r648};
	mov.b64 	%fd563, %rd269;
	mov.b64 	%rd270, {%r633, %r638};
	mov.b64 	%fd564, %rd270;
	mov.b64 	%rd271, {%r623, %r628};
	mov.b64 	%fd565, %rd271;
	mov.b64 	%rd272, {%r613, %r618};
	mov.b64 	%fd566, %rd272;
	mov.b64 	%rd273, {%r603, %r608};
	mov.b64 	%fd567, %rd273;
	add.f64 	%fd663, %fd663, %fd567;
	add.f64 	%fd662, %fd662, %fd566;
	add.f64 	%fd661, %fd661, %fd565;
	add.f64 	%fd660, %fd660, %fd564;
	add.f64 	%fd659, %fd659, %fd563;
	add.f64 	%fd658, %fd658, %fd562;
$L__BB3_18:
	mov.b64 	%rd274, %fd663;
	mov.b64 	{%r665, %r670}, %rd274;
	mov.b32 	%r721, 8;
	mov.b32 	%r723, -1;
	// begin inline asm
	shfl.sync.down.b32 %r664, %r665, %r721, %r536, %r723;
	// end inline asm
	// begin inline asm
	shfl.sync.down.b32 %r669, %r670, %r721, %r536, %r723;
	// end inline asm
	mov.b64 	%rd275, %fd662;
	mov.b64 	{%r675, %r680}, %rd275;
	// begin inline asm
	shfl.sync.down.b32 %r674, %r675, %r721, %r536, %r723;
	// end inline asm
	// begin inline asm
	shfl.sync.down.b32 %r679, %r680, %r721, %r536, %r723;
	// end inline asm
	mov.b64 	%rd276, %fd661;
	mov.b64 	{%r685, %r690}, %rd276;
	// begin inline asm
	shfl.sync.down.b32 %r684, %r685, %r721, %r536, %r723;
	// end inline asm
	// begin inline asm
	shfl.sync.down.b32 %r689, %r690, %r721, %r536, %r723;
	// end inline asm
	mov.b64 	%rd277, %fd660;
	mov.b64 	{%r695, %r700}, %rd277;
	// begin inline asm
	shfl.sync.down.b32 %r694, %r695, %r721, %r536, %r723;
	// end inline asm
	// begin inline asm
	shfl.sync.down.b32 %r699, %r700, %r721, %r536, %r723;
	// end inline asm
	mov.b64 	%rd278, %fd659;
	mov.b64 	{%r705, %r710}, %rd278;
	// begin inline asm
	shfl.sync.down.b32 %r704, %r705, %r721, %r536, %r723;
	// end inline asm
	// begin inline asm
	shfl.sync.down.b32 %r709, %r710, %r721, %r536, %r723;
	// end inline asm
	mov.b64 	%rd279, %fd658;
	mov.b64 	{%r715, %r720}, %rd279;
	// begin inline asm
	shfl.sync.down.b32 %r714, %r715, %r721, %r536, %r723;
	// end inline asm
	// begin inline asm
	shfl.sync.down.b32 %r719, %r720, %r721, %r536, %r723;
	// end inline asm
	add.s32 	%r724, %r477, 8;
	setp.gt.s32 	%p29, %r724, %r536;
	@%p29 bra 	$L__BB3_20;
	mov.b64 	%rd280, {%r714, %r719};
	mov.b64 	%fd568, %rd280;
	mov.b64 	%rd281, {%r704, %r709};
	mov.b64 	%fd569, %rd281;
	mov.b64 	%rd282, {%r694, %r699};
	mov.b64 	%fd570, %rd282;
	mov.b64 	%rd283, {%r684, %r689};
	mov.b64 	%fd571, %rd283;
	mov.b64 	%rd284, {%r674, %r679};
	mov.b64 	%fd572, %rd284;
	mov.b64 	%rd285, {%r664, %r669};
	mov.b64 	%fd573, %rd285;
	add.f64 	%fd663, %fd663, %fd573;
	add.f64 	%fd662, %fd662, %fd572;
	add.f64 	%fd661, %fd661, %fd571;
	add.f64 	%fd660, %fd660, %fd570;
	add.f64 	%fd659, %fd659, %fd569;
	add.f64 	%fd658, %fd658, %fd568;
$L__BB3_20:
	mov.b64 	%rd286, %fd663;
	mov.b64 	{%r726, %r731}, %rd286;
	mov.b32 	%r782, 16;
	mov.b32 	%r784, -1;
	// begin inline asm
	shfl.sync.down.b32 %r725, %r726, %r782, %r536, %r784;
	// end inline asm
	// begin inline asm
	shfl.sync.down.b32 %r730, %r731, %r782, %r536, %r784;
	// end inline asm
	mov.b64 	%rd287, %fd662;
	mov.b64 	{%r736, %r741}, %rd287;
	// begin inline asm
	shfl.sync.down.b32 %r735, %r736, %r782, %r536, %r784;
	// end inline asm
	// begin inline asm
	shfl.sync.down.b32 %r740, %r741, %r782, %r536, %r784;
	// end inline asm
	mov.b64 	%rd288, %fd661;
	mov.b64 	{%r746, %r751}, %rd288;
	// begin inline asm
	shfl.sync.down.b32 %r745, %r746, %r782, %r536, %r784;
	// end inline asm
	// begin inline asm
	shfl.sync.down.b32 %r750, %r751, %r782, %r536, %r784;
	// end inline asm
	mov.b64 	%rd289, %fd660;
	mov.b64 	{%r756, %r761}, %rd289;
	// begin inline asm
	shfl.sync.down.b32 %r755, %r756, %r782, %r536, %r784;
	// end inline asm
	// begin inline asm
	shfl.sync.down.b32 %r760, %r761, %r782, %r536, %r784;
	// end inline asm
	mov.b64 	%rd290, %fd659;
	mov.b64 	{%r766, %r771}, %rd290;
	// begin inline asm
	shfl.sync.down.b32 %r765, %r766, %r782, %r536, %r784;
	// end inline asm
	// begin inline asm
	shfl.sync.down.b32 %r770, %r771, %r782, %r536, %r784;
	// end inline asm
	mov.b64 	%rd291, %fd658;
	mov.b64 	{%r776, %r781}, %rd291;
	// begin inline asm
	shfl.sync.down.b32 %r775, %r776, %r782, %r536, %r784;
	// end inline asm
	// begin inline asm
	shfl.sync.down.b32 %r780, %r781, %r782, %r536, %r784;
	// end inline asm
	add.s32 	%r785, %r477, 16;
	setp.gt.s32 	%p30, %r785, %r536;
	@%p30 bra 	$L__BB3_22;
	mov.b64 	%rd292, {%r775, %r780};
	mov.b64 	%fd574, %rd292;
	mov.b64 	%rd293, {%r765, %r770};
	mov.b64 	%fd575, %rd293;
	mov.b64 	%rd294, {%r755, %r760};
	mov.b64 	%fd576, %rd294;
	mov.b64 	%rd295, {%r745, %r750};
	mov.b64 	%fd577, %rd295;
	mov.b64 	%rd296, {%r735, %r740};
	mov.b64 	%fd578, %rd296;
	mov.b64 	%rd297, {%r725, %r730};
	mov.b64 	%fd579, %rd297;
	add.f64 	%fd663, %fd663, %fd579;
	add.f64 	%fd662, %fd662, %fd578;
	add.f64 	%fd661, %fd661, %fd577;
	add.f64 	%fd660, %fd660, %fd576;
	add.f64 	%fd659, %fd659, %fd575;
	add.f64 	%fd658, %fd658, %fd574;
$L__BB3_22:
	setp.ne.s32 	%p31, %r477, 0;
	@%p31 bra 	$L__BB3_24;
	shr.u32 	%r786, %r1, 5;
	mov.u32 	%r787, _ZZN3cub18CUB_300001_SM_10006detail6reduce28DeviceReduceSingleTileKernelINS2_10policy_hubIN4cuda3std3__45tupleIJddddddEEEj9tuple_sumE10Policy1000EPS9_SD_iSA_S9_S9_NS7_10__identityEEEvT0_T1_T2_T3_T4_T6_E12temp_storage;
	mad.lo.s32 	%r788, %r786, 48, %r787;
	st.shared.f64 	[%r788+8], %fd663;
	st.shared.f64 	[%r788+16], %fd662;
	st.shared.f64 	[%r788+24], %fd661;
	st.shared.f64 	[%r788+32], %fd660;
	st.shared.f64 	[%r788+40], %fd659;
	st.shared.f64 	[%r788+48], %fd658;
$L__BB3_24:
	bar.sync 	0;
	setp.ne.s32 	%p32, %r1, 0;
	@%p32 bra 	$L__BB3_65;
	setp.lt.s32 	%p33, %r157, 33;
	@%p33 bra 	$L__BB3_27;
	ld.shared.f64 	%fd580, [_ZZN3cub18CUB_300001_SM_10006detail6reduce28DeviceReduceSingleTileKernelINS2_10policy_hubIN4cuda3std3__45tupleIJddddddEEEj9tuple_sumE10Policy1000EPS9_SD_iSA_S9_S9_NS7_10__identityEEEvT0_T1_T2_T3_T4_T6_E12temp_storage+56];
	ld.shared.f64 	%fd581, [_ZZN3cub18CUB_300001_SM_10006detail6reduce28DeviceReduceSingleTileKernelINS2_10policy_hubIN4cuda3std3__45tupleIJddddddEEEj9tuple_sumE10Policy1000EPS9_SD_iSA_S9_S9_NS7_10__identityEEEvT0_T1_T2_T3_T4_T6_E12temp_storage+64];
	ld.shared.f64 	%fd582, [_ZZN3cub18CUB_300001_SM_10006detail6reduce28DeviceReduceSingleTileKernelINS2_10policy_hubIN4cuda3std3__45tupleIJddddddEEEj9tuple_sumE10Policy1000EPS9_SD_iSA_S9_S9_NS7_10__identityEEEvT0_T1_T2_T3_T4_T6_E12temp_storage+72];
	ld.shared.f64 	%fd583, [_ZZN3cub18CUB_300001_SM_10006detail6reduce28DeviceReduceSingleTileKernelINS2_10policy_hubIN4cuda3std3__45tupleIJddddddEEEj9tuple_sumE10Policy1000EPS9_SD_iSA_S9_S9_NS7_10__identityEEEvT0_T1_T2_T3_T4_T6_E12temp_storage+80];
	ld.shared.f64 	%fd584, [_ZZN3cub18CUB_300001_SM_10006detail6reduce28DeviceReduceSingleTileKernelINS2_10policy_hubIN4cuda3std3__45tupleIJddddddEEEj9tuple_sumE10Policy1000EPS9_SD_iSA_S9_S9_NS7_10__identityEEEvT0_T1_T2_T3_T4_T6_E12temp_storage+88];
	ld.shared.f64 	%fd585, [_ZZN3cub18CUB_300001_SM_10006detail6reduce28DeviceReduceSingleTileKernelINS2_10policy_hubIN4cuda3std3__45tupleIJddddddEEEj9tuple_sumE10Policy1000EPS9_SD_iSA_S9_S9_NS7_10__identityEEEvT0_T1_T2_T3_T4_T6_E12temp_storage+96];
	add.f64 	%fd663, %fd663, %fd580;
	add.f64 	%fd662, %fd662, %fd581;
	add.f64 	%fd661, %fd661, %fd582;
	add.f64 	%fd660, %fd660, %fd583;
	add.f64 	%fd659, %fd659, %fd584;
	add.f64 	%fd658, %fd658, %fd585;
$L__BB3_27:
	setp.lt.s32 	%p34, %r157, 65;
	@%p34 bra 	$L__BB3_29;
	ld.shared.f64 	%fd586, [_ZZN3cub18CUB_300001_SM_10006detail6reduce28DeviceReduceSingleTileKernelINS2_10policy_hubIN4cuda3std3__45tupleIJddddddEEEj9tuple_sumE10Policy1000EPS9_SD_iSA_S9_S9_NS7_10__identityEEEvT0_T1_T2_T3_T4_T6_E12temp_storage+104];
	ld.shared.f64 	%fd587, [_ZZN3cub18CUB_300001_SM_10006detail6reduce28DeviceReduceSingleTileKernelINS2_10policy_hubIN4cuda3std3__45tupleIJddddddEEEj9tuple_sumE10Policy1000EPS9_SD_iSA_S9_S9_NS7_10__identityEEEvT0_T1_T2_T3_T4_T6_E12temp_storage+112];
	ld.shared.f64 	%fd588, [_ZZN3cub18CUB_300001_SM_10006detail6reduce28DeviceReduceSingleTileKernelINS2_10policy_hubIN4cuda3std3__45tupleIJddddddEEEj9tuple_sumE10Policy1000EPS9_SD_iSA_S9_S9_NS7_10__identityEEEvT0_T1_T2_T3_T4_T6_E12temp_storage+120];
	ld.shared.f64 	%fd589, [_ZZN3cub18CUB_300001_SM_10006detail6reduce28DeviceReduceSingleTileKernelINS2_10policy_hubIN4cuda3std3__45tupleIJddddddEEEj9tuple_sumE10Policy1000EPS9_SD_iSA_S9_S9_NS7_10__identityEEEvT0_T1_T2_T3_T4_T6_E12temp_storage+128];
	ld.shared.f64 	%fd590, [_ZZN3cub18CUB_300001_SM_10006detail6reduce28DeviceReduceSingleTileKernelINS2_10policy_hubIN4cuda3std3__45tupleIJddddddEEEj9tuple_sumE10Policy1000EPS9_SD_iSA_S9_S9_NS7_10__identityEEEvT0_T1_T2_T3_T4_T6_E12temp_storage+136];
	ld.shared.f64 	%fd591, [_ZZN3cub18CUB_300001_SM_10006detail6reduce28DeviceReduceSingleTileKernelINS2_10policy_hubIN4cuda3std3__45tupleIJddddddEEEj9tuple_sumE10Policy1000EPS9_SD_iSA_S9_S9_NS7_10__identityEEEvT0_T1_T2_T3_T4_T6_E12temp_storage+144];
	add.f64 	%fd663, %fd663, %fd586;
	add.f64 	%fd662, %fd662, %fd587;
	add.f64 	%fd661, %fd661, %fd588;
	add.f64 	%fd660, %fd660, %fd589;
	add.f64 	%fd659, %fd659, %fd590;
	add.f64 	%fd658, %fd658, %fd591;
$L__BB3_29:
	setp.lt.s32 	%p35, %r157, 97;
	@%p35 bra 	$L__BB3_31;
	ld.shared.f64 	%fd592, [_ZZN3cub18CUB_300001_SM_10006detail6reduce28DeviceReduceSingleTileKernelINS2_10policy_hubIN4cuda3std3__45tupleIJddddddEEEj9tuple_sumE10Policy1000EPS9_SD_iSA_S9_S9_NS7_10__identityEEEvT0_T1_T2_T3_T4_T6_E12temp_storage+152];
	ld.shared.f64 	%fd593, [_ZZN3cub18CUB_300001_SM_10006detail6reduce28DeviceReduceSingleTileKernelINS2_10policy_hubIN4cuda3std3__45tupleIJddddddEEEj9tuple_sumE10Policy1000EPS9_SD_iSA_S9_S9_NS7_10__identityEEEvT0_T1_T2_T3_T4_T6_E12temp_storage+160];
	ld.shared.f64 	%fd594, [_ZZN3cub18CUB_300001_SM_10006detail6reduce28DeviceReduceSingleTileKernelINS2_10policy_hubIN4cuda3std3__45tupleIJddddddEEEj9tuple_sumE10Policy1000EPS9_SD_iSA_S9_S9_NS7_10__identityEEEvT0_T1_T2_T3_T4_T6_E12temp_storage+168];
	ld.shared.f64 	%fd595, [_ZZN3cub18CUB_300001_SM_10006detail6reduce28DeviceReduceSingleTileKernelINS2_10policy_hubIN4cuda3std3__45tupleIJddddddEEEj9tuple_sumE10Policy1000EPS9_SD_iSA_S9_S9_NS7_10__identityEEEvT0_T1_T2_T3_T4_T6_E12temp_storage+176];
	ld.shared.f64 	%fd596, [_ZZN3cub18CUB_300001_SM_10006detail6reduce28DeviceReduceSingleTileKernelINS2_10policy_hubIN4cuda3std3__45tupleIJddddddEEEj9tuple_sumE10Policy1000EPS9_SD_iSA_S9_S9_NS7_10__identityEEEvT0_T1_T2_T3_T4_T6_E12temp_storage+184];
	ld.shared.f64 	%fd597, [_ZZN3cub18CUB_300001_SM_10006detail6reduce28DeviceReduceSingleTileKernelINS2_10policy_hubIN4cuda3std3__45tupleIJddddddEEEj9tuple_sumE10Policy1000EPS9_SD_iSA_S9_S9_NS7_10__identityEEEvT0_T1_T2_T3_T4_T6_E12temp_storage+192];
	add.f64 	%fd663, %fd663, %fd592;
	add.f64 	%fd662, %fd662, %fd593;
	add.f64 	%fd661, %fd661, %fd594;
	add.f64 	%fd660, %fd660, %fd595;
	add.f64 	%fd659, %fd659, %fd596;
	add.f64 	%fd658, %fd658, %fd597;
$L__BB3_31:
	setp.lt.s32 	%p36, %r157, 129;
	@%p36 bra 	$L__BB3_33;
	ld.shared.f64 	%fd598, [_ZZN3cub18CUB_300001_SM_10006detail6reduce28DeviceReduceSingleTileKernelINS2_10policy_hubIN4cuda3std3__45tupleIJddddddEEEj9tuple_sumE10Policy1000EPS9_SD_iSA_S9_S9_NS7_10__identityEEEvT0_T1_T2_T3_T4_T6_E12temp_storage+200];
	ld.shared.f64 	%fd599, [_ZZN3cub18CUB_300001_SM_10006detail6reduce28DeviceReduceSingleTileKernelINS2_10policy_hubIN4cuda3std3__45tupleIJddddddEEEj9tuple_sumE10Policy1000EPS9_SD_iSA_S9_S9_NS7_10__identityEEEvT0_T1_T2_T3_T4_T6_E12temp_storage+208];
	ld.shared.f64 	%fd600, [_ZZN3cub18CUB_300001_SM_10006detail6reduce28DeviceReduceSingleTileKernelINS2_10policy_hubIN4cuda3std3__45tupleIJddddddEEEj9tuple_sumE10Policy1000EPS9_SD_iSA_S9_S9_NS7_10__identityEEEvT0_T1_T2_T3_T4_T6_E12temp_storage+216];
	ld.shared.f64 	%fd601, [_ZZN3cub18CUB_300001_SM_10006detail6reduce28DeviceReduceSingleTileKernelINS2_10policy_hubIN4cuda3std3__45tupleIJddddddEEEj9tuple_sumE10Policy1000EPS9_SD_iSA_S9_S9_NS7_10__identityEEEvT0_T1_T2_T3_T4_T6_E12temp_storage+224];
	ld.shared.f64 	%fd602, [_ZZN3cub18CUB_300001_SM_10006detail6reduce28DeviceReduceSingleTileKernelINS2_10policy_hubIN4cuda3std3__45tupleIJddddddEEEj9tuple_sumE10Policy1000EPS9_SD_iSA_S9_S9_NS7_10__identityEEEvT0_T1_T2_T3_T4_T6_E12temp_storage+232];
	ld.shared.f64 	%fd603, [_ZZN3cub18CUB_300001_SM_10006detail6reduce28DeviceReduceSingleTileKernelINS2_10policy_hubIN4cuda3std3__45tupleIJddddddEEEj9tuple_sumE10Policy1000EPS9_SD_iSA_S9_S9_NS7_10__identityEEEvT0_T1_T2_T3_T4_T6_E12temp_storage+240];
	add.f64 	%fd663, %fd663, %fd598;
	add.f64 	%fd662, %fd662, %fd599;
	add.f64 	%fd661, %fd661, %fd600;
	add.f64 	%fd660, %fd660, %fd601;
	add.f64 	%fd659, %fd659, %fd602;
	add.f64 	%fd658, %fd658, %fd603;
$L__BB3_33:
	setp.lt.s32 	%p37, %r157, 161;
	@%p37 bra 	$L__BB3_35;
	ld.shared.f64 	%fd604, [_ZZN3cub18CUB_300001_SM_10006detail6reduce28DeviceReduceSingleTileKernelINS2_10policy_hubIN4cuda3std3__45tupleIJddddddEEEj9tuple_sumE10Policy1000EPS9_SD_iSA_S9_S9_NS7_10__identityEEEvT0_T1_T2_T3_T4_T6_E12temp_storage+248];
	ld.shared.f64 	%fd605, [_ZZN3cub18CUB_300001_SM_10006detail6reduce28DeviceReduceSingleTileKernelINS2_10policy_hubIN4cuda3std3__45tupleIJddddddEEEj9tuple_sumE10Policy1000EPS9_SD_iSA_S9_S9_NS7_10__identityEEEvT0_T1_T2_T3_T4_T6_E12temp_storage+256];
	ld.shared.f64 	%fd606, [_ZZN3cub18CUB_300001_SM_10006detail6reduce28DeviceReduceSingleTileKernelINS2_10policy_hubIN4cuda3std3__45tupleIJddddddEEEj9tuple_sumE10Policy1000EPS9_SD_iSA_S9_S9_NS7_10__identityEEEvT0_T1_T2_T3_T4_T6_E12temp_storage+264];
	ld.shared.f64 	%fd607, [_ZZN3cub18CUB_300001_SM_10006detail6reduce28DeviceReduceSingleTileKernelINS2_10policy_hubIN4cuda3std3__45tupleIJddddddEEEj9tuple_sumE10Policy1000EPS9_SD_iSA_S9_S9_NS7_10__identityEEEvT0_T1_T2_T3_T4_T6_E12temp_storage+272];
	ld.shared.f64 	%fd608, [_ZZN3cub18CUB_300001_SM_10006detail6reduce28DeviceReduceSingleTileKernelINS2_10policy_hubIN4cuda3std3__45tupleIJddddddEEEj9tuple_sumE10Policy1000EPS9_SD_iSA_S9_S9_NS7_10__identityEEEvT0_T1_T2_T3_T4_T6_E12temp_storage+280];
	ld.shared.f64 	%fd609, [_ZZN3cub18CUB_300001_SM_10006detail6reduce28DeviceReduceSingleTileKernelINS2_10policy_hubIN4cuda3std3__45tupleIJddddddEEEj9tuple_sumE10Policy1000EPS9_SD_iSA_S9_S9_NS7_10__identityEEEvT0_T1_T2_T3_T4_T6_E12temp_storage+288];
	add.f64 	%fd663, %fd663, %fd604;
	add.f64 	%fd662, %fd662, %fd605;
	add.f64 	%fd661, %fd661, %fd606;
	add.f64 	%fd660, %fd660, %fd607;
	add.f64 	%fd659, %fd659, %fd608;
	add.f64 	%fd658, %fd658, %fd609;
$L__BB3_35:
	setp.lt.s32 	%p38, %r157, 193;
	@%p38 bra 	$L__BB3_37;
	ld.shared.f64 	%fd610, [_ZZN3cub18CUB_300001_SM_10006detail6reduce28DeviceReduceSingleTileKernelINS2_10policy_hubIN4cuda3std3__45tupleIJddddddEEEj9tuple_sumE10Policy1000EPS9_SD_iSA_S9_S9_NS7_10__identityEEEvT0_T1_T2_T3_T4_T6_E12temp_storage+296];
	ld.shared.f64 	%fd611, [_ZZN3cub18CUB_300001_SM_10006detail6reduce28DeviceReduceSingleTileKernelINS2_10policy_hubIN4cuda3std3__45tupleIJddddddEEEj9tuple_sumE10Policy1000EPS9_SD_iSA_S9_S9_NS7_10__identityEEEvT0_T1_T2_T3_T4_T6_E12temp_storage+304];
	ld.shared.f64 	%fd612, [_ZZN3cub18CUB_300001_SM_10006detail6reduce28DeviceReduceSingleTileKernelINS2_10policy_hubIN4cuda3std3__45tupleIJddddddEEEj9tuple_sumE10Policy1000EPS9_SD_iSA_S9_S9_NS7_10__identityEEEvT0_T1_T2_T3_T4_T6_E12temp_storage+312];
	ld.shared.f64 	%fd613, [_ZZN3cub18CUB_300001_SM_10006detail6reduce28DeviceReduceSingleTileKernelINS2_10policy_hubIN4cuda3std3__45tupleIJddddddEEEj9tuple_sumE10Policy1000EPS9_SD_iSA_S9_S9_NS7_10__identityEEEvT0_T1_T2_T3_T4_T6_E12temp_storage+320];
	ld.shared.f64 	%fd614, [_ZZN3cub18CUB_300001_SM_10006detail6reduce28DeviceReduceSingleTileKernelINS2_10policy_hubIN4cuda3std3__45tupleIJddddddEEEj9tuple_sumE10Policy1000EPS9_SD_iSA_S9_S9_NS7_10__identityEEEvT0_T1_T2_T3_T4_T6_E12temp_storage+328];
	ld.shared.f64 	%fd615, [_ZZN3cub18CUB_300001_SM_10006detail6reduce28DeviceReduceSingleTileKernelINS2_10policy_hubIN4cuda3std3__45tupleIJddddddEEEj9tuple_sumE10Policy1000EPS9_SD_iSA_S9_S9_NS7_10__identityEEEvT0_T1_T2_T3_T4_T6_E12temp_storage+336];
	add.f64 	%fd663, %fd663, %fd610;
	add.f64 	%fd662, %fd662, %fd611;
	add.f64 	%fd661, %fd661, %fd612;
	add.f64 	%fd660, %fd660, %fd613;
	add.f64 	%fd659, %fd659, %fd614;
	add.f64 	%fd658, %fd658, %fd615;
$L__BB3_37:
	setp.lt.s32 	%p39, %r157, 225;
	@%p39 bra 	$L__BB3_65;
	ld.shared.f64 	%fd616, [_ZZN3cub18CUB_300001_SM_10006detail6reduce28DeviceReduceSingleTileKernelINS2_10policy_hubIN4cuda3std3__45tupleIJddddddEEEj9tuple_sumE10Policy1000EPS9_SD_iSA_S9_S9_NS7_10__identityEEEvT0_T1_T2_T3_T4_T6_E12temp_storage+344];
	ld.shared.f64 	%fd617, [_ZZN3cub18CUB_300001_SM_10006detail6reduce28DeviceReduceSingleTileKernelINS2_10policy_hubIN4cuda3std3__45tupleIJddddddEEEj9tuple_sumE10Policy1000EPS9_SD_iSA_S9_S9_NS7_10__identityEEEvT0_T1_T2_T3_T4_T6_E12temp_storage+352];
	ld.shared.f64 	%fd618, [_ZZN3cub18CUB_300001_SM_10006detail6reduce28DeviceReduceSingleTileKernelINS2_10policy_hubIN4cuda3std3__45tupleIJddddddEEEj9tuple_sumE10Policy1000EPS9_SD_iSA_S9_S9_NS7_10__identityEEEvT0_T1_T2_T3_T4_T6_E12temp_storage+360];
	ld.shared.f64 	%fd619, [_ZZN3cub18CUB_300001_SM_10006detail6reduce28DeviceReduceSingleTileKernelINS2_10policy_hubIN4cuda3std3__45tupleIJddddddEEEj9tuple_sumE10Policy1000EPS9_SD_iSA_S9_S9_NS7_10__identityEEEvT0_T1_T2_T3_T4_T6_E12temp_storage+368];
	ld.shared.f64 	%fd620, [_ZZN3cub18CUB_300001_SM_10006detail6reduce28DeviceReduceSingleTileKernelINS2_10policy_hubIN4cuda3std3__45tupleIJddddddEEEj9tuple_sumE10Policy1000EPS9_SD_iSA_S9_S9_NS7_10__identityEEEvT0_T1_T2_T3_T4_T6_E12temp_storage+376];
	ld.shared.f64 	%fd621, [_ZZN3cub18CUB_300001_SM_10006detail6reduce28DeviceReduceSingleTileKernelINS2_10policy_hubIN4cuda3std3__45tupleIJddddddEEEj9tuple_sumE10Policy1000EPS9_SD_iSA_S9_S9_NS7_10__identityEEEvT0_T1_T2_T3_T4_T6_E12temp_storage+384];
	add.f64 	%fd663, %fd663, %fd616;
	add.f64 	%fd662, %fd662, %fd617;
	add.f64 	%fd661, %fd661, %fd618;
	add.f64 	%fd660, %fd660, %fd619;
	add.f64 	%fd659, %fd659, %fd620;
	add.f64 	%fd658, %fd658, %fd621;
	bra.uni 	$L__BB3_65;
$L__BB3_39:
	mov.u32 	%r75, %tid.x;
	mul.wide.u32 	%rd22, %r75, 48;
	add.s64 	%rd11, %rd8, %rd22;
	// begin inline asm
	ld.global.nc.u64 %rd10, [%rd11];
	// end inline asm
	add.s64 	%rd13, %rd11, 8;
	// begin inline asm
	ld.global.nc.u64 %rd12, [%rd13];
	// end inline asm
	add.s64 	%rd15, %rd11, 16;
	// begin inline asm
	ld.global.nc.u64 %rd14, [%rd15];
	// end inline asm
	add.s64 	%rd17, %rd11, 24;
	// begin inline asm
	ld.global.nc.u64 %rd16, [%rd17];
	// end inline asm
	add.s64 	%rd19, %rd11, 32;
	// begin inline asm
	ld.global.nc.u64 %rd18, [%rd19];
	// end inline asm
	add.s64 	%rd21, %rd11, 40;
	// begin inline asm
	ld.global.nc.u64 %rd20, [%rd21];
	// end inline asm
	mov.b64 	%fd663, %rd10;
	mov.b64 	%fd662, %rd12;
	mov.b64 	%fd661, %rd14;
	mov.b64 	%fd660, %rd16;
	mov.b64 	%fd659, %rd18;
	mov.b64 	%fd658, %rd20;
	setp.lt.u32 	%p3, %r157, 512;
	mov.b32 	%r797, 256;
	@%p3 bra 	$L__BB3_43;
	add.s32 	%r76, %r157, -256;
	mov.b32 	%r797, 256;
$L__BB3_41:
	add.s32 	%r160, %r797, %r75;
	mul.wide.u32 	%rd35, %r160, 48;
	add.s64 	%rd24, %rd8, %rd35;
	// begin inline asm
	ld.global.nc.u64 %rd23, [%rd24];
	// end inline asm
	add.s64 	%rd26, %rd24, 8;
	// begin inline asm
	ld.global.nc.u64 %rd25, [%rd26];
	// end inline asm
	add.s64 	%rd28, %rd24, 16;
	// begin inline asm
	ld.global.nc.u64 %rd27, [%rd28];
	// end inline asm
	add.s64 	%rd30, %rd24, 24;
	// begin inline asm
	ld.global.nc.u64 %rd29, [%rd30];
	// end inline asm
	add.s64 	%rd32, %rd24, 32;
	// begin inline asm
	ld.global.nc.u64 %rd31, [%rd32];
	// end inline asm
	add.s64 	%rd34, %rd24, 40;
	// begin inline asm
	ld.global.nc.u64 %rd33, [%rd34];
	// end inline asm
	mov.b64 	%fd337, %rd23;
	mov.b64 	%fd338, %rd25;
	mov.b64 	%fd339, %rd27;
	mov.b64 	%fd340, %rd29;
	mov.b64 	%fd341, %rd31;
	mov.b64 	%fd342, %rd33;
	add.f64 	%fd663, %fd663, %fd337;
	add.f64 	%fd662, %fd662, %fd338;
	add.f64 	%fd661, %fd661, %fd339;
	add.f64 	%fd660, %fd660, %fd340;
	add.f64 	%fd659, %fd659, %fd341;
	add.f64 	%fd658, %fd658, %fd342;
	sub.s32 	%r161, %r157, %r797;
	setp.lt.s32 	%p4, %r161, 256;
	@%p4 bra 	$L__BB3_51;
	add.s32 	%r797, %r797, 256;
	setp.le.s32 	%p5, %r797, %r76;
	@%p5 bra 	$L__BB3_41;
$L__BB3_43:
	setp.le.s32 	%p6, %r157, %r797;
	@%p6 bra 	$L__BB3_51;
	sub.s32 	%r80, %r157, %r797;
	setp.ge.s32 	%p7, %r75, %r80;
	@%p7 bra 	$L__BB3_51;
	not.b32 	%r162, %r75;
	add.s32 	%r163, %r157, %r162;
	sub.s32 	%r81, %r163, %r797;
	and.b32  	%r164, %r81, 768;
	setp.eq.s32 	%p8, %r164, 768;
	mov.u32 	%r801, %r75;
	@%p8 bra 	$L__BB3_48;
	add.s32 	%r799, %r75, %r797;
	shr.u32 	%r165, %r81, 8;
	add.s32 	%r166, %r165, 1;
	and.b32  	%r167, %r166, 3;
	neg.s32 	%r798, %r167;
	mov.u32 	%r801, %r75;
$L__BB3_47:
	.pragma "nounroll";
	mul.wide.u32 	%rd48, %r799, 48;
	add.s64 	%rd37, %rd8, %rd48;
	// begin inline asm
	ld.global.nc.u64 %rd36, [%rd37];
	// end inline asm
	add.s64 	%rd39, %rd37, 8;
	// begin inline asm
	ld.global.nc.u64 %rd38, [%rd39];
	// end inline asm
	add.s64 	%rd41, %rd37, 16;
	// begin inline asm
	ld.global.nc.u64 %rd40, [%rd41];
	// end inline asm
	add.s64 	%rd43, %rd37, 24;
	// begin inline asm
	ld.global.nc.u64 %rd42, [%rd43];
	// end inline asm
	add.s64 	%rd45, %rd37, 32;
	// begin inline asm
	ld.global.nc.u64 %rd44, [%rd45];
	// end inline asm
	add.s64 	%rd47, %rd37, 40;
	// begin inline asm
	ld.global.nc.u64 %rd46, [%rd47];
	// end inline asm
	mov.b64 	%fd344, %rd36;
	mov.b64 	%fd345, %rd38;
	mov.b64 	%fd346, %rd40;
	mov.b64 	%fd347, %rd42;
	mov.b64 	%fd348, %rd44;
	mov.b64 	%fd349, %rd46;
	add.f64 	%fd663, %fd663, %fd344;
	add.f64 	%fd662, %fd662, %fd345;
	add.f64 	%fd661, %fd661, %fd346;
	add.f64 	%fd660, %fd660, %fd347;
	add.f64 	%fd659, %fd659, %fd348;
	add.f64 	%fd658, %fd658, %fd349;
	add.s32 	%r801, %r801, 256;
	add.s32 	%r799, %r799, 256;
	add.s32 	%r798, %r798, 1;
	setp.ne.s32 	%p9, %r798, 0;
	@%p9 bra 	$L__BB3_47;
$L__BB3_48:
	setp.lt.u32 	%p10, %r81, 768;
	@%p10 bra 	$L__BB3_51;
	cvt.u64.u32 	%rd49, %r801;
	cvt.u64.u32 	%rd50, %r797;
	add.s64 	%rd51, %rd49, %rd50;
	mad.lo.s64 	%rd52, %rd51, 48, %rd8;
	add.s64 	%rd299, %rd52, 36904;
	add.s32 	%r802, %r801, %r797;
$L__BB3_50:
	mul.wide.u32 	%rd101, %r802, 48;
	add.s64 	%rd54, %rd8, %rd101;
	// begin inline asm
	ld.global.nc.u64 %rd53, [%rd54];
	// end inline asm
	add.s64 	%rd56, %rd54, 8;
	// begin inline asm
	ld.global.nc.u64 %rd55, [%rd56];
	// end inline asm
	add.s64 	%rd58, %rd54, 16;
	// begin inline asm
	ld.global.nc.u64 %rd57, [%rd58];
	// end inline asm
	add.s64 	%rd60, %rd54, 24;
	// begin inline asm
	ld.global.nc.u64 %rd59, [%rd60];
	// end inline asm
	add.s64 	%rd62, %rd54, 32;
	// begin inline asm
	ld.global.nc.u64 %rd61, [%rd62];
	// end inline asm
	add.s64 	%rd64, %rd54, 40;
	// begin inline asm
	ld.global.nc.u64 %rd63, [%rd64];
	// end inline asm
	mov.b64 	%fd350, %rd53;
	mov.b64 	%fd351, %rd55;
	mov.b64 	%fd352, %rd57;
	mov.b64 	%fd353, %rd59;
	mov.b64 	%fd354, %rd61;
	mov.b64 	%fd355, %rd63;
	add.f64 	%fd356, %fd663, %fd350;
	add.f64 	%fd357, %fd662, %fd351;
	add.f64 	%fd358, %fd661, %fd352;
	add.f64 	%fd359, %fd660, %fd353;
	add.f64 	%fd360, %fd659, %fd354;
	add.f64 	%fd361, %fd658, %fd355;
	add.s64 	%rd66, %rd299, -24616;
	// begin inline asm
	ld.global.nc.u64 %rd65, [%rd66];
	// end inline asm
	add.s64 	%rd68, %rd299, -24608;
	// begin inline asm
	ld.global.nc.u64 %rd67, [%rd68];
	// end inline asm
	add.s64 	%rd70, %rd299, -24600;
	// begin inline asm
	ld.global.nc.u64 %rd69, [%rd70];
	// end inline asm
	add.s64 	%rd72, %rd299, -24592;
	// begin inline asm
	ld.global.nc.u64 %rd71, [%rd72];
	// end inline asm
	add.s64 	%rd74, %rd299, -24584;
	// begin inline asm
	ld.global.nc.u64 %rd73, [%rd74];
	// end inline asm
	add.s64 	%rd76, %rd299, -24576;
	// begin inline asm
	ld.global.nc.u64 %rd75, [%rd76];
	// end inline asm
	mov.b64 	%fd362, %rd65;
	mov.b64 	%fd363, %rd67;
	mov.b64 	%fd364, %rd69;
	mov.b64 	%fd365, %rd71;
	mov.b64 	%fd366, %rd73;
	mov.b64 	%fd367, %rd75;
	add.f64 	%fd368, %fd356, %fd362;
	add.f64 	%fd369, %fd357, %fd363;
	add.f64 	%fd370, %fd358, %fd364;
	add.f64 	%fd371, %fd359, %fd365;
	add.f64 	%fd372, %fd360, %fd366;
	add.f64 	%fd373, %fd361, %fd367;
	add.s64 	%rd78, %rd299, -12328;
	// begin inline asm
	ld.global.nc.u64 %rd77, [%rd78];
	// end inline asm
	add.s64 	%rd80, %rd299, -12320;
	// begin inline asm
	ld.global.nc.u64 %rd79, [%rd80];
	// end inline asm
	add.s64 	%rd82, %rd299, -12312;
	// begin inline asm
	ld.global.nc.u64 %rd81, [%rd82];
	// end inline asm
	add.s64 	%rd84, %rd299, -12304;
	// begin inline asm
	ld.global.nc.u64 %rd83, [%rd84];
	// end inline asm
	add.s64 	%rd86, %rd299, -12296;
	// begin inline asm
	ld.global.nc.u64 %rd85, [%rd86];
	// end inline asm
	add.s64 	%rd88, %rd299, -12288;
	// begin inline asm
	ld.global.nc.u64 %rd87, [%rd88];
	// end inline asm
	mov.b64 	%fd374, %rd77;
	mov.b64 	%fd375, %rd79;
	mov.b64 	%fd376, %rd81;
	mov.b64 	%fd377, %rd83;
	mov.b64 	%fd378, %rd85;
	mov.b64 	%fd379, %rd87;
	add.f64 	%fd380, %fd368, %fd374;
	add.f64 	%fd381, %fd369, %fd375;
	add.f64 	%fd382, %fd370, %fd376;
	add.f64 	%fd383, %fd371, %fd377;
	add.f64 	%fd384, %fd372, %fd378;
	add.f64 	%fd385, %fd373, %fd379;
	add.s64 	%rd90, %rd299, -40;
	// begin inline asm
	ld.global.nc.u64 %rd89, [%rd90];
	// end inline asm
	add.s64 	%rd92, %rd299, -32;
	// begin inline asm
	ld.global.nc.u64 %rd91, [%rd92];
	// end inline asm
	add.s64 	%rd94, %rd299, -24;
	// begin inline asm
	ld.global.nc.u64 %rd93, [%rd94];
	// end inline asm
	add.s64 	%rd96, %rd299, -16;
	// begin inline asm
	ld.global.nc.u64 %rd95, [%rd96];
	// end inline asm
	add.s64 	%rd98, %rd299, -8;
	// begin inline asm
	ld.global.nc.u64 %rd97, [%rd98];
	// end inline asm
	// begin inline asm
	ld.global.nc.u64 %rd99, [%rd299];
	// end inline asm
	mov.b64 	%fd386, %rd89;
	mov.b64 	%fd387, %rd91;
	mov.b64 	%fd388, %rd93;
	mov.b64 	%fd389, %rd95;
	mov.b64 	%fd390, %rd97;
	mov.b64 	%fd391, %rd99;
	add.f64 	%fd663, %fd380, %fd386;
	add.f64 	%fd662, %fd381, %fd387;
	add.f64 	%fd661, %fd382, %fd388;
	add.f64 	%fd660, %fd383, %fd389;
	add.f64 	%fd659, %fd384, %fd390;
	add.f64 	%fd658, %fd385, %fd391;
	add.s32 	%r801, %r801, 1024;
	add.s64 	%rd299, %rd299, 49152;
	add.s32 	%r802, %r802, 1024;
	setp.lt.s32 	%p11, %r801, %r80;
	@%p11 bra 	$L__BB3_50;
$L__BB3_51:
	// begin inline asm
	mov.u32 %r168, %laneid;
	// end inline asm
	mov.b64 	%rd102, %fd663;
	mov.b64 	{%r170, %r175}, %rd102;
	mov.b32 	%r226, 1;
	mov.b32 	%r227, 31;
	mov.b32 	%r228, -1;
	// begin inline asm
	shfl.sync.down.b32 %r169, %r170, %r226, %r227, %r228;
	// end inline asm
	// begin inline asm
	shfl.sync.down.b32 %r174, %r175, %r226, %r227, %r228;
	// end inline asm
	mov.b64 	%rd103, %fd662;
	mov.b64 	{%r180, %r185}, %rd103;
	// begin inline asm
	shfl.sync.down.b32 %r179, %r180, %r226, %r227, %r228;
	// end inline asm
	// begin inline asm
	shfl.sync.down.b32 %r184, %r185, %r226, %r227, %r228;
	// end inline asm
	mov.b64 	%rd104, %fd661;
	mov.b64 	{%r190, %r195}, %rd104;
	// begin inline asm
	shfl.sync.down.b32 %r189, %r190, %r226, %r227, %r228;
	// end inline asm
	// begin inline asm
	shfl.sync.down.b32 %r194, %r195, %r226, %r227, %r228;
	// end inline asm
	mov.b64 	%rd105, %fd660;
	mov.b64 	{%r200, %r205}, %rd105;
	// begin inline asm
	shfl.sync.down.b32 %r199, %r200, %r226, %r227, %r228;
	// end inline asm
	// begin inline asm
	shfl.sync.down.b32 %r204, %r205, %r226, %r227, %r228;
	// end inline asm
	mov.b64 	%rd106, %fd659;
	mov.b64 	{%r210, %r215}, %rd106;
	// begin inline asm
	shfl.sync.down.b32 %r209, %r210, %r226, %r227, %r228;
	// end inline asm
	// begin inline asm
	shfl.sync.down.b32 %r214, %r215, %r226, %r227, %r228;
	// end inline asm
	mov.b64 	%rd107, %fd658;
	mov.b64 	{%r220, %r225}, %rd107;
	// begin inline asm
	shfl.sync.down.b32 %r219, %r220, %r226, %r227, %r228;
	// end inline asm
	// begin inline asm
	shfl.sync.down.b32 %r224, %r225, %r226, %r227, %r228;
	// end inline asm
	setp.gt.s32 	%p12, %r168, 30;
	@%p12 bra 	$L__BB3_53;
	mov.b64 	%rd108, {%r219, %r224};
	mov.b64 	%fd392, %rd108;
	mov.b64 	%rd109, {%r209, %r214};
	mov.b64 	%fd393, %rd109;
	mov.b64 	%rd110, {%r199, %r204};
	mov.b64 	%fd394, %rd110;
	mov.b64 	%rd111, {%r189, %r194};
	mov.b64 	%fd395, %rd111;
	mov.b64 	%rd112, {%r179, %r184};
	mov.b64 	%fd396, %rd112;
	mov.b64 	%rd113, {%r169, %r174};
	mov.b64 	%fd397, %rd113;
	add.f64 	%fd663, %fd663, %fd397;
	add.f64 	%fd662, %fd662, %fd396;
	add.f64 	%fd661, %fd661, %fd395;
	add.f64 	%fd660, %fd660, %fd394;
	add.f64 	%fd659, %fd659, %fd393;
	add.f64 	%fd658, %fd658, %fd392;
$L__BB3_53:
	mov.b64 	%rd114, %fd663;
	mov.b64 	{%r230, %r235}, %rd114;
	mov.b32 	%r286, 2;
	mov.b32 	%r287, 31;
	mov.b32 	%r288, -1;
	// begin inline asm
	shfl.sync.down.b32 %r229, %r230, %r286, %r287, %r288;
	// end inline asm
	// begin inline asm
	shfl.sync.down.b32 %r234, %r235, %r286, %r287, %r288;
	// end inline asm
	mov.b64 	%rd115, %fd662;
	mov.b64 	{%r240, %r245}, %rd115;
	// begin inline asm
	shfl.sync.down.b32 %r239, %r240, %r286, %r287, %r288;
	// end inline asm
	// begin inline asm
	shfl.sync.down.b32 %r244, %r245, %r286, %r287, %r288;
	// end inline asm
	mov.b64 	%rd116, %fd661;
	mov.b64 	{%r250, %r255}, %rd116;
	// begin inline asm
	shfl.sync.down.b32 %r249, %r250, %r286, %r287, %r288;
	// end inline asm
	// begin inline asm
	shfl.sync.down.b32 %r254, %r255, %r286, %r287, %r288;
	// end inline asm
	mov.b64 	%rd117, %fd660;
	mov.b64 	{%r260, %r265}, %rd117;
	// begin inline asm
	shfl.sync.down.b32 %r259, %r260, %r286, %r287, %r288;
	// end inline asm
	// begin inline asm
	shfl.sync.down.b32 %r264, %r265, %r286, %r287, %r288;
	// end inline asm
	mov.b64 	%rd118, %fd659;
	mov.b64 	{%r270, %r275}, %rd118;
	// begin inline asm
	shfl.sync.down.b32 %r269, %r270, %r286, %r287, %r288;
	// end inline asm
	// begin inline asm
	shfl.sync.down.b32 %r274, %r275, %r286, %r287, %r288;
	// end inline asm
	mov.b64 	%rd119, %fd658;
	mov.b64 	{%r280, %r285}, %rd119;
	// begin inline asm
	shfl.sync.down.b32 %r279, %r280, %r286, %r287, %r288;
	// end inline asm
	// begin inline asm
	shfl.sync.down.b32 %r284, %r285, %r286, %r287, %r288;
	// end inline asm
	setp.gt.s32 	%p13, %r168, 29;
	@%p13 bra 	$L__BB3_55;
	mov.b64 	%rd120, {%r279, %r284};
	mov.b64 	%fd398, %rd120;
	mov.b64 	%rd121, {%r269, %r274};
	mov.b64 	%fd399, %rd121;
	mov.b64 	%rd122, {%r259, %r264};
	mov.b64 	%fd400, %rd122;
	mov.b64 	%rd123, {%r249, %r254};
	mov.b64 	%fd401, %rd123;
	mov.b64 	%rd124, {%r239, %r244};
	mov.b64 	%fd402, %rd124;
	mov.b64 	%rd125, {%r229, %r234};
	mov.b64 	%fd403, %rd125;
	add.f64 	%fd663, %fd663, %fd403;
	add.f64 	%fd662, %fd662, %fd402;
	add.f64 	%fd661, %fd661, %fd401;
	add.f64 	%fd660, %fd660, %fd400;
	add.f64 	%fd659, %fd659, %fd399;
	add.f64 	%fd658, %fd658, %fd398;
$L__BB3_55:
	mov.b64 	%rd126, %fd663;
	mov.b64 	{%r290, %r295}, %rd126;
	mov.b32 	%r346, 4;
	mov.b32 	%r347, 31;
	mov.b32 	%r348, -1;
	// begin inline asm
	shfl.sync.down.b32 %r289, %r290, %r346, %r347, %r348;
	// end inline asm
	// begin inline asm
	shfl.sync.down.b32 %r294, %r295, %r346, %r347, %r348;
	// end inline asm
	mov.b64 	%rd127, %fd662;
	mov.b64 	{%r300, %r305}, %rd127;
	// begin inline asm
	shfl.sync.down.b32 %r299, %r300, %r346, %r347, %r348;
	// end inline asm
	// begin inline asm
	shfl.sync.down.b32 %r304, %r305, %r346, %r347, %r348;
	// end inline asm
	mov.b64 	%rd128, %fd661;
	mov.b64 	{%r310, %r315}, %rd128;
	// begin inline asm
	shfl.sync.down.b32 %r309, %r310, %r346, %r347, %r348;
	// end inline asm
	// begin inline asm
	shfl.sync.down.b32 %r314, %r315, %r346, %r347, %r348;
	// end inline asm
	mov.b64 	%rd129, %fd660;
	mov.b64 	{%r320, %r325}, %rd129;
	// begin inline asm
	shfl.sync.down.b32 %r319, %r320, %r346, %r347, %r348;
	// end inline asm
	// begin inline asm
	shfl.sync.down.b32 %r324, %r325, %r346, %r347, %r348;
	// end inline asm
	mov.b64 	%rd130, %fd659;
	mov.b64 	{%r330, %r335}, %rd130;
	// begin inline asm
	shfl.sync.down.b32 %r329, %r330, %r346, %r347, %r348;
	// end inline asm
	// begin inline asm
	shfl.sync.down.b32 %r334, %r335, %r346, %r347, %r348;
	// end inline asm
	mov.b64 	%rd131, %fd658;
	mov.b64 	{%r340, %r345}, %rd131;
	// begin inline asm
	shfl.sync.down.b32 %r339, %r340, %r346, %r347, %r348;
	// end inline asm
	// begin inline asm
	shfl.sync.down.b32 %r344, %r345, %r346, %r347, %r348;
	// end inline asm
	setp.gt.s32 	%p14, %r168, 27;
	@%p14 bra 	$L__BB3_57;
	mov.b64 	%rd132, {%r339, %r344};
	mov.b64 	%fd404, %rd132;
	mov.b64 	%rd133, {%r329, %r334};
	mov.b64 	%fd405, %rd133;
	mov.b64 	%rd134, {%r319, %r324};
	mov.b64 	%fd406, %rd134;
	mov.b64 	%rd135, {%r309, %r314};
	mov.b64 	%fd407, %rd135;
	mov.b64 	%rd136, {%r299, %r304};
	mov.b64 	%fd408, %rd136;
	mov.b64 	%rd137, {%r289, %r294};
	mov.b64 	%fd409, %rd137;
	add.f64 	%fd663, %fd663, %fd409;
	add.f64 	%fd662, %fd662, %fd408;
	add.f64 	%fd661, %fd661, %fd407;
	add.f64 	%fd660, %fd660, %fd406;
	add.f64 	%fd659, %fd659, %fd405;
	add.f64 	%fd658, %fd658, %fd404;
$L__BB3_57:
	mov.b64 	%rd138, %fd663;
	mov.b64 	{%r350, %r355}, %rd138;
	mov.b32 	%r406, 8;
	mov.b32 	%r407, 31;
	mov.b32 	%r408, -1;
	// begin inline asm
	shfl.sync.down.b32 %r349, %r350, %r406, %r407, %r408;
	// end inline asm
	// begin inline asm
	shfl.sync.down.b32 %r354, %r355, %r406, %r407, %r408;
	// end inline asm
	mov.b64 	%rd139, %fd662;
	mov.b64 	{%r360, %r365}, %rd139;
	// begin inline asm
	shfl.sync.down.b32 %r359, %r360, %r406, %r407, %r408;
	// end inline asm
	// begin inline asm
	shfl.sync.down.b32 %r364, %r365, %r406, %r407, %r408;
	// end inline asm
	mov.b64 	%rd140, %fd661;
	mov.b64 	{%r370, %r375}, %rd140;
	// begin inline asm
	shfl.sync.down.b32 %r369, %r370, %r406, %r407, %r408;
	// end inline asm
	// begin inline asm
	shfl.sync.down.b32 %r374, %r375, %r406, %r407, %r408;
	// end inline asm
	mov.b64 	%rd141, %fd660;
	mov.b64 	{%r380, %r385}, %rd141;
	// begin inline asm
	shfl.sync.down.b32 %r379, %r380, %r406, %r407, %r408;
	// end inline asm
	// begin inline asm
	shfl.sync.down.b32 %r384, %r385, %r406, %r407, %r408;
	// end inline asm
	mov.b64 	%rd142, %fd659;
	mov.b64 	{%r390, %r395}, %rd142;
	// begin inline asm
	shfl.sync.down.b32 %r389, %r390, %r406, %r407, %r408;
	// end inline asm
	// begin inline asm
	shfl.sync.down.b32 %r394, %r395, %r406, %r407, %r408;
	// end inline asm
	mov.b64 	%rd143, %fd658;
	mov.b64 	{%r400, %r405}, %rd143;
	// begin inline asm
	shfl.sync.down.b32 %r399, %r400, %r406, %r407, %r408;
	// end inline asm
	// begin inline asm
	shfl.sync.down.b32 %r404, %r405, %r406, %r407, %r408;
	// end inline asm
	setp.gt.s32 	%p15, %r168, 23;
	@%p15 bra 	$L__BB3_59;
	mov.b64 	%rd144, {%r399, %r404};
	mov.b64 	%fd410, %rd144;
	mov.b64 	%rd145, {%r389, %r394};
	mov.b64 	%fd411, %rd145;
	mov.b64 	%rd146, {%r379, %r384};
	mov.b64 	%fd412, %rd146;
	mov.b64 	%rd147, {%r369, %r374};
	mov.b64 	%fd413, %rd147;
	mov.b64 	%rd148, {%r359, %r364};
	mov.b64 	%fd414, %rd148;
	mov.b64 	%rd149, {%r349, %r354};
	mov.b64 	%fd415, %rd149;
	add.f64 	%fd663, %fd663, %fd415;
	add.f64 	%fd662, %fd662, %fd414;
	add.f64 	%fd661, %fd661, %fd413;
	add.f64 	%fd660, %fd660, %fd412;
	add.f64 	%fd659, %fd659, %fd411;
	add.f64 	%fd658, %fd658, %fd410;
$L__BB3_59:
	mov.b64 	%rd150, %fd663;
	mov.b64 	{%r410, %r415}, %rd150;
	mov.b32 	%r466, 16;
	mov.b32 	%r467, 31;
	mov.b32 	%r468, -1;
	// begin inline asm
	shfl.sync.down.b32 %r409, %r410, %r466, %r467, %r468;
	// end inline asm
	// begin inline asm
	shfl.sync.down.b32 %r414, %r415, %r466, %r467, %r468;
	// end inline asm
	mov.b64 	%rd151, %fd662;
	mov.b64 	{%r420, %r425}, %rd151;
	// begin inline asm
	shfl.sync.down.b32 %r419, %r420, %r466, %r467, %r468;
	// end inline asm
	// begin inline asm
	shfl.sync.down.b32 %r424, %r425, %r466, %r467, %r468;
	// end inline asm
	mov.b64 	%rd152, %fd661;
	mov.b64 	{%r430, %r435}, %rd152;
	// begin inline asm
	shfl.sync.down.b32 %r429, %r430, %r466, %r467, %r468;
	// end inline asm
	// begin inline asm
	shfl.sync.down.b32 %r434, %r435, %r466, %r467, %r468;
	// end inline asm
	mov.b64 	%rd153, %fd660;
	mov.b64 	{%r440, %r445}, %rd153;
	// begin inline asm
	shfl.sync.down.b32 %r439, %r440, %r466, %r467, %r468;
	// end inline asm
	// begin inline asm
	shfl.sync.down.b32 %r444, %r445, %r466, %r467, %r468;
	// end inline asm
	mov.b64 	%rd154, %fd659;
	mov.b64 	{%r450, %r455}, %rd154;
	// begin inline asm
	shfl.sync.down.b32 %r449, %r450, %r466, %r467, %r468;
	// end inline asm
	// begin inline asm
	shfl.sync.down.b32 %r454, %r455, %r466, %r467, %r468;
	// end inline asm
	mov.b64 	%rd155, %fd658;
	mov.b64 	{%r460, %r465}, %rd155;
	// begin inline asm
	shfl.sync.down.b32 %r459, %r460, %r466, %r467, %r468;
	// end inline asm
	// begin inline asm
	shfl.sync.down.b32 %r464, %r465, %r466, %r467, %r468;
	// end inline asm
	setp.gt.s32 	%p16, %r168, 15;
	@%p16 bra 	$L__BB3_61;
	mov.b64 	%rd156, {%r459, %r464};
	mov.b64 	%fd416, %rd156;
	mov.b64 	%rd157, {%r449, %r454};
	mov.b64 	%fd417, %rd157;
	mov.b64 	%rd158, {%r439, %r444};
	mov.b64 	%fd418, %rd158;
	mov.b64 	%rd159, {%r429, %r434};
	mov.b64 	%fd419, %rd159;
	mov.b64 	%rd160, {%r419, %r424};
	mov.b64 	%fd420, %rd160;
	mov.b64 	%rd161, {%r409, %r414};
	mov.b64 	%fd421, %rd161;
	add.f64 	%fd663, %fd663, %fd421;
	add.f64 	%fd662, %fd662, %fd420;
	add.f64 	%fd661, %fd661, %fd419;
	add.f64 	%fd660, %fd660, %fd418;
	add.f64 	%fd659, %fd659, %fd417;
	add.f64 	%fd658, %fd658, %fd416;
$L__BB3_61:
	setp.ne.s32 	%p17, %r168, 0;
	@%p17 bra 	$L__BB3_63;
	shr.u32 	%r469, %r75, 5;
	mov.u32 	%r470, _ZZN3cub18CUB_300001_SM_10006detail6reduce28DeviceReduceSingleTileKernelINS2_10policy_hubIN4cuda3std3__45tupleIJddddddEEEj9tuple_sumE10Policy1000EPS9_SD_iSA_S9_S9_NS7_10__identityEEEvT0_T1_T2_T3_T4_T6_E12temp_storage;
	mad.lo.s32 	%r471, %r469, 48, %r470;
	st.shared.f64 	[%r471+8], %fd663;
	st.shared.f64 	[%r471+16], %fd662;
	st.shared.f64 	[%r471+24], %fd661;
	st.shared.f64 	[%r471+32], %fd660;
	st.shared.f64 	[%r471+40], %fd659;
	st.shared.f64 	[%r471+48], %fd658;
$L__BB3_63:
	bar.sync 	0;
	setp.ne.s32 	%p18, %r75, 0;
	@%p18 bra 	$L__BB3_65;
	ld.shared.f64 	%fd422, [_ZZN3cub18CUB_300001_SM_10006detail6reduce28DeviceReduceSingleTileKernelINS2_10policy_hubIN4cuda3std3__45tupleIJddddddEEEj9tuple_sumE10Policy1000EPS9_SD_iSA_S9_S9_NS7_10__identityEEEvT0_T1_T2_T3_T4_T6_E12temp_storage+56];
	ld.shared.f64 	%fd423, [_ZZN3cub18CUB_300001_SM_10006detail6reduce28DeviceReduceSingleTileKernelINS2_10policy_hubIN4cuda3std3__45tupleIJddddddEEEj9tuple_sumE10Policy1000EPS9_SD_iSA_S9_S9_NS7_10__identityEEEvT0_T1_T2_T3_T4_T6_E12temp_storage+64];
	ld.shared.f64 	%fd424, [_ZZN3cub18CUB_300001_SM_10006detail6reduce28DeviceReduceSingleTileKernelINS2_10policy_hubIN4cuda3std3__45tupleIJddddddEEEj9tuple_sumE10Policy1000EPS9_SD_iSA_S9_S9_NS7_10__identityEEEvT0_T1_T2_T3_T4_T6_E12temp_storage+72];
	ld.shared.f64 	%fd425, [_ZZN3cub18CUB_300001_SM_10006detail6reduce28DeviceReduceSingleTileKernelINS2_10policy_hubIN4cuda3std3__45tupleIJddddddEEEj9tuple_sumE10Policy1000EPS9_SD_iSA_S9_S9_NS7_10__identityEEEvT0_T1_T2_T3_T4_T6_E12temp_storage+80];
	ld.shared.f64 	%fd426, [_ZZN3cub18CUB_300001_SM_10006detail6reduce28DeviceReduceSingleTileKernelINS2_10policy_hubIN4cuda3std3__45tupleIJddddddEEEj9tuple_sumE10Policy1000EPS9_SD_iSA_S9_S9_NS7_10__identityEEEvT0_T1_T2_T3_T4_T6_E12temp_storage+88];
	ld.shared.f64 	%fd427, [_ZZN3cub18CUB_300001_SM_10006detail6reduce28DeviceReduceSingleTileKernelINS2_10policy_hubIN4cuda3std3__45tupleIJddddddEEEj9tuple_sumE10Policy1000EPS9_SD_iSA_S9_S9_NS7_10__identityEEEvT0_T1_T2_T3_T4_T6_E12temp_storage+96];
	add.f64 	%fd428, %fd663, %fd422;
	add.f64 	%fd429, %fd662, %fd423;
	add.f64 	%fd430, %fd661, %fd424;
	add.f64 	%fd431, %fd660, %fd425;
	add.f64 	%fd432, %fd659, %fd426;
	add.f64 	%fd433, %fd658, %fd427;
	ld.shared.f64 	%fd434, [_ZZN3cub18CUB_300001_SM_10006detail6reduce28DeviceReduceSingleTileKernelINS2_10policy_hubIN4cuda3std3__45tupleIJddddddEEEj9tuple_sumE10Policy1000EPS9_SD_iSA_S9_S9_NS7_10__identityEEEvT0_T1_T2_T3_T4_T6_E12temp_storage+104];
	ld.shared.f64 	%fd435, [_ZZN3cub18CUB_300001_SM_10006detail6reduce28DeviceReduceSingleTileKernelINS2_10policy_hubIN4cuda3std3__45tupleIJddddddEEEj9tuple_sumE10Policy1000EPS9_SD_iSA_S9_S9_NS7_10__identityEEEvT0_T1_T2_T3_T4_T6_E12temp_storage+112];
	ld.shared.f64 	%fd436, [_ZZN3cub18CUB_300001_SM_10006detail6reduce28DeviceReduceSingleTileKernelINS2_10policy_hubIN4cuda3std3__45tupleIJddddddEEEj9tuple_sumE10Policy1000EPS9_SD_iSA_S9_S9_NS7_10__identityEEEvT0_T1_T2_T3_T4_T6_E12temp_storage+120];
	ld.shared.f64 	%fd437, [_ZZN3cub18CUB_300001_SM_10006detail6reduce28DeviceReduceSingleTileKernelINS2_10policy_hubIN4cuda3std3__45tupleIJddddddEEEj9tuple_sumE10Policy1000EPS9_SD_iSA_S9_S9_NS7_10__identityEEEvT0_T1_T2_T3_T4_T6_E12temp_storage+128];
	ld.shared.f64 	%fd438, [_ZZN3cub18CUB_300001_SM_10006detail6reduce28DeviceReduceSingleTileKernelINS2_10policy_hubIN4cuda3std3__45tupleIJddddddEEEj9tuple_sumE10Policy1000EPS9_SD_iSA_S9_S9_NS7_10__identityEEEvT0_T1_T2_T3_T4_T6_E12temp_storage+136];
	ld.shared.f64 	%fd439, [_ZZN3cub18CUB_300001_SM_10006detail6reduce28DeviceReduceSingleTileKernelINS2_10policy_hubIN4cuda3std3__45tupleIJddddddEEEj9tuple_sumE10Policy1000EPS9_SD_iSA_S9_S9_NS7_10__identityEEEvT0_T1_T2_T3_T4_T6_E12temp_storage+144];
	add.f64 	%fd440, %fd428, %fd434;
	add.f64 	%fd441, %fd429, %fd435;
	add.f64 	%fd442, %fd430, %fd436;
	add.f64 	%fd443, %fd431, %fd437;
	add.f64 	%fd444, %fd432, %fd438;
	add.f64 	%fd445, %fd433, %fd439;
	ld.shared.f64 	%fd446, [_ZZN3cub18CUB_300001_SM_10006detail6reduce28DeviceReduceSingleTileKernelINS2_10policy_hubIN4cuda3std3__45tupleIJddddddEEEj9tuple_sumE10Policy1000EPS9_SD_iSA_S9_S9_NS7_10__identityEEEvT0_T1_T2_T3_T4_T6_E12temp_storage+152];
	ld.shared.f64 	%fd447, [_ZZN3cub18CUB_300001_SM_10006detail6reduce28DeviceReduceSingleTileKernelINS2_10policy_hubIN4cuda3std3__45tupleIJddddddEEEj9tuple_sumE10Policy1000EPS9_SD_iSA_S9_S9_NS7_10__identityEEEvT0_T1_T2_T3_T4_T6_E12temp_storage+160];
	ld.shared.f64 	%fd448, [_ZZN3cub18CUB_300001_SM_10006detail6reduce28DeviceReduceSingleTileKernelINS2_10policy_hubIN4cuda3std3__45tupleIJddddddEEEj9tuple_sumE10Policy1000EPS9_SD_iSA_S9_S9_NS7_10__identityEEEvT0_T1_T2_T3_T4_T6_E12temp_storage+168];
	ld.shared.f64 	%fd449, [_ZZN3cub18CUB_300001_SM_10006detail6reduce28DeviceReduceSingleTileKernelINS2_10policy_hubIN4cuda3std3__45tupleIJddddddEEEj9tuple_sumE10Policy1000EPS9_SD_iSA_S9_S9_NS7_10__identityEEEvT0_T1_T2_T3_T4_T6_E12temp_storage+176];
	ld.shared.f64 	%fd450, [_ZZN3cub18CUB_300001_SM_10006detail6reduce28DeviceReduceSingleTileKernelINS2_10policy_hubIN4cuda3std3__45tupleIJddddddEEEj9tuple_sumE10Policy1000EPS9_SD_iSA_S9_S9_NS7_10__identityEEEvT0_T1_T2_T3_T4_T6_E12temp_storage+184];
	ld.shared.f64 	%fd451, [_ZZN3cub18CUB_300001_SM_10006detail6reduce28DeviceReduceSingleTileKernelINS2_10policy_hubIN4cuda3std3__45tupleIJddddddEEEj9tuple_sumE10Policy1000EPS9_SD_iSA_S9_S9_NS7_10__identityEEEvT0_T1_T2_T3_T4_T6_E12temp_storage+192];
	add.f64 	%fd452, %fd440, %fd446;
	add.f64 	%fd453, %fd441, %fd447;
	add.f64 	%fd454, %fd442, %fd448;
	add.f64 	%fd455, %fd443, %fd449;
	add.f64 	%fd456, %fd444, %fd450;
	add.f64 	%fd457, %fd445, %fd451;
	ld.shared.f64 	%fd458, [_ZZN3cub18CUB_300001_SM_10006detail6reduce28DeviceReduceSingleTileKernelINS2_10policy_hubIN4cuda3std3__45tupleIJddddddEEEj9tuple_sumE10Policy1000EPS9_SD_iSA_S9_S9_NS7_10__identityEEEvT0_T1_T2_T3_T4_T6_E12temp_storage+200];
	ld.shared.f64 	%fd459, [_ZZN3cub18CUB_300001_SM_10006detail6reduce28DeviceReduceSingleTileKernelINS2_10policy_hubIN4cuda3std3__45tupleIJddddddEEEj9tuple_sumE10Policy1000EPS9_SD_iSA_S9_S9_NS7_10__identityEEEvT0_T1_T2_T3_T4_T6_E12temp_storage+208];
	ld.shared.f64 	%fd460, [_ZZN3cub18CUB_300001_SM_10006detail6reduce28DeviceReduceSingleTileKernelINS2_10policy_hubIN4cuda3std3__45tupleIJddddddEEEj9tuple_sumE10Policy1000EPS9_SD_iSA_S9_S9_NS7_10__identityEEEvT0_T1_T2_T3_T4_T6_E12temp_storage+216];
	ld.shared.f64 	%fd461, [_ZZN3cub18CUB_300001_SM_10006detail6reduce28DeviceReduceSingleTileKernelINS2_10policy_hubIN4cuda3std3__45tupleIJddddddEEEj9tuple_sumE10Policy1000EPS9_SD_iSA_S9_S9_NS7_10__identityEEEvT0_T1_T2_T3_T4_T6_E12temp_storage+224];
	ld.shared.f64 	%fd462, [_ZZN3cub18CUB_300001_SM_10006detail6reduce28DeviceReduceSingleTileKernelINS2_10policy_hubIN4cuda3std3__45tupleIJddddddEEEj9tuple_sumE10Policy1000EPS9_SD_iSA_S9_S9_NS7_10__identityEEEvT0_T1_T2_T3_T4_T6_E12temp_storage+232];
	ld.shared.f64 	%fd463, [_ZZN3cub18CUB_300001_SM_10006detail6reduce28DeviceReduceSingleTileKernelINS2_10policy_hubIN4cuda3std3__45tupleIJddddddEEEj9tuple_sumE10Policy1000EPS9_SD_iSA_S9_S9_NS7_10__identityEEEvT0_T1_T2_T3_T4_T6_E12temp_storage+240];
	add.f64 	%fd464, %fd452, %fd458;
	add.f64 	%fd465, %fd453, %fd459;
	add.f64 	%fd466, %fd454, %fd460;
	add.f64 	%fd467, %fd455, %fd461;
	add.f64 	%fd468, %fd456, %fd462;
	add.f64 	%fd469, %fd457, %fd463;
	ld.shared.f64 	%fd470, [_ZZN3cub18CUB_300001_SM_10006detail6reduce28DeviceReduceSingleTileKernelINS2_10policy_hubIN4cuda3std3__45tupleIJddddddEEEj9tuple_sumE10Policy1000EPS9_SD_iSA_S9_S9_NS7_10__identityEEEvT0_T1_T2_T3_T4_T6_E12temp_storage+248];
	ld.shared.f64 	%fd471, [_ZZN3cub18CUB_300001_SM_10006detail6reduce28DeviceReduceSingleTileKernelINS2_10policy_hubIN4cuda3std3__45tupleIJddddddEEEj9tuple_sumE10Policy1000EPS9_SD_iSA_S9_S9_NS7_10__identityEEEvT0_T1_T2_T3_T4_T6_E12temp_storage+256];
	ld.shared.f64 	%fd472, [_ZZN3cub18CUB_300001_SM_10006detail6reduce28DeviceReduceSingleTileKernelINS2_10policy_hubIN4cuda3std3__45tupleIJddddddEEEj9tuple_sumE10Policy1000EPS9_SD_iSA_S9_S9_NS7_10__identityEEEvT0_T1_T2_T3_T4_T6_E12temp_storage+264];
	ld.shared.f64 	%fd473, [_ZZN3cub18CUB_300001_SM_10006detail6reduce28DeviceReduceSingleTileKernelINS2_10policy_hubIN4cuda3std3__45tupleIJddddddEEEj9tuple_sumE10Policy1000EPS9_SD_iSA_S9_S9_NS7_10__identityEEEvT0_T1_T2_T3_T4_T6_E12temp_storage+272];
	ld.shared.f64 	%fd474, [_ZZN3cub18CUB_300001_SM_10006detail6reduce28DeviceReduceSingleTileKernelINS2_10policy_hubIN4cuda3std3__45tupleIJddddddEEEj9tuple_sumE10Policy1000EPS9_SD_iSA_S9_S9_NS7_10__identityEEEvT0_T1_T2_T3_T4_T6_E12temp_storage+280];
	ld.shared.f64 	%fd475, [_ZZN3cub18CUB_300001_SM_10006detail6reduce28DeviceReduceSingleTileKernelINS2_10policy_hubIN4cuda3std3__45tupleIJddddddEEEj9tuple_sumE10Policy1000EPS9_SD_iSA_S9_S9_NS7_10__identityEEEvT0_T1_T2_T3_T4_T6_E12temp_storage+288];
	add.f64 	%fd476, %fd464, %fd470;
	add.f64 	%fd477, %fd465, %fd471;
	add.f64 	%fd478, %fd466, %fd472;
	add.f64 	%fd479, %fd467, %fd473;
	add.f64 	%fd480, %fd468, %fd474;
	add.f64 	%fd481, %fd469, %fd475;
	ld.shared.f64 	%fd482, [_ZZN3cub18CUB_300001_SM_10006detail6reduce28DeviceReduceSingleTileKernelINS2_10policy_hubIN4cuda3std3__45tupleIJddddddEEEj9tuple_sumE10Policy1000EPS9_SD_iSA_S9_S9_NS7_10__identityEEEvT0_T1_T2_T3_T4_T6_E12temp_storage+296];
	ld.shared.f64 	%fd483, [_ZZN3cub18CUB_300001_SM_10006detail6reduce28DeviceReduceSingleTileKernelINS2_10policy_hubIN4cuda3std3__45tupleIJddddddEEEj9tuple_sumE10Policy1000EPS9_SD_iSA_S9_S9_NS7_10__identityEEEvT0_T1_T2_T3_T4_T6_E12temp_storage+304];
	ld.shared.f64 	%fd484, [_ZZN3cub18CUB_300001_SM_10006detail6reduce28DeviceReduceSingleTileKernelINS2_10policy_hubIN4cuda3std3__45tupleIJddddddEEEj9tuple_sumE10Policy1000EPS9_SD_iSA_S9_S9_NS7_10__identityEEEvT0_T1_T2_T3_T4_T6_E12temp_storage+312];
	ld.shared.f64 	%fd485, [_ZZN3cub18CUB_300001_SM_10006detail6reduce28DeviceReduceSingleTileKernelINS2_10policy_hubIN4cuda3std3__45tupleIJddddddEEEj9tuple_sumE10Policy1000EPS9_SD_iSA_S9_S9_NS7_10__identityEEEvT0_T1_T2_T3_T4_T6_E12temp_storage+320];
	ld.shared.f64 	%fd486, [_ZZN3cub18CUB_300001_SM_10006detail6reduce28DeviceReduceSingleTileKernelINS2_10policy_hubIN4cuda3std3__45tupleIJddddddEEEj9tuple_sumE10Policy1000EPS9_SD_iSA_S9_S9_NS7_10__identityEEEvT0_T1_T2_T3_T4_T6_E12temp_storage+328];
	ld.shared.f64 	%fd487, [_ZZN3cub18CUB_300001_SM_10006detail6reduce28DeviceReduceSingleTileKernelINS2_10policy_hubIN4cuda3std3__45tupleIJddddddEEEj9tuple_sumE10Policy1000EPS9_SD_iSA_S9_S9_NS7_10__identityEEEvT0_T1_T2_T3_T4_T6_E12temp_storage+336];
	add.f64 	%fd488, %fd476, %fd482;
	add.f64 	%fd489, %fd477, %fd483;
	add.f64 	%fd490, %fd478, %fd484;
	add.f64 	%fd491, %fd479, %fd485;
	add.f64 	%fd492, %fd480, %fd486;
	add.f64 	%fd493, %fd481, %fd487;
	ld.shared.f64 	%fd494, [_ZZN3cub18CUB_300001_SM_10006detail6reduce28DeviceReduceSingleTileKernelINS2_10policy_hubIN4cuda3std3__45tupleIJddddddEEEj9tuple_sumE10Policy1000EPS9_SD_iSA_S9_S9_NS7_10__identityEEEvT0_T1_T2_T3_T4_T6_E12temp_storage+344];
	ld.shared.f64 	%fd495, [_ZZN3cub18CUB_300001_SM_10006detail6reduce28DeviceReduceSingleTileKernelINS2_10policy_hubIN4cuda3std3__45tupleIJddddddEEEj9tuple_sumE10Policy1000EPS9_SD_iSA_S9_S9_NS7_10__identityEEEvT0_T1_T2_T3_T4_T6_E12temp_storage+352];
	ld.shared.f64 	%fd496, [_ZZN3cub18CUB_300001_SM_10006detail6reduce28DeviceReduceSingleTileKernelINS2_10policy_hubIN4cuda3std3__45tupleIJddddddEEEj9tuple_sumE10Policy1000EPS9_SD_iSA_S9_S9_NS7_10__identityEEEvT0_T1_T2_T3_T4_T6_E12temp_storage+360];
	ld.shared.f64 	%fd497, [_ZZN3cub18CUB_300001_SM_10006detail6reduce28DeviceReduceSingleTileKernelINS2_10policy_hubIN4cuda3std3__45tupleIJddddddEEEj9tuple_sumE10Policy1000EPS9_SD_iSA_S9_S9_NS7_10__identityEEEvT0_T1_T2_T3_T4_T6_E12temp_storage+368];
	ld.shared.f64 	%fd498, [_ZZN3cub18CUB_300001_SM_10006detail6reduce28DeviceReduceSingleTileKernelINS2_10policy_hubIN4cuda3std3__45tupleIJddddddEEEj9tuple_sumE10Policy1000EPS9_SD_iSA_S9_S9_NS7_10__identityEEEvT0_T1_T2_T3_T4_T6_E12temp_storage+376];
	ld.shared.f64 	%fd499, [_ZZN3cub18CUB_300001_SM_10006detail6reduce28DeviceReduceSingleTileKernelINS2_10policy_hubIN4cuda3std3__45tupleIJddddddEEEj9tuple_sumE10Policy1000EPS9_SD_iSA_S9_S9_NS7_10__identityEEEvT0_T1_T2_T3_T4_T6_E12temp_storage+384];
	add.f64 	%fd663, %fd488, %fd494;
	add.f64 	%fd662, %fd489, %fd495;
	add.f64 	%fd661, %fd490, %fd496;
	add.f64 	%fd660, %fd491, %fd497;
	add.f64 	%fd659, %fd492, %fd498;
	add.f64 	%fd658, %fd493, %fd499;
$L__BB3_65:
	mov.u32 	%r789, %tid.x;
	setp.ne.s32 	%p40, %r789, 0;
	@%p40 bra 	$L__BB3_67;
	add.f64 	%fd622, %fd331, %fd663;
	add.f64 	%fd623, %fd332, %fd662;
	add.f64 	%fd624, %fd333, %fd661;
	add.f64 	%fd625, %fd334, %fd660;
	add.f64 	%fd626, %fd335, %fd659;
	add.f64 	%fd627, %fd336, %fd658;
	st.global.f64 	[%rd1], %fd622;
	st.global.f64 	[%rd1+8], %fd623;
	st.global.f64 	[%rd1+16], %fd624;
	st.global.f64 	[%rd1+24], %fd625;
	st.global.f64 	[%rd1+32], %fd626;
	st.global.f64 	[%rd1+40], %fd627;
$L__BB3_67:
	ret;

}
	// .globl	_ZN3cub18CUB_300001_SM_10006detail6reduce28DeviceReduceSingleTileKernelINS2_10policy_hubIN4cuda3std3__45tupleIJddddddEEEy9tuple_sumE10Policy1000EN6thrust24THRUST_300001_SM_1000_NS17counting_iteratorIiNSE_11use_defaultESG_SG_EEPS9_ySA_S9_S9_13saxpy_functorILb1EEEEvT0_T1_T2_T3_T4_T6_
.visible .entry _ZN3cub18CUB_300001_SM_10006detail6reduce28DeviceReduceSingleTileKernelINS2_10policy_hubIN4cuda3std3__45tupleIJddddddEEEy9tuple_sumE10Policy1000EN6thrust24THRUST_300001_SM_1000_NS17counting_iteratorIiNSE_11use_defaultESG_SG_EEPS9_ySA_S9_S9_13saxpy_functorILb1EEEEvT0_T1_T2_T3_T4_T6_(
	.param .align 4 .b8 _ZN3cub18CUB_300001_SM_10006detail6reduce28DeviceReduceSingleTileKernelINS2_10policy_hubIN4cuda3std3__45tupleIJddddddEEEy9tuple_sumE10Policy1000EN6thrust24THRUST_300001_SM_1000_NS17counting_iteratorIiNSE_11use_defaultESG_SG_EEPS9_ySA_S9_S9_13saxpy_functorILb1EEEEvT0_T1_T2_T3_T4_T6__param_0[4],
	.param .u64 .ptr .align 1 _ZN3cub18CUB_300001_SM_10006detail6reduce28DeviceReduceSingleTileKernelINS2_10policy_hubIN4cuda3std3__45tupleIJddddddEEEy9tuple_sumE10Policy1000EN6thrust24THRUST_300001_SM_1000_NS17counting_iteratorIiNSE_11use_defaultESG_SG_EEPS9_ySA_S9_S9_13saxpy_functorILb1EEEEvT0_T1_T2_T3_T4_T6__param_1,
	.param .u64 _ZN3cub18CUB_300001_SM_10006detail6reduce28DeviceReduceSingleTileKernelINS2_10policy_hubIN4cuda3std3__45tupleIJddddddEEEy9tuple_sumE10Policy1000EN6thrust24THRUST_300001_SM_1000_NS17counting_iteratorIiNSE_11use_defaultESG_SG_EEPS9_ySA_S9_S9_13saxpy_functorILb1EEEEvT0_T1_T2_T3_T4_T6__param_2,
	.param .align 1 .b8 _ZN3cub18CUB_300001_SM_10006detail6reduce28DeviceReduceSingleTileKernelINS2_10policy_hubIN4cuda3std3__45tupleIJddddddEEEy9tuple_sumE10Policy1000EN6thrust24THRUST_300001_SM_1000_NS17counting_iteratorIiNSE_11use_defaultESG_SG_EEPS9_ySA_S9_S9_13saxpy_functorILb1EEEEvT0_T1_T2_T3_T4_T6__param_3[1],
	.param .align 8 .b8 _ZN3cub18CUB_300001_SM_10006detail6reduce28DeviceReduceSingleTileKernelINS2_10policy_hubIN4cuda3std3__45tupleIJddddddEEEy9tuple_sumE10Policy1000EN6thrust24THRUST_300001_SM_1000_NS17counting_iteratorIiNSE_11use_defaultESG_SG_EEPS9_ySA_S9_S9_13saxpy_functorILb1EEEEvT0_T1_T2_T3_T4_T6__param_4[48],
	.param .align 8 .b8 _ZN3cub18CUB_300001_SM_10006detail6reduce28DeviceReduceSingleTileKernelINS2_10policy_hubIN4cuda3std3__45tupleIJddddddEEEy9tuple_sumE10Policy1000EN6thrust24THRUST_300001_SM_1000_NS17counting_iteratorIiNSE_11use_defaultESG_SG_EEPS9_ySA_S9_S9_13saxpy_functorILb1EEEEvT0_T1_T2_T3_T4_T6__param_5[32]
)
.maxntid 256
.minnctapersm 1
{
	.reg .pred 	%p<45>;
	.reg .b16 	%rs<5>;
	.reg .b32 	%r<817>;
	.reg .b64 	%rd<257>;
	.reg .b64 	%fd<945>;
	// demoted variable
	.shared .align 8 .b8 _ZZN3cub18CUB_300001_SM_10006detail6reduce28DeviceReduceSingleTileKernelINS2_10policy_hubIN4cuda3std3__45tupleIJddddddEEEy9tuple_sumE10Policy1000EN6thrust24THRUST_300001_SM_1000_NS17counting_iteratorIiNSE_11use_defaultESG_SG_EEPS9_ySA_S9_S9_13saxpy_functorILb1EEEEvT0_T1_T2_T3_T4_T6_E12temp_storage[440];
	ld.param.u32 	%r161, [_ZN3cub18CUB_300001_SM_10006detail6reduce28DeviceReduceSingleTileKernelINS2_10policy_hubIN4cuda3std3__45tupleIJddddddEEEy9tuple_sumE10Policy1000EN6thrust24THRUST_300001_SM_1000_NS17counting_iteratorIiNSE_11use_defaultESG_SG_EEPS9_ySA_S9_S9_13saxpy_functorILb1EEEEvT0_T1_T2_T3_T4_T6__param_5+24];
	ld.param.u64 	%rd32, [_ZN3cub18CUB_300001_SM_10006detail6reduce28DeviceReduceSingleTileKernelINS2_10policy_hubIN4cuda3std3__45tupleIJddddddEEEy9tuple_sumE10Policy1000EN6thrust24THRUST_300001_SM_1000_NS17counting_iteratorIiNSE_11use_defaultESG_SG_EEPS9_ySA_S9_S9_13saxpy_functorILb1EEEEvT0_T1_T2_T3_T4_T6__param_5+16];
	ld.param.u64 	%rd31, [_ZN3cub18CUB_300001_SM_10006detail6reduce28DeviceReduceSingleTileKernelINS2_10policy_hubIN4cuda3std3__45tupleIJddddddEEEy9tuple_sumE10Policy1000EN6thrust24THRUST_300001_SM_1000_NS17counting_iteratorIiNSE_11use_defaultESG_SG_EEPS9_ySA_S9_S9_13saxpy_functorILb1EEEEvT0_T1_T2_T3_T4_T6__param_5+8];
	ld.param.u64 	%rd30, [_ZN3cub18CUB_300001_SM_10006detail6reduce28DeviceReduceSingleTileKernelINS2_10policy_hubIN4cuda3std3__45tupleIJddddddEEEy9tuple_sumE10Policy1000EN6thrust24THRUST_300001_SM_1000_NS17counting_iteratorIiNSE_11use_defaultESG_SG_EEPS9_ySA_S9_S9_13saxpy_functorILb1EEEEvT0_T1_T2_T3_T4_T6__param_5];
	ld.param.f64 	%fd360, [_ZN3cub18CUB_300001_SM_10006detail6reduce28DeviceReduceSingleTileKernelINS2_10policy_hubIN4cuda3std3__45tupleIJddddddEEEy9tuple_sumE10Policy1000EN6thrust24THRUST_300001_SM_1000_NS17counting_iteratorIiNSE_11use_defaultESG_SG_EEPS9_ySA_S9_S9_13saxpy_functorILb1EEEEvT0_T1_T2_T3_T4_T6__param_4+40];
	ld.param.f64 	%fd359, [_ZN3cub18CUB_300001_SM_10006detail6reduce28DeviceReduceSingleTileKernelINS2_10policy_hubIN4cuda3std3__45tupleIJddddddEEEy9tuple_sumE10Policy1000EN6thrust24THRUST_300001_SM_1000_NS17counting_iteratorIiNSE_11use_defaultESG_SG_EEPS9_ySA_S9_S9_13saxpy_functorILb1EEEEvT0_T1_T2_T3_T4_T6__param_4+32];
	ld.param.f64 	%fd358, [_ZN3cub18CUB_300001_SM_10006detail6reduce28DeviceReduceSingleTileKernelINS2_10policy_hubIN4cuda3std3__45tupleIJddddddEEEy9tuple_sumE10Policy1000EN6thrust24THRUST_300001_SM_1000_NS17counting_iteratorIiNSE_11use_defaultESG_SG_EEPS9_ySA_S9_S9_13saxpy_functorILb1EEEEvT0_T1_T2_T3_T4_T6__param_4+24];
	ld.param.f64 	%fd357, [_ZN3cub18CUB_300001_SM_10006detail6reduce28DeviceReduceSingleTileKernelINS2_10policy_hubIN4cuda3std3__45tupleIJddddddEEEy9tuple_sumE10Policy1000EN6thrust24THRUST_300001_SM_1000_NS17counting_iteratorIiNSE_11use_defaultESG_SG_EEPS9_ySA_S9_S9_13saxpy_functorILb1EEEEvT0_T1_T2_T3_T4_T6__param_4+16];
	ld.param.f64 	%fd356, [_ZN3cub18CUB_300001_SM_10006detail6reduce28DeviceReduceSingleTileKernelINS2_10policy_hubIN4cuda3std3__45tupleIJddddddEEEy9tuple_sumE10Policy1000EN6thrust24THRUST_300001_SM_1000_NS17counting_iteratorIiNSE_11use_defaultESG_SG_EEPS9_ySA_S9_S9_13saxpy_functorILb1EEEEvT0_T1_T2_T3_T4_T6__param_4+8];
	ld.param.f64 	%fd355, [_ZN3cub18CUB_300001_SM_10006detail6reduce28DeviceReduceSingleTileKernelINS2_10policy_hubIN4cuda3std3__45tupleIJddddddEEEy9tuple_sumE10Policy1000EN6thrust24THRUST_300001_SM_1000_NS17counting_iteratorIiNSE_11use_defaultESG_SG_EEPS9_ySA_S9_S9_13saxpy_functorILb1EEEEvT0_T1_T2_T3_T4_T6__param_4];
	ld.param.u32 	%r160, [_ZN3cub18CUB_300001_SM_10006detail6reduce28DeviceReduceSingleTileKernelINS2_10policy_hubIN4cuda3std3__45tupleIJddddddEEEy9tuple_sumE10Policy1000EN6thrust24THRUST_300001_SM_1000_NS17counting_iteratorIiNSE_11use_defaultESG_SG_EEPS9_ySA_S9_S9_13saxpy_functorILb1EEEEvT0_T1_T2_T3_T4_T6__param_0];
	ld.param.u64 	%rd33, [_ZN3cub18CUB_300001_SM_10006detail6reduce28DeviceReduceSingleTileKernelINS2_10policy_hubIN4cuda3std3__45tupleIJddddddEEEy9tuple_sumE10Policy1000EN6thrust24THRUST_300001_SM_1000_NS17counting_iteratorIiNSE_11use_defaultESG_SG_EEPS9_ySA_S9_S9_13saxpy_functorILb1EEEEvT0_T1_T2_T3_T4_T6__param_1];
	ld.param.u64 	%rd29, [_ZN3cub18CUB_300001_SM_10006detail6reduce28DeviceReduceSingleTileKernelINS2_10policy_hubIN4cuda3std3__45tupleIJddddddEEEy9tuple_sumE10Policy1000EN6thrust24THRUST_300001_SM_1000_NS17counting_iteratorIiNSE_11use_defaultESG_SG_EEPS9_ySA_S9_S9_13saxpy_functorILb1EEEEvT0_T1_T2_T3_T4_T6__param_2];
	cvta.to.global.u64 	%rd1, %rd33;
	setp.ne.s64 	%p1, %rd29, 0;
	@%p1 bra 	$L__BB4_3;
	mov.u32 	%r805, %tid.x;
	setp.ne.s32 	%p44, %r805, 0;
	@%p44 bra 	$L__BB4_71;
	st.global.f64 	[%rd1], %fd355;
	st.global.f64 	[%rd1+8], %fd356;
	st.global.f64 	[%rd1+16], %fd357;
	st.global.f64 	[%rd1+24], %fd358;
	st.global.f64 	[%rd1+32], %fd359;
	st.global.f64 	[%rd1+40], %fd360;
	bra.uni 	$L__BB4_71;
$L__BB4_3:
	cvta.to.global.u64 	%rd2, %rd30;
	cvta.to.global.u64 	%rd3, %rd31;
	cvta.to.global.u64 	%rd4, %rd32;
	setp.gt.u64 	%p2, %rd29, 255;
	@%p2 bra 	$L__BB4_42;
	cvt.u32.u64 	%r3, %rd29;
	mov.u32 	%r4, %tid.x;
	setp.ge.u32 	%p21, %r4, %r3;
	mov.f64 	%fd789, 0d0000000000000000;
	mov.f64 	%fd790, %fd789;
	mov.f64 	%fd791, %fd789;
	mov.f64 	%fd792, %fd789;
	mov.f64 	%fd793, %fd789;
	mov.f64 	%fd794, %fd789;
	mov.u32 	%r810, %r4;
	@%p21 bra 	$L__BB4_6;
	add.s32 	%r484, %r160, %r4;
	mul.wide.s32 	%rd148, %r484, 8;
	add.s64 	%rd149, %rd3, %rd148;
	ld.global.f64 	%fd577, [%rd149];
	mul.wide.s32 	%rd150, %r484, 16;
	add.s64 	%rd151, %rd2, %rd150;
	ld.global.f64 	%fd578, [%rd151];
	mul.f64 	%fd579, %fd577, %fd578;
	add.s64 	%rd152, %rd4, %rd148;
	ld.global.f64 	%fd580, [%rd152];
	mul.f64 	%fd794, %fd579, %fd580;
	mul.wide.s32 	%rd153, %r161, 8;
	add.s64 	%rd154, %rd152, %rd153;
	ld.global.f64 	%fd581, [%rd154];
	mul.f64 	%fd793, %fd579, %fd581;
	add.s64 	%rd155, %rd154, %rd153;
	ld.global.f64 	%fd582, [%rd155];
	mul.f64 	%fd792, %fd579, %fd582;
	add.s64 	%rd156, %rd155, %rd153;
	ld.global.f64 	%fd583, [%rd156];
	mul.f64 	%fd791, %fd579, %fd583;
	add.s64 	%rd157, %rd156, %rd153;
	ld.global.f64 	%fd584, [%rd157];
	mul.f64 	%fd790, %fd579, %fd584;
	add.s64 	%rd158, %rd157, %rd153;
	ld.global.f64 	%fd585, [%rd158];
	mul.f64 	%fd789, %fd579, %fd585;
	add.s32 	%r810, %r4, 256;
$L__BB4_6:
	setp.ge.u32 	%p22, %r810, %r3;
	@%p22 bra 	$L__BB4_15;
	not.b32 	%r485, %r810;
	add.s32 	%r7, %r485, %r3;
	shr.u32 	%r486, %r7, 8;
	add.s32 	%r8, %r486, 1;
	setp.lt.u32 	%p23, %r7, 768;
	@%p23 bra 	$L__BB4_10;
	and.b32  	%r487, %r8, 33554428;
	neg.s32 	%r808, %r487;
	add.s64 	%rd5, %rd3, 4096;
	add.s32 	%r807, %r160, %r810;
	mul.wide.s32 	%rd159, %r161, 8;
	add.s64 	%rd8, %rd4, 4096;
	add.s64 	%rd6, %rd8, %rd159;
	add.s64 	%rd7, %rd2, 8192;
	mul.wide.s32 	%rd160, %r161, 40;
	add.s64 	%rd9, %rd8, %rd160;
	mul.wide.s32 	%rd10, %r161, 16;
	mul.wide.s32 	%rd161, %r161, 32;
	add.s64 	%rd11, %rd8, %rd161;
	mul.wide.s32 	%rd162, %r161, 24;
	add.s64 	%rd12, %rd8, %rd162;
$L__BB4_9:
	.pragma "nounroll";
	mul.wide.s32 	%rd163, %r807, 8;
	add.s64 	%rd164, %rd5, %rd163;
	add.s64 	%rd165, %rd6, %rd163;
	mul.wide.s32 	%rd166, %r807, 16;
	add.s64 	%rd167, %rd7, %rd166;
	add.s64 	%rd168, %rd8, %rd163;
	add.s64 	%rd169, %rd9, %rd163;
	add.s64 	%rd170, %rd11, %rd163;
	add.s64 	%rd171, %rd12, %rd163;
	ld.global.f64 	%fd587, [%rd164+-4096];
	ld.global.f64 	%fd588, [%rd167+-8192];
	mul.f64 	%fd589, %fd587, %fd588;
	ld.global.f64 	%fd590, [%rd168+-4096];
	ld.global.f64 	%fd591, [%rd165+-4096];
	add.s64 	%rd172, %rd168, %rd10;
	ld.global.f64 	%fd592, [%rd172+-4096];
	ld.global.f64 	%fd593, [%rd171+-4096];
	ld.global.f64 	%fd594, [%rd170+-4096];
	ld.global.f64 	%fd595, [%rd169+-4096];
	fma.rn.f64 	%fd596, %fd589, %fd590, %fd794;
	fma.rn.f64 	%fd597, %fd589, %fd591, %fd793;
	fma.rn.f64 	%fd598, %fd589, %fd592, %fd792;
	fma.rn.f64 	%fd599, %fd589, %fd593, %fd791;
	fma.rn.f64 	%fd600, %fd589, %fd594, %fd790;
	fma.rn.f64 	%fd601, %fd589, %fd595, %fd789;
	ld.global.f64 	%fd602, [%rd164+-2048];
	ld.global.f64 	%fd603, [%rd167+-4096];
	mul.f64 	%fd604, %fd602, %fd603;
	ld.global.f64 	%fd605, [%rd168+-2048];
	ld.global.f64 	%fd606, [%rd165+-2048];
	ld.global.f64 	%fd607, [%rd172+-2048];
	ld.global.f64 	%fd608, [%rd171+-2048];
	ld.global.f64 	%fd609, [%rd170+-2048];
	ld.global.f64 	%fd610, [%rd169+-2048];
	fma.rn.f64 	%fd611, %fd604, %fd605, %fd596;
	fma.rn.f64 	%fd612, %fd604, %fd606, %fd597;
	fma.rn.f64 	%fd613, %fd604, %fd607, %fd598;
	fma.rn.f64 	%fd614, %fd604, %fd608, %fd599;
	fma.rn.f64 	%fd615, %fd604, %fd609, %fd600;
	fma.rn.f64 	%fd616, %fd604, %fd610, %fd601;
	ld.global.f64 	%fd617, [%rd164];
	ld.global.f64 	%fd618, [%rd167];
	mul.f64 	%fd619, %fd617, %fd618;
	ld.global.f64 	%fd620, [%rd168];
	ld.global.f64 	%fd621, [%rd165];
	ld.global.f64 	%fd622, [%rd172];
	ld.global.f64 	%fd623, [%rd171];
	ld.global.f64 	%fd624, [%rd170];
	ld.global.f64 	%fd625, [%rd169];
	fma.rn.f64 	%fd626, %fd619, %fd620, %fd611;
	fma.rn.f64 	%fd627, %fd619, %fd621, %fd612;
	fma.rn.f64 	%fd628, %fd619, %fd622, %fd613;
	fma.rn.f64 	%fd629, %fd619, %fd623, %fd614;
	fma.rn.f64 	%fd630, %fd619, %fd624, %fd615;
	fma.rn.f64 	%fd631, %fd619, %fd625, %fd616;
	ld.global.f64 	%fd632, [%rd164+2048];
	ld.global.f64 	%fd633, [%rd167+4096];
	mul.f64 	%fd634, %fd632, %fd633;
	ld.global.f64 	%fd635, [%rd168+2048];
	ld.global.f64 	%fd636, [%rd165+2048];
	ld.global.f64 	%fd637, [%rd172+2048];
	ld.global.f64 	%fd638, [%rd171+2048];
	ld.global.f64 	%fd639, [%rd170+2048];
	ld.global.f64 	%fd640, [%rd169+2048];
	fma.rn.f64 	%fd794, %fd634, %fd635, %fd626;
	fma.rn.f64 	%fd793, %fd634, %fd636, %fd627;
	fma.rn.f64 	%fd792, %fd634, %fd637, %fd628;
	fma.rn.f64 	%fd791, %fd634, %fd638, %fd629;
	fma.rn.f64 	%fd790, %fd634, %fd639, %fd630;
	fma.rn.f64 	%fd789, %fd634, %fd640, %fd631;
	add.s32 	%r810, %r810, 1024;
	add.s32 	%r808, %r808, 4;
	add.s32 	%r807, %r807, 1024;
	setp.ne.s32 	%p24, %r808, 0;
	@%p24 bra 	$L__BB4_9;
$L__BB4_10:
	and.b32  	%r488, %r8, 3;
	setp.eq.s32 	%p25, %r488, 0;
	@%p25 bra 	$L__BB4_15;
	setp.eq.s32 	%p26, %r488, 1;
	@%p26 bra 	$L__BB4_13;
	add.s32 	%r489, %r810, %r160;
	mul.wide.s32 	%rd173, %r489, 8;
	add.s64 	%rd174, %rd3, %rd173;
	ld.global.f64 	%fd642, [%rd174];
	mul.wide.s32 	%rd175, %r489, 16;
	add.s64 	%rd176, %rd2, %rd175;
	ld.global.f64 	%fd643, [%rd176];
	mul.f64 	%fd644, %fd642, %fd643;
	add.s64 	%rd177, %rd4, %rd173;
	ld.global.f64 	%fd645, [%rd177];
	mul.wide.s32 	%rd178, %r161, 8;
	add.s64 	%rd179, %rd177, %rd178;
	ld.global.f64 	%fd646, [%rd179];
	add.s64 	%rd180, %rd179, %rd178;
	ld.global.f64 	%fd647, [%rd180];
	add.s64 	%rd181, %rd180, %rd178;
	ld.global.f64 	%fd648, [%rd181];
	add.s64 	%rd182, %rd181, %rd178;
	ld.global.f64 	%fd649, [%rd182];
	add.s64 	%rd183, %rd182, %rd178;
	ld.global.f64 	%fd650, [%rd183];
	fma.rn.f64 	%fd651, %fd644, %fd645, %fd794;
	fma.rn.f64 	%fd652, %fd644, %fd646, %fd793;
	fma.rn.f64 	%fd653, %fd644, %fd647, %fd792;
	fma.rn.f64 	%fd654, %fd644, %fd648, %fd791;
	fma.rn.f64 	%fd655, %fd644, %fd649, %fd790;
	fma.rn.f64 	%fd656, %fd644, %fd650, %fd789;
	ld.global.f64 	%fd657, [%rd174+2048];
	ld.global.f64 	%fd658, [%rd176+4096];
	mul.f64 	%fd659, %fd657, %fd658;
	ld.global.f64 	%fd660, [%rd177+2048];
	ld.global.f64 	%fd661, [%rd179+2048];
	ld.global.f64 	%fd662, [%rd180+2048];
	ld.global.f64 	%fd663, [%rd181+2048];
	ld.global.f64 	%fd664, [%rd182+2048];
	ld.global.f64 	%fd665, [%rd183+2048];
	fma.rn.f64 	%fd794, %fd659, %fd660, %fd651;
	fma.rn.f64 	%fd793, %fd659, %fd661, %fd652;
	fma.rn.f64 	%fd792, %fd659, %fd662, %fd653;
	fma.rn.f64 	%fd791, %fd659, %fd663, %fd654;
	fma.rn.f64 	%fd790, %fd659, %fd664, %fd655;
	fma.rn.f64 	%fd789, %fd659, %fd665, %fd656;
	add.s32 	%r810, %r810, 512;
$L__BB4_13:
	and.b32  	%r490, %r7, 256;
	setp.ne.s32 	%p27, %r490, 0;
	@%p27 bra 	$L__BB4_15;
	add.s32 	%r491, %r810, %r160;
	mul.wide.s32 	%rd184, %r491, 8;
	add.s64 	%rd185, %rd3, %rd184;
	ld.global.f64 	%fd666, [%rd185];
	mul.wide.s32 	%rd186, %r491, 16;
	add.s64 	%rd187, %rd2, %rd186;
	ld.global.f64 	%fd667, [%rd187];
	mul.f64 	%fd668, %fd666, %fd667;
	add.s64 	%rd188, %rd4, %rd184;
	ld.global.f64 	%fd669, [%rd188];
	mul.wide.s32 	%rd189, %r161, 8;
	add.s64 	%rd190, %rd188, %rd189;
	ld.global.f64 	%fd670, [%rd190];
	add.s64 	%rd191, %rd190, %rd189;
	ld.global.f64 	%fd671, [%rd191];
	add.s64 	%rd192, %rd191, %rd189;
	ld.global.f64 	%fd672, [%rd192];
	add.s64 	%rd193, %rd192, %rd189;
	ld.global.f64 	%fd673, [%rd193];
	add.s64 	%rd194, %rd193, %rd189;
	ld.global.f64 	%fd674, [%rd194];
	fma.rn.f64 	%fd794, %fd668, %fd669, %fd794;
	fma.rn.f64 	%fd793, %fd668, %fd670, %fd793;
	fma.rn.f64 	%fd792, %fd668, %fd671, %fd792;
	fma.rn.f64 	%fd791, %fd668, %fd672, %fd791;
	fma.rn.f64 	%fd790, %fd668, %fd673, %fd790;
	fma.rn.f64 	%fd789, %fd668, %fd674, %fd789;
$L__BB4_15:
	// begin inline asm
	mov.u32 %r492, %laneid;
	// end inline asm
	and.b32  	%r553, %r4, 992;
	add.s32 	%r554, %r553, 32;
	setp.gt.u32 	%p28, %r554, %r3;
	not.b32 	%r555, %r553;
	add.s32 	%r556, %r3, %r555;
	selp.b32 	%r551, %r556, 31, %p28;
	mov.b64 	%rd195, %fd794;
	mov.b64 	{%r494, %r499}, %rd195;
	mov.b32 	%r550, 1;
	mov.b32 	%r552, -1;
	// begin inline asm
	shfl.sync.down.b32 %r493, %r494, %r550, %r551, %r552;
	// end inline asm
	// begin inline asm
	shfl.sync.down.b32 %r498, %r499, %r550, %r551, %r552;
	// end inline asm
	mov.b64 	%rd196, %fd793;
	mov.b64 	{%r504, %r509}, %rd196;
	// begin inline asm
	shfl.sync.down.b32 %r503, %r504, %r550, %r551, %r552;
	// end inline asm
	// begin inline asm
	shfl.sync.down.b32 %r508, %r509, %r550, %r551, %r552;
	// end inline asm
	mov.b64 	%rd197, %fd792;
	mov.b64 	{%r514, %r519}, %rd197;
	// begin inline asm
	shfl.sync.down.b32 %r513, %r514, %r550, %r551, %r552;
	// end inline asm
	// begin inline asm
	shfl.sync.down.b32 %r518, %r519, %r550, %r551, %r552;
	// end inline asm
	mov.b64 	%rd198, %fd791;
	mov.b64 	{%r524, %r529}, %rd198;
	// begin inline asm
	shfl.sync.down.b32 %r523, %r524, %r550, %r551, %r552;
	// end inline asm
	// begin inline asm
	shfl.sync.down.b32 %r528, %r529, %r550, %r551, %r552;
	// end inline asm
	mov.b64 	%rd199, %fd790;
	mov.b64 	{%r534, %r539}, %rd199;
	// begin inline asm
	shfl.sync.down.b32 %r533, %r534, %r550, %r551, %r552;
	// end inline asm
	// begin inline asm
	shfl.sync.down.b32 %r538, %r539, %r550, %r551, %r552;
	// end inline asm
	mov.b64 	%rd200, %fd789;
	mov.b64 	{%r544, %r549}, %rd200;
	// begin inline asm
	shfl.sync.down.b32 %r543, %r544, %r550, %r551, %r552;
	// end inline asm
	// begin inline asm
	shfl.sync.down.b32 %r548, %r549, %r550, %r551, %r552;
	// end inline asm
	setp.ge.s32 	%p29, %r492, %r551;
	@%p29 bra 	$L__BB4_17;
	mov.b64 	%rd201, {%r543, %r548};
	mov.b64 	%fd675, %rd201;
	mov.b64 	%rd202, {%r533, %r538};
	mov.b64 	%fd676, %rd202;
	mov.b64 	%rd203, {%r523, %r528};
	mov.b64 	%fd677, %rd203;
	mov.b64 	%rd204, {%r513, %r518};
	mov.b64 	%fd678, %rd204;
	mov.b64 	%rd205, {%r503, %r508};
	mov.b64 	%fd679, %rd205;
	mov.b64 	%rd206, {%r493, %r498};
	mov.b64 	%fd680, %rd206;
	add.f64 	%fd794, %fd794, %fd680;
	add.f64 	%fd793, %fd793, %fd679;
	add.f64 	%fd792, %fd792, %fd678;
	add.f64 	%fd791, %fd791, %fd677;
	add.f64 	%fd790, %fd790, %fd676;
	add.f64 	%fd789, %fd789, %fd675;
$L__BB4_17:
	mov.b64 	%rd207, %fd794;
	mov.b64 	{%r558, %r563}, %rd207;
	mov.b32 	%r614, 2;
	mov.b32 	%r616, -1;
	// begin inline asm
	shfl.sync.down.b32 %r557, %r558, %r614, %r551, %r616;
	// end inline asm
	// begin inline asm
	shfl.sync.down.b32 %r562, %r563, %r614, %r551, %r616;
	// end inline asm
	mov.b64 	%rd208, %fd793;
	mov.b64 	{%r568, %r573}, %rd208;
	// begin inline asm
	shfl.sync.down.b32 %r567, %r568, %r614, %r551, %r616;
	// end inline asm
	// begin inline asm
	shfl.sync.down.b32 %r572, %r573, %r614, %r551, %r616;
	// end inline asm
	mov.b64 	%rd209, %fd792;
	mov.b64 	{%r578, %r583}, %rd209;
	// begin inline asm
	shfl.sync.down.b32 %r577, %r578, %r614, %r551, %r616;
	// end inline asm
	// begin inline asm
	shfl.sync.down.b32 %r582, %r583, %r614, %r551, %r616;
	// end inline asm
	mov.b64 	%rd210, %fd791;
	mov.b64 	{%r588, %r593}, %rd210;
	// begin inline asm
	shfl.sync.down.b32 %r587, %r588, %r614, %r551, %r616;
	// end inline asm
	// begin inline asm
	shfl.sync.down.b32 %r592, %r593, %r614, %r551, %r616;
	// end inline asm
	mov.b64 	%rd211, %fd790;
	mov.b64 	{%r598, %r603}, %rd211;
	// begin inline asm
	shfl.sync.down.b32 %r597, %r598, %r614, %r551, %r616;
	// end inline asm
	// begin inline asm
	shfl.sync.down.b32 %r602, %r603, %r614, %r551, %r616;
	// end inline asm
	mov.b64 	%rd212, %fd789;
	mov.b64 	{%r608, %r613}, %rd212;
	// begin inline asm
	shfl.sync.down.b32 %r607, %r608, %r614, %r551, %r616;
	// end inline asm
	// begin inline asm
	shfl.sync.down.b32 %r612, %r613, %r614, %r551, %r616;
	// end inline asm
	add.s32 	%r617, %r492, 2;
	setp.gt.s32 	%p30, %r617, %r551;
	@%p30 bra 	$L__BB4_19;
	mov.b64 	%rd213, {%r607, %r612};
	mov.b64 	%fd681, %rd213;
	mov.b64 	%rd214, {%r597, %r602};
	mov.b64 	%fd682, %rd214;
	mov.b64 	%rd215, {%r587, %r592};
	mov.b64 	%fd683, %rd215;
	mov.b64 	%rd216, {%r577, %r582};
	mov.b64 	%fd684, %rd216;
	mov.b64 	%rd217, {%r567, %r572};
	mov.b64 	%fd685, %rd217;
	mov.b64 	%rd218, {%r557, %r562};
	mov.b64 	%fd686, %rd218;
	add.f64 	%fd794, %fd794, %fd686;
	add.f64 	%fd793, %fd793, %fd685;
	add.f64 	%fd792, %fd792, %fd684;
	add.f64 	%fd791, %fd791, %fd683;
	add.f64 	%fd790, %fd790, %fd682;
	add.f64 	%fd789, %fd789, %fd681;
$L__BB4_19:
	mov.b64 	%rd219, %fd794;
	mov.b64 	{%r619, %r624}, %rd219;
	mov.b32 	%r675, 4;
	mov.b32 	%r677, -1;
	// begin inline asm
	shfl.sync.down.b32 %r618, %r619, %r675, %r551, %r677;
	// end inline asm
	// begin inline asm
	shfl.sync.down.b32 %r623, %r624, %r675, %r551, %r677;
	// end inline asm
	mov.b64 	%rd220, %fd793;
	mov.b64 	{%r629, %r634}, %rd220;
	// begin inline asm
	shfl.sync.down.b32 %r628, %r629, %r675, %r551, %r677;
	// end inline asm
	// begin inline asm
	shfl.sync.down.b32 %r633, %r634, %r675, %r551, %r677;
	// end inline asm
	mov.b64 	%rd221, %fd792;
	mov.b64 	{%r639, %r644}, %rd221;
	// begin inline asm
	shfl.sync.down.b32 %r638, %r639, %r675, %r551, %r677;
	// end inline asm
	// begin inline asm
	shfl.sync.down.b32 %r643, %r644, %r675, %r551, %r677;
	// end inline asm
	mov.b64 	%rd222, %fd791;
	mov.b64 	{%r649, %r654}, %rd222;
	// begin inline asm
	shfl.sync.down.b32 %r648, %r649, %r675, %r551, %r677;
	// end inline asm
	// begin inline asm
	shfl.sync.down.b32 %r653, %r654, %r675, %r551, %r677;
	// end inline asm
	mov.b64 	%rd223, %fd790;
	mov.b64 	{%r659, %r664}, %rd223;
	// begin inline asm
	shfl.sync.down.b32 %r658, %r659, %r675, %r551, %r677;
	// end inline asm
	// begin inline asm
	shfl.sync.down.b32 %r663, %r664, %r675, %r551, %r677;
	// end inline asm
	mov.b64 	%rd224, %fd789;
	mov.b64 	{%r669, %r674}, %rd224;
	// begin inline asm
	shfl.sync.down.b32 %r668, %r669, %r675, %r551, %r677;
	// end inline asm
	// begin inline asm
	shfl.sync.down.b32 %r673, %r674, %r675, %r551, %r677;
	// end inline asm
	add.s32 	%r678, %r492, 4;
	setp.gt.s32 	%p31, %r678, %r551;
	@%p31 bra 	$L__BB4_21;
	mov.b64 	%rd225, {%r668, %r673};
	mov.b64 	%fd687, %rd225;
	mov.b64 	%rd226, {%r658, %r663};
	mov.b64 	%fd688, %rd226;
	mov.b64 	%rd227, {%r648, %r653};
	mov.b64 	%fd689, %rd227;
	mov.b64 	%rd228, {%r638, %r643};
	mov.b64 	%fd690, %rd228;
	mov.b64 	%rd229, {%r628, %r633};
	mov.b64 	%fd691, %rd229;
	mov.b64 	%rd230, {%r618, %r623};
	mov.b64 	%fd692, %rd230;
	add.f64 	%fd794, %fd794, %fd692;
	add.f64 	%fd793, %fd793, %fd691;
	add.f64 	%fd792, %fd792, %fd690;
	add.f64 	%fd791, %fd791, %fd689;
	add.f64 	%fd790, %fd790, %fd688;
	add.f64 	%fd789, %fd789, %fd687;
$L__BB4_21:
	mov.b64 	%rd231, %fd794;
	mov.b64 	{%r680, %r685}, %rd231;
	mov.b32 	%r736, 8;
	mov.b32 	%r738, -1;
	// begin inline asm
	shfl.sync.down.b32 %r679, %r680, %r736, %r551, %r738;
	// end inline asm
	// begin inline asm
	shfl.sync.down.b32 %r684, %r685, %r736, %r551, %r738;
	// end inline asm
	mov.b64 	%rd232, %fd793;
	mov.b64 	{%r690, %r695}, %rd232;
	// begin inline asm
	shfl.sync.down.b32 %r689, %r690, %r736, %r551, %r738;
	// end inline asm
	// begin inline asm
	shfl.sync.down.b32 %r694, %r695, %r736, %r551, %r738;
	// end inline asm
	mov.b64 	%rd233, %fd792;
	mov.b64 	{%r700, %r705}, %rd233;
	// begin inline asm
	shfl.sync.down.b32 %r699, %r700, %r736, %r551, %r738;
	// end inline asm
	// begin inline asm
	shfl.sync.down.b32 %r704, %r705, %r736, %r551, %r738;
	// end inline asm
	mov.b64 	%rd234, %fd791;
	mov.b64 	{%r710, %r715}, %rd234;
	// begin inline asm
	shfl.sync.down.b32 %r709, %r710, %r736, %r551, %r738;
	// end inline asm
	// begin inline asm
	shfl.sync.down.b32 %r714, %r715, %r736, %r551, %r738;
	// end inline asm
	mov.b64 	%rd235, %fd790;
	mov.b64 	{%r720, %r725}, %rd235;
	// begin inline asm
	shfl.sync.down.b32 %r719, %r720, %r736, %r551, %r738;
	// end inline asm
	// begin inline asm
	shfl.sync.down.b32 %r724, %r725, %r736, %r551, %r738;
	// end inline asm
	mov.b64 	%rd236, %fd789;
	mov.b64 	{%r730, %r735}, %rd236;
	// begin inline asm
	shfl.sync.down.b32 %r729, %r730, %r736, %r551, %r738;
	// end inline asm
	// begin inline asm
	shfl.sync.down.b32 %r734, %r735, %r736, %r551, %r738;
	// end inline asm
	add.s32 	%r739, %r492, 8;
	setp.gt.s32 	%p32, %r739, %r551;
	@%p32 bra 	$L__BB4_23;
	mov.b64 	%rd237, {%r729, %r734};
	mov.b64 	%fd693, %rd237;
	mov.b64 	%rd238, {%r719, %r724};
	mov.b64 	%fd694, %rd238;
	mov.b64 	%rd239, {%r709, %r714};
	mov.b64 	%fd695, %rd239;
	mov.b64 	%rd240, {%r699, %r704};
	mov.b64 	%fd696, %rd240;
	mov.b64 	%rd241, {%r689, %r694};
	mov.b64 	%fd697, %rd241;
	mov.b64 	%rd242, {%r679, %r684};
	mov.b64 	%fd698, %rd242;
	add.f64 	%fd794, %fd794, %fd698;
	add.f64 	%fd793, %fd793, %fd697;
	add.f64 	%fd792, %fd792, %fd696;
	add.f64 	%fd791, %fd791, %fd695;
	add.f64 	%fd790, %fd790, %fd694;
	add.f64 	%fd789, %fd789, %fd693;
$L__BB4_23:
	mov.b64 	%rd243, %fd794;
	mov.b64 	{%r741, %r746}, %rd243;
	mov.b32 	%r797, 16;
	mov.b32 	%r799, -1;
	// begin inline asm
	shfl.sync.down.b32 %r740, %r741, %r797, %r551, %r799;
	// end inline asm
	// begin inline asm
	shfl.sync.down.b32 %r745, %r746, %r797, %r551, %r799;
	// end inline asm
	mov.b64 	%rd244, %fd793;
	mov.b64 	{%r751, %r756}, %rd244;
	// begin inline asm
	shfl.sync.down.b32 %r750, %r751, %r797, %r551, %r799;
	// end inline asm
	// begin inline asm
	shfl.sync.down.b32 %r755, %r756, %r797, %r551, %r799;
	// end inline asm
	mov.b64 	%rd245, %fd792;
	mov.b64 	{%r761, %r766}, %rd245;
	// begin inline asm
	shfl.sync.down.b32 %r760, %r761, %r797, %r551, %r799;
	// end inline asm
	// begin inline asm
	shfl.sync.down.b32 %r765, %r766, %r797, %r551, %r799;
	// end inline asm
	mov.b64 	%rd246, %fd791;
	mov.b64 	{%r771, %r776}, %rd246;
	// begin inline asm
	shfl.sync.down.b32 %r770, %r771, %r797, %r551, %r799;
	// end inline asm
	// begin inline asm
	shfl.sync.down.b32 %r775, %r776, %r797, %r551, %r799;
	// end inline asm
	mov.b64 	%rd247, %fd790;
	mov.b64 	{%r781, %r786}, %rd247;
	// begin inline asm
	shfl.sync.down.b32 %r780, %r781, %r797, %r551, %r799;
	// end inline asm
	// begin inline asm
	shfl.sync.down.b32 %r785, %r786, %r797, %r551, %r799;
	// end inline asm
	mov.b64 	%rd248, %fd789;
	mov.b64 	{%r791, %r796}, %rd248;
	// begin inline asm
	shfl.sync.down.b32 %r790, %r791, %r797, %r551, %r799;
	// end inline asm
	// begin inline asm
	shfl.sync.down.b32 %r795, %r796, %r797, %r551, %r799;
	// end inline asm
	add.s32 	%r800, %r492, 16;
	setp.gt.s32 	%p33, %r800, %r551;
	@%p33 bra 	$L__BB4_25;
	mov.b64 	%rd249, {%r790, %r795};
	mov.b64 	%fd699, %rd249;
	mov.b64 	%rd250, {%r780, %r785};
	mov.b64 	%fd700, %rd250;
	mov.b64 	%rd251, {%r770, %r775};
	mov.b64 	%fd701, %rd251;
	mov.b64 	%rd252, {%r760, %r765};
	mov.b64 	%fd702, %rd252;
	mov.b64 	%rd253, {%r750, %r755};
	mov.b64 	%fd703, %rd253;
	mov.b64 	%rd254, {%r740, %r745};
	mov.b64 	%fd704, %rd254;
	add.f64 	%fd794, %fd794, %fd704;
	add.f64 	%fd793, %fd793, %fd703;
	add.f64 	%fd792, %fd792, %fd702;
	add.f64 	%fd791, %fd791, %fd701;
	add.f64 	%fd790, %fd790, %fd700;
	add.f64 	%fd789, %fd789, %fd699;
$L__BB4_25:
	setp.ne.s32 	%p34, %r492, 0;
	@%p34 bra 	$L__BB4_27;
	shr.u32 	%r801, %r4, 5;
	mov.u32 	%r802, _ZZN3cub18CUB_300001_SM_10006detail6reduce28DeviceReduceSingleTileKernelINS2_10policy_hubIN4cuda3std3__45tupleIJddddddEEEy9tuple_sumE10Policy1000EN6thrust24THRUST_300001_SM_1000_NS17counting_iteratorIiNSE_11use_defaultESG_SG_EEPS9_ySA_S9_S9_13saxpy_functorILb1EEEEvT0_T1_T2_T3_T4_T6_E12temp_storage;
	mad.lo.s32 	%r803, %r801, 48, %r802;
	st.shared.f64 	[%r803+8], %fd794;
	st.shared.f64 	[%r803+16], %fd793;
	st.shared.f64 	[%r803+24], %fd792;
	st.shared.f64 	[%r803+32], %fd791;
	st.shared.f64 	[%r803+40], %fd790;
	st.shared.f64 	[%r803+48], %fd789;
$L__BB4_27:
	bar.sync 	0;
	setp.ne.s32 	%p35, %r4, 0;
	@%p35 bra 	$L__BB4_69;
	setp.lt.u64 	%p36, %rd29, 33;
	@%p36 bra 	$L__BB4_30;
	ld.shared.f64 	%fd705, [_ZZN3cub18CUB_300001_SM_10006detail6reduce28DeviceReduceSingleTileKernelINS2_10policy_hubIN4cuda3std3__45tupleIJddddddEEEy9tuple_sumE10Policy1000EN6thrust24THRUST_300001_SM_1000_NS17counting_iteratorIiNSE_11use_defaultESG_SG_EEPS9_ySA_S9_S9_13saxpy_functorILb1EEEEvT0_T1_T2_T3_T4_T6_E12temp_storage+56];
	ld.shared.f64 	%fd706, [_ZZN3cub18CUB_300001_SM_10006detail6reduce28DeviceReduceSingleTileKernelINS2_10policy_hubIN4cuda3std3__45tupleIJddddddEEEy9tuple_sumE10Policy1000EN6thrust24THRUST_300001_SM_1000_NS17counting_iteratorIiNSE_11use_defaultESG_SG_EEPS9_ySA_S9_S9_13saxpy_functorILb1EEEEvT0_T1_T2_T3_T4_T6_E12temp_storage+64];
	ld.shared.f64 	%fd707, [_ZZN3cub18CUB_300001_SM_10006detail6reduce28DeviceReduceSingleTileKernelINS2_10policy_hubIN4cuda3std3__45tupleIJddddddEEEy9tuple_sumE10Policy1000EN6thrust24THRUST_300001_SM_1000_NS17counting_iteratorIiNSE_11use_defaultESG_SG_EEPS9_ySA_S9_S9_13saxpy_functorILb1EEEEvT0_T1_T2_T3_T4_T6_E12temp_storage+72];
	ld.shared.f64 	%fd708, [_ZZN3cub18CUB_300001_SM_10006detail6reduce28DeviceReduceSingleTileKernelINS2_10policy_hubIN4cuda3std3__45tupleIJddddddEEEy9tuple_sumE10Policy1000EN6thrust24THRUST_300001_SM_1000_NS17counting_iteratorIiNSE_11use_defaultESG_SG_EEPS9_ySA_S9_S9_13saxpy_functorILb1EEEEvT0_T1_T2_T3_T4_T6_E12temp_storage+80];
	ld.shared.f64 	%fd709, [_ZZN3cub18CUB_300001_SM_10006detail6reduce28DeviceReduceSingleTileKernelINS2_10policy_hubIN4cuda3std3__45tupleIJddddddEEEy9tuple_sumE10Policy1000EN6thrust24THRUST_300001_SM_1000_NS17counting_iteratorIiNSE_11use_defaultESG_SG_EEPS9_ySA_S9_S9_13saxpy_functorILb1EEEEvT0_T1_T2_T3_T4_T6_E12temp_storage+88];
	ld.shared.f64 	%fd710, [_ZZN3cub18CUB_300001_SM_10006detail6reduce28DeviceReduceSingleTileKernelINS2_10policy_hubIN4cuda3std3__45tupleIJddddddEEEy9tuple_sumE10Policy1000EN6thrust24THRUST_300001_SM_1000_NS17counting_iteratorIiNSE_11use_defaultESG_SG_EEPS9_ySA_S9_S9_13saxpy_functorILb1EEEEvT0_T1_T2_T3_T4_T6_E12temp_storage+96];
	add.f64 	%fd794, %fd794, %fd705;
	add.f64 	%fd793, %fd793, %fd706;
	add.f64 	%fd792, %fd792, %fd707;
	add.f64 	%fd791, %fd791, %fd708;
	add.f64 	%fd790, %fd790, %fd709;
	add.f64 	%fd789, %fd789, %fd710;
$L__BB4_30:
	setp.lt.u64 	%p37, %rd29, 65;
	@%p37 bra 	$L__BB4_32;
	ld.shared.f64 	%fd711, [_ZZN3cub18CUB_300001_SM_10006detail6reduce28DeviceReduceSingleTileKernelINS2_10policy_hubIN4cuda3std3__45tupleIJddddddEEEy9tuple_sumE10Policy1000EN6thrust24THRUST_300001_SM_1000_NS17counting_iteratorIiNSE_11use_defaultESG_SG_EEPS9_ySA_S9_S9_13saxpy_functorILb1EEEEvT0_T1_T2_T3_T4_T6_E12temp_storage+104];
	ld.shared.f64 	%fd712, [_ZZN3cub18CUB_300001_SM_10006detail6reduce28DeviceReduceSingleTileKernelINS2_10policy_hubIN4cuda3std3__45tupleIJddddddEEEy9tuple_sumE10Policy1000EN6thrust24THRUST_300001_SM_1000_NS17counting_iteratorIiNSE_11use_defaultESG_SG_EEPS9_ySA_S9_S9_13saxpy_functorILb1EEEEvT0_T1_T2_T3_T4_T6_E12temp_storage+112];
	ld.shared.f64 	%fd713, [_ZZN3cub18CUB_300001_SM_10006detail6reduce28DeviceReduceSingleTileKernelINS2_10policy_hubIN4cuda3std3__45tupleIJddddddEEEy9tuple_sumE10Policy1000EN6thrust24THRUST_300001_SM_1000_NS17counting_iteratorIiNSE_11use_defaultESG_SG_EEPS9_ySA_S9_S9_13saxpy_functorILb1EEEEvT0_T1_T2_T3_T4_T6_E12temp_storage+120];
	ld.shared.f64 	%fd714, [_ZZN3cub18CUB_300001_SM_10006detail6reduce28DeviceReduceSingleTileKernelINS2_10policy_hubIN4cuda3std3__45tupleIJddddddEEEy9tuple_sumE10Policy1000EN6thrust24THRUST_300001_SM_1000_NS17counting_iteratorIiNSE_11use_defaultESG_SG_EEPS9_ySA_S9_S9_13saxpy_functorILb1EEEEvT0_T1_T2_T3_T4_T6_E12temp_storage+128];
	ld.shared.f64 	%fd715, [_ZZN3cub18CUB_300001_SM_10006detail6reduce28DeviceReduceSingleTileKernelINS2_10policy_hubIN4cuda3std3__45tupleIJddddddEEEy9tuple_sumE10Policy1000EN6thrust24THRUST_300001_SM_1000_NS17counting_iteratorIiNSE_11use_defaultESG_SG_EEPS9_ySA_S9_S9_13saxpy_functorILb1EEEEvT0_T1_T2_T3_T4_T6_E12temp_storage+136];
	ld.shared.f64 	%fd716, [_ZZN3cub18CUB_300001_SM_10006detail6reduce28DeviceReduceSingleTileKernelINS2_10policy_hubIN4cuda3std3__45tupleIJddddddEEEy9tuple_sumE10Policy1000EN6thrust24THRUST_300001_SM_1000_NS17counting_iteratorIiNSE_11use_defaultESG_SG_EEPS9_ySA_S9_S9_13saxpy_functorILb1EEEEvT0_T1_T2_T3_T4_T6_E12temp_storage+144];
	add.f64 	%fd794, %fd794, %fd711;
	add.f64 	%fd793, %fd793, %fd712;
	add.f64 	%fd792, %fd792, %fd713;
	add.f64 	%fd791, %fd791, %fd714;
	add.f64 	%fd790, %fd790, %fd715;
	add.f64 	%fd789, %fd789, %fd716;
$L__BB4_32:
	setp.lt.u64 	%p38, %rd29, 97;
	@%p38 bra 	$L__BB4_34;
	ld.shared.f64 	%fd717, [_ZZN3cub18CUB_300001_SM_10006detail6reduce28DeviceReduceSingleTileKernelINS2_10policy_hubIN4cuda3std3__45tupleIJddddddEEEy9tuple_sumE10Policy1000EN6thrust24THRUST_300001_SM_1000_NS17counting_iteratorIiNSE_11use_defaultESG_SG_EEPS9_ySA_S9_S9_13saxpy_functorILb1EEEEvT0_T1_T2_T3_T4_T6_E12temp_storage+152];
	ld.shared.f64 	%fd718, [_ZZN3cub18CUB_300001_SM_10006detail6reduce28DeviceReduceSingleTileKernelINS2_10policy_hubIN4cuda3std3__45tupleIJddddddEEEy9tuple_sumE10Policy1000EN6thrust24THRUST_300001_SM_1000_NS17counting_iteratorIiNSE_11use_defaultESG_SG_EEPS9_ySA_S9_S9_13saxpy_functorILb1EEEEvT0_T1_T2_T3_T4_T6_E12temp_storage+160];
	ld.shared.f64 	%fd719, [_ZZN3cub18CUB_300001_SM_10006detail6reduce28DeviceReduceSingleTileKernelINS2_10policy_hubIN4cuda3std3__45tupleIJddddddEEEy9tuple_sumE10Policy1000EN6thrust24THRUST_300001_SM_1000_NS17counting_iteratorIiNSE_11use_defaultESG_SG_EEPS9_ySA_S9_S9_13saxpy_functorILb1EEEEvT0_T1_T2_T3_T4_T6_E12temp_storage+168];
	ld.shared.f64 	%fd720, [_ZZN3cub18CUB_300001_SM_10006detail6reduce28DeviceReduceSingleTileKernelINS2_10policy_hubIN4cuda3std3__45tupleIJddddddEEEy9tuple_sumE10Policy1000EN6thrust24THRUST_300001_SM_1000_NS17counting_iteratorIiNSE_11use_defaultESG_SG_EEPS9_ySA_S9_S9_13saxpy_functorILb1EEEEvT0_T1_T2_T3_T4_T6_E12temp_storage+176];
	ld.shared.f64 	%fd721, [_ZZN3cub18CUB_300001_SM_10006detail6reduce28DeviceReduceSingleTileKernelINS2_10policy_hubIN4cuda3std3__45tupleIJddddddEEEy9tuple_sumE10Policy1000EN6thrust24THRUST_300001_SM_1000_NS17counting_iteratorIiNSE_11use_defaultESG_SG_EEPS9_ySA_S9_S9_13saxpy_functorILb1EEEEvT0_T1_T2_T3_T4_T6_E12temp_storage+184];
	ld.shared.f64 	%fd722, [_ZZN3cub18CUB_300001_SM_10006detail6reduce28DeviceReduceSingleTileKernelINS2_10policy_hubIN4cuda3std3__45tupleIJddddddEEEy9tuple_sumE10Policy1000EN6thrust24THRUST_300001_SM_1000_NS17counting_iteratorIiNSE_11use_defaultESG_SG_EEPS9_ySA_S9_S9_13saxpy_functorILb1EEEEvT0_T1_T2_T3_T4_T6_E12temp_storage+192];
	add.f64 	%fd794, %fd794, %fd717;
	add.f64 	%fd793, %fd793, %fd718;
	add.f64 	%fd792, %fd792, %fd719;
	add.f64 	%fd791, %fd791, %fd720;
	add.f64 	%fd790, %fd790, %fd721;
	add.f64 	%fd789, %fd789, %fd722;
$L__BB4_34:
	setp.lt.u64 	%p39, %rd29, 129;
	@%p39 bra 	$L__BB4_36;
	ld.shared.f64 	%fd723, [_ZZN3cub18CUB_300001_SM_10006detail6reduce28DeviceReduceSingleTileKernelINS2_10policy_hubIN4cuda3std3__45tupleIJddddddEEEy9tuple_sumE10Policy1000EN6thrust24THRUST_300001_SM_1000_NS17counting_iteratorIiNSE_11use_defaultESG_SG_EEPS9_ySA_S9_S9_13saxpy_functorILb1EEEEvT0_T1_T2_T3_T4_T6_E12temp_storage+200];
	ld.shared.f64 	%fd724, [_ZZN3cub18CUB_300001_SM_10006detail6reduce28DeviceReduceSingleTileKernelINS2_10policy_hubIN4cuda3std3__45tupleIJddddddEEEy9tuple_sumE10Policy1000EN6thrust24THRUST_300001_SM_1000_NS17counting_iteratorIiNSE_11use_defaultESG_SG_EEPS9_ySA_S9_S9_13saxpy_functorILb1EEEEvT0_T1_T2_T3_T4_T6_E12temp_storage+208];
	ld.shared.f64 	%fd725, [_ZZN3cub18CUB_300001_SM_10006detail6reduce28DeviceReduceSingleTileKernelINS2_10policy_hubIN4cuda3std3__45tupleIJddddddEEEy9tuple_sumE10Policy1000EN6thrust24THRUST_300001_SM_1000_NS17counting_iteratorIiNSE_11use_defaultESG_SG_EEPS9_ySA_S9_S9_13saxpy_functorILb1EEEEvT0_T1_T2_T3_T4_T6_E12temp_storage+216];
	ld.shared.f64 	%fd726, [_ZZN3cub18CUB_300001_SM_10006detail6reduce28DeviceReduceSingleTileKernelINS2_10policy_hubIN4cuda3std3__45tupleIJddddddEEEy9tuple_sumE10Policy1000EN6thrust24THRUST_300001_SM_1000_NS17counting_iteratorIiNSE_11use_defaultESG_SG_EEPS9_ySA_S9_S9_13saxpy_functorILb1EEEEvT0_T1_T2_T3_T4_T6_E12temp_storage+224];
	ld.shared.f64 	%fd727, [_ZZN3cub18CUB_300001_SM_10006detail6reduce28DeviceReduceSingleTileKernelINS2_10policy_hubIN4cuda3std3__45tupleIJddddddEEEy9tuple_sumE10Policy1000EN6thrust24THRUST_300001_SM_1000_NS17counting_iteratorIiNSE_11use_defaultESG_SG_EEPS9_ySA_S9_S9_13saxpy_functorILb1EEEEvT0_T1_T2_T3_T4_T6_E12temp_storage+232];
	ld.shared.f64 	%fd728, [_ZZN3cub18CUB_300001_SM_10006detail6reduce28DeviceReduceSingleTileKernelINS2_10policy_hubIN4cuda3std3__45tupleIJddddddEEEy9tuple_sumE10Policy1000EN6thrust24THRUST_300001_SM_1000_NS17counting_iteratorIiNSE_11use_defaultESG_SG_EEPS9_ySA_S9_S9_13saxpy_functorILb1EEEEvT0_T1_T2_T3_T4_T6_E12temp_storage+240];
	add.f64 	%fd794, %fd794, %fd723;
	add.f64 	%fd793, %fd793, %fd724;
	add.f64 	%fd792, %fd792, %fd725;
	add.f64 	%fd791, %fd791, %fd726;
	add.f64 	%fd790, %fd790, %fd727;
	add.f64 	%fd789, %fd789, %fd728;
$L__BB4_36:
	setp.lt.u64 	%p40, %rd29, 161;
	@%p40 bra 	$L__BB4_38;
	ld.shared.f64 	%fd729, [_ZZN3cub18CUB_300001_SM_10006detail6reduce28DeviceReduceSingleTileKernelINS2_10policy_hubIN4cuda3std3__45tupleIJddddddEEEy9tuple_sumE10Policy1000EN6thrust24THRUST_300001_SM_1000_NS17counting_iteratorIiNSE_11use_defaultESG_SG_EEPS9_ySA_S9_S9_13saxpy_functorILb1EEEEvT0_T1_T2_T3_T4_T6_E12temp_storage+248];
	ld.shared.f64 	%fd730, [_ZZN3cub18CUB_300001_SM_10006detail6reduce28DeviceReduceSingleTileKernelINS2_10policy_hubIN4cuda3std3__45tupleIJddddddEEEy9tuple_sumE10Policy1000EN6thrust24THRUST_300001_SM_1000_NS17counting_iteratorIiNSE_11use_defaultESG_SG_EEPS9_ySA_S9_S9_13saxpy_functorILb1EEEEvT0_T1_T2_T3_T4_T6_E12temp_storage+256];
	ld.shared.f64 	%fd731, [_ZZN3cub18CUB_300001_SM_10006detail6reduce28DeviceReduceSingleTileKernelINS2_10policy_hubIN4cuda3std3__45tupleIJddddddEEEy9tuple_sumE10Policy1000EN6thrust24THRUST_300001_SM_1000_NS17counting_iteratorIiNSE_11use_defaultESG_SG_EEPS9_ySA_S9_S9_13saxpy_functorILb1EEEEvT0_T1_T2_T3_T4_T6_E12temp_storage+264];
	ld.shared.f64 	%fd732, [_ZZN3cub18CUB_300001_SM_10006detail6reduce28DeviceReduceSingleTileKernelINS2_10policy_hubIN4cuda3std3__45tupleIJddddddEEEy9tuple_sumE10Policy1000EN6thrust24THRUST_300001_SM_1000_NS17counting_iteratorIiNSE_11use_defaultESG_SG_EEPS9_ySA_S9_S9_13saxpy_functorILb1EEEEvT0_T1_T2_T3_T4_T6_E12temp_storage+272];
	ld.shared.f64 	%fd733, [_ZZN3cub18CUB_300001_SM_10006detail6reduce28DeviceReduceSingleTileKernelINS2_10policy_hubIN4cuda3std3__45tupleIJddddddEEEy9tuple_sumE10Policy1000EN6thrust24THRUST_300001_SM_1000_NS17counting_iteratorIiNSE_11use_defaultESG_SG_EEPS9_ySA_S9_S9_13saxpy_functorILb1EEEEvT0_T1_T2_T3_T4_T6_E12temp_storage+280];
	ld.shared.f64 	%fd734, [_ZZN3cub18CUB_300001_SM_10006detail6reduce28DeviceReduceSingleTileKernelINS2_10policy_hubIN4cuda3std3__45tupleIJddddddEEEy9tuple_sumE10Policy1000EN6thrust24THRUST_300001_SM_1000_NS17counting_iteratorIiNSE_11use_defaultESG_SG_EEPS9_ySA_S9_S9_13saxpy_functorILb1EEEEvT0_T1_T2_T3_T4_T6_E12temp_storage+288];
	add.f64 	%fd794, %fd794, %fd729;
	add.f64 	%fd793, %fd793, %fd730;
	add.f64 	%fd792, %fd792, %fd731;
	add.f64 	%fd791, %fd791, %fd732;
	add.f64 	%fd790, %fd790, %fd733;
	add.f64 	%fd789, %fd789, %fd734;
$L__BB4_38:
	setp.lt.u64 	%p41, %rd29, 193;
	@%p41 bra 	$L__BB4_40;
	ld.shared.f64 	%fd735, [_ZZN3cub18CUB_300001_SM_10006detail6reduce28DeviceReduceSingleTileKernelINS2_10policy_hubIN4cuda3std3__45tupleIJddddddEEEy9tuple_sumE10Policy1000EN6thrust24THRUST_300001_SM_1000_NS17counting_iteratorIiNSE_11use_defaultESG_SG_EEPS9_ySA_S9_S9_13saxpy_functorILb1EEEEvT0_T1_T2_T3_T4_T6_E12temp_storage+296];
	ld.shared.f64 	%fd736, [_ZZN3cub18CUB_300001_SM_10006detail6reduce28DeviceReduceSingleTileKernelINS2_10policy_hubIN4cuda3std3__45tupleIJddddddEEEy9tuple_sumE10Policy1000EN6thrust24THRUST_300001_SM_1000_NS17counting_iteratorIiNSE_11use_defaultESG_SG_EEPS9_ySA_S9_S9_13saxpy_functorILb1EEEEvT0_T1_T2_T3_T4_T6_E12temp_storage+304];
	ld.shared.f64 	%fd737, [_ZZN3cub18CUB_300001_SM_10006detail6reduce28DeviceReduceSingleTileKernelINS2_10policy_hubIN4cuda3std3__45tupleIJddddddEEEy9tuple_sumE10Policy1000EN6thrust24THRUST_300001_SM_1000_NS17counting_iteratorIiNSE_11use_defaultESG_SG_EEPS9_ySA_S9_S9_13saxpy_functorILb1EEEEvT0_T1_T2_T3_T4_T6_E12temp_storage+312];
	ld.shared.f64 	%fd738, [_ZZN3cub18CUB_300001_SM_10006detail6reduce28DeviceReduceSingleTileKernelINS2_10policy_hubIN4cuda3std3__45tupleIJddddddEEEy9tuple_sumE10Policy1000EN6thrust24THRUST_300001_SM_1000_NS17counting_iteratorIiNSE_11use_defaultESG_SG_EEPS9_ySA_S9_S9_13saxpy_functorILb1EEEEvT0_T1_T2_T3_T4_T6_E12temp_storage+320];
	ld.shared.f64 	%fd739, [_ZZN3cub18CUB_300001_SM_10006detail6reduce28DeviceReduceSingleTileKernelINS2_10policy_hubIN4cuda3std3__45tupleIJddddddEEEy9tuple_sumE10Policy1000EN6thrust24THRUST_300001_SM_1000_NS17counting_iteratorIiNSE_11use_defaultESG_SG_EEPS9_ySA_S9_S9_13saxpy_functorILb1EEEEvT0_T1_T2_T3_T4_T6_E12temp_storage+328];
	ld.shared.f64 	%fd740, [_ZZN3cub18CUB_300001_SM_10006detail6reduce28DeviceReduceSingleTileKernelINS2_10policy_hubIN4cuda3std3__45tupleIJddddddEEEy9tuple_sumE10Policy1000EN6thrust24THRUST_300001_SM_1000_NS17counting_iteratorIiNSE_11use_defaultESG_SG_EEPS9_ySA_S9_S9_13saxpy_functorILb1EEEEvT0_T1_T2_T3_T4_T6_E12temp_storage+336];
	add.f64 	%fd794, %fd794, %fd735;
	add.f64 	%fd793, %fd793, %fd736;
	add.f64 	%fd792, %fd792, %fd737;
	add.f64 	%fd791, %fd791, %fd738;
	add.f64 	%fd790, %fd790, %fd739;
	add.f64 	%fd789, %fd789, %fd740;
$L__BB4_40:
	setp.lt.u64 	%p42, %rd29, 225;
	@%p42 bra 	$L__BB4_69;
	ld.shared.f64 	%fd741, [_ZZN3cub18CUB_300001_SM_10006detail6reduce28DeviceReduceSingleTileKernelINS2_10policy_hubIN4cuda3std3__45tupleIJddddddEEEy9tuple_sumE10Policy1000EN6thrust24THRUST_300001_SM_1000_NS17counting_iteratorIiNSE_11use_defaultESG_SG_EEPS9_ySA_S9_S9_13saxpy_functorILb1EEEEvT0_T1_T2_T3_T4_T6_E12temp_storage+344];
	ld.shared.f64 	%fd742, [_ZZN3cub18CUB_300001_SM_10006detail6reduce28DeviceReduceSingleTileKernelINS2_10policy_hubIN4cuda3std3__45tupleIJddddddEEEy9tuple_sumE10Policy1000EN6thrust24THRUST_300001_SM_1000_NS17counting_iteratorIiNSE_11use_defaultESG_SG_EEPS9_ySA_S9_S9_13saxpy_functorILb1EEEEvT0_T1_T2_T3_T4_T6_E12temp_storage+352];
	ld.shared.f64 	%fd743, [_ZZN3cub18CUB_300001_SM_10006detail6reduce28DeviceReduceSingleTileKernelINS2_10policy_hubIN4cuda3std3__45tupleIJddddddEEEy9tuple_sumE10Policy1000EN6thrust24THRUST_300001_SM_1000_NS17counting_iteratorIiNSE_11use_defaultESG_SG_EEPS9_ySA_S9_S9_13saxpy_functorILb1EEEEvT0_T1_T2_T3_T4_T6_E12temp_storage+360];
	ld.shared.f64 	%fd744, [_ZZN3cub18CUB_300001_SM_10006detail6reduce28DeviceReduceSingleTileKernelINS2_10policy_hubIN4cuda3std3__45tupleIJddddddEEEy9tuple_sumE10Policy1000EN6thrust24THRUST_300001_SM_1000_NS17counting_iteratorIiNSE_11use_defaultESG_SG_EEPS9_ySA_S9_S9_13saxpy_functorILb1EEEEvT0_T1_T2_T3_T4_T6_E12temp_storage+368];
	ld.shared.f64 	%fd745, [_ZZN3cub18CUB_300001_SM_10006detail6reduce28DeviceReduceSingleTileKernelINS2_10policy_hubIN4cuda3std3__45tupleIJddddddEEEy9tuple_sumE10Policy1000EN6thrust24THRUST_300001_SM_1000_NS17counting_iteratorIiNSE_11use_defaultESG_SG_EEPS9_ySA_S9_S9_13saxpy_functorILb1EEEEvT0_T1_T2_T3_T4_T6_E12temp_storage+376];
	ld.shared.f64 	%fd746, [_ZZN3cub18CUB_300001_SM_10006detail6reduce28DeviceReduceSingleTileKernelINS2_10policy_hubIN4cuda3std3__45tupleIJddddddEEEy9tuple_sumE10Policy1000EN6thrust24THRUST_300001_SM_1000_NS17counting_iteratorIiNSE_11use_defaultESG_SG_EEPS9_ySA_S9_S9_13saxpy_functorILb1EEEEvT0_T1_T2_T3_T4_T6_E12temp_storage+384];
	add.f64 	%fd794, %fd794, %fd741;
	add.f64 	%fd793, %fd793, %fd742;
	add.f64 	%fd792, %fd792, %fd743;
	add.f64 	%fd791, %fd791, %fd744;
	add.f64 	%fd790, %fd790, %fd745;
	add.f64 	%fd789, %fd789, %fd746;
	bra.uni 	$L__BB4_69;
$L__BB4_42:
	mov.u32 	%r82, %tid.x;
	add.s32 	%r83, %r160, %r82;
	mul.wide.s32 	%rd35, %r83, 8;
	add.s64 	%rd13, %rd3, %rd35;
	ld.global.f64 	%fd361, [%rd13];
	mul.wide.s32 	%rd36, %r83, 16;
	add.s64 	%rd14, %rd2, %rd36;
	ld.global.f64 	%fd362, [%rd14];
	mul.f64 	%fd363, %fd361, %fd362;
	add.s64 	%rd15, %rd4, %rd35;
	ld.global.f64 	%fd364, [%rd15];
	mul.f64 	%fd794, %fd363, %fd364;
	mul.wide.s32 	%rd16, %r161, 8;
	add.s64 	%rd37, %rd15, %rd16;
	ld.global.f64 	%fd365, [%rd37];
	mul.f64 	%fd793, %fd363, %fd365;
	add.s64 	%rd38, %rd37, %rd16;
	ld.global.f64 	%fd366, [%rd38];
	mul.f64 	%fd792, %fd363, %fd366;
	add.s64 	%rd39, %rd38, %rd16;
	ld.global.f64 	%fd367, [%rd39];
	mul.f64 	%fd791, %fd363, %fd367;
	add.s64 	%rd40, %rd39, %rd16;
	ld.global.f64 	%fd368, [%rd40];
	mul.f64 	%fd790, %fd363, %fd368;
	add.s64 	%rd41, %rd40, %rd16;
	ld.global.f64 	%fd369, [%rd41];
	mul.f64 	%fd789, %fd363, %fd369;
	add.s64 	%rd17, %rd29, -256;
	setp.lt.u64 	%p3, %rd17, 256;
	mov.b64 	%rd256, 256;
	@%p3 bra 	$L__BB4_46;
	mov.b64 	%rd256, 256;
$L__BB4_44:
	shl.b64 	%rd43, %rd256, 32;
	shr.s64 	%rd44, %rd43, 29;
	add.s64 	%rd45, %rd13, %rd44;
	ld.global.f64 	%fd370, [%rd45];
	shr.s64 	%rd46, %rd43, 28;
	add.s64 	%rd47, %rd14, %rd46;
	ld.global.f64 	%fd371, [%rd47];
	mul.f64 	%fd372, %fd370, %fd371;
	add.s64 	%rd48, %rd15, %rd44;
	ld.global.f64 	%fd373, [%rd48];
	add.s64 	%rd49, %rd48, %rd16;
	ld.global.f64 	%fd374, [%rd49];
	add.s64 	%rd50, %rd49, %rd16;
	ld.global.f64 	%fd375, [%rd50];
	add.s64 	%rd51, %rd50, %rd16;
	ld.global.f64 	%fd376, [%rd51];
	add.s64 	%rd52, %rd51, %rd16;
	ld.global.f64 	%fd377, [%rd52];
	add.s64 	%rd53, %rd52, %rd16;
	ld.global.f64 	%fd378, [%rd53];
	fma.rn.f64 	%fd794, %fd372, %fd373, %fd794;
	fma.rn.f64 	%fd793, %fd372, %fd374, %fd793;
	fma.rn.f64 	%fd792, %fd372, %fd375, %fd792;
	fma.rn.f64 	%fd791, %fd372, %fd376, %fd791;
	fma.rn.f64 	%fd790, %fd372, %fd377, %fd790;
	fma.rn.f64 	%fd789, %fd372, %fd378, %fd789;
	sub.s64 	%rd54, %rd29, %rd256;
	setp.lt.u64 	%p4, %rd54, 256;
	@%p4 bra 	$L__BB4_55;
	add.s64 	%rd256, %rd256, 256;
	setp.le.u64 	%p5, %rd256, %rd17;
	@%p5 bra 	$L__BB4_44;
$L__BB4_46:
	setp.le.u64 	%p6, %rd29, %rd256;
	cvt.u32.u64 	%r167, %rd256;
	cvt.u32.u64 	%r168, %rd29;
	sub.s32 	%r169, %r168, %r167;
	setp.ge.s32 	%p7, %r82, %r169;
	or.pred  	%p8, %p6, %p7;
	@%p8 bra 	$L__BB4_55;
	add.s32 	%r85, %r160, %r167;
	not.b32 	%r172, %r82;
	add.s32 	%r173, %r172, %r168;
	sub.s32 	%r86, %r173, %r167;
	shr.u32 	%r174, %r86, 8;
	add.s32 	%r87, %r174, 1;
	setp.lt.u32 	%p9, %r86, 768;
	mov.u32 	%r815, %r82;
	@%p9 bra 	$L__BB4_50;
	and.b32  	%r175, %r87, 33554428;
	neg.s32 	%r813, %r175;
	add.s64 	%rd21, %rd3, 4096;
	add.s32 	%r812, %r83, %r167;
	add.s64 	%rd24, %rd4, 4096;
	add.s64 	%rd22, %rd24, %rd16;
	add.s64 	%rd23, %rd2, 8192;
	mul.wide.s32 	%rd55, %r161, 40;
	add.s64 	%rd25, %rd24, %rd55;
	mul.wide.s32 	%rd26, %r161, 16;
	mul.wide.s32 	%rd56, %r161, 32;
	add.s64 	%rd27, %rd24, %rd56;
	mul.wide.s32 	%rd57, %r161, 24;
	add.s64 	%rd28, %rd24, %rd57;
	mov.u32 	%r815, %r82;
$L__BB4_49:
	.pragma "nounroll";
	mul.wide.s32 	%rd58, %r812, 8;
	add.s64 	%rd59, %rd21, %rd58;
	add.s64 	%rd60, %rd22, %rd58;
	mul.wide.s32 	%rd61, %r812, 16;
	add.s64 	%rd62, %rd23, %rd61;
	add.s64 	%rd63, %rd24, %rd58;
	add.s64 	%rd64, %rd25, %rd58;
	add.s64 	%rd65, %rd27, %rd58;
	add.s64 	%rd66, %rd28, %rd58;
	ld.global.f64 	%fd380, [%rd59+-4096];
	ld.global.f64 	%fd381, [%rd62+-8192];
	mul.f64 	%fd382, %fd380, %fd381;
	ld.global.f64 	%fd383, [%rd63+-4096];
	ld.global.f64 	%fd384, [%rd60+-4096];
	add.s64 	%rd67, %rd63, %rd26;
	ld.global.f64 	%fd385, [%rd67+-4096];
	ld.global.f64 	%fd386, [%rd66+-4096];
	ld.global.f64 	%fd387, [%rd65+-4096];
	ld.global.f64 	%fd388, [%rd64+-4096];
	fma.rn.f64 	%fd389, %fd382, %fd383, %fd794;
	fma.rn.f64 	%fd390, %fd382, %fd384, %fd793;
	fma.rn.f64 	%fd391, %fd382, %fd385, %fd792;
	fma.rn.f64 	%fd392, %fd382, %fd386, %fd791;
	fma.rn.f64 	%fd393, %fd382, %fd387, %fd790;
	fma.rn.f64 	%fd394, %fd382, %fd388, %fd789;
	ld.global.f64 	%fd395, [%rd59+-2048];
	ld.global.f64 	%fd396, [%rd62+-4096];
	mul.f64 	%fd397, %fd395, %fd396;
	ld.global.f64 	%fd398, [%rd63+-2048];
	ld.global.f64 	%fd399, [%rd60+-2048];
	ld.global.f64 	%fd400, [%rd67+-2048];
	ld.global.f64 	%fd401, [%rd66+-2048];
	ld.global.f64 	%fd402, [%rd65+-2048];
	ld.global.f64 	%fd403, [%rd64+-2048];
	fma.rn.f64 	%fd404, %fd397, %fd398, %fd389;
	fma.rn.f64 	%fd405, %fd397, %fd399, %fd390;
	fma.rn.f64 	%fd406, %fd397, %fd400, %fd391;
	fma.rn.f64 	%fd407, %fd397, %fd401, %fd392;
	fma.rn.f64 	%fd408, %fd397, %fd402, %fd393;
	fma.rn.f64 	%fd409, %fd397, %fd403, %fd394;
	ld.global.f64 	%fd410, [%rd59];
	ld.global.f64 	%fd411, [%rd62];
	mul.f64 	%fd412, %fd410, %fd411;
	ld.global.f64 	%fd413, [%rd63];
	ld.global.f64 	%fd414, [%rd60];
	ld.global.f64 	%fd415, [%rd67];
	ld.global.f64 	%fd416, [%rd66];
	ld.global.f64 	%fd417, [%rd65];
	ld.global.f64 	%fd418, [%rd64];
	fma.rn.f64 	%fd419, %fd412, %fd413, %fd404;
	fma.rn.f64 	%fd420, %fd412, %fd414, %fd405;
	fma.rn.f64 	%fd421, %fd412, %fd415, %fd406;
	fma.rn.f64 	%fd422, %fd412, %fd416, %fd407;
	fma.rn.f64 	%fd423, %fd412, %fd417, %fd408;
	fma.rn.f64 	%fd424, %fd412, %fd418, %fd409;
	ld.global.f64 	%fd425, [%rd59+2048];
	ld.global.f64 	%fd426, [%rd62+4096];
	mul.f64 	%fd427, %fd425, %fd426;
	ld.global.f64 	%fd428, [%rd63+2048];
	ld.global.f64 	%fd429, [%rd60+2048];
	ld.global.f64 	%fd430, [%rd67+2048];
	ld.global.f64 	%fd431, [%rd66+2048];
	ld.global.f64 	%fd432, [%rd65+2048];
	ld.global.f64 	%fd433, [%rd64+2048];
	fma.rn.f64 	%fd794, %fd427, %fd428, %fd419;
	fma.rn.f64 	%fd793, %fd427, %fd429, %fd420;
	fma.rn.f64 	%fd792, %fd427, %fd430, %fd421;
	fma.rn.f64 	%fd791, %fd427, %fd431, %fd422;
	fma.rn.f64 	%fd790, %fd427, %fd432, %fd423;
	fma.rn.f64 	%fd789, %fd427, %fd433, %fd424;
	add.s32 	%r815, %r815, 1024;
	add.s32 	%r813, %r813, 4;
	add.s32 	%r812, %r812, 1024;
	setp.ne.s32 	%p10, %r813, 0;
	@%p10 bra 	$L__BB4_49;
$L__BB4_50:
	and.b32  	%r176, %r87, 3;
	setp.eq.s32 	%p11, %r176, 0;
	@%p11 bra 	$L__BB4_55;
	setp.eq.s32 	%p12, %r176, 1;
	@%p12 bra 	$L__BB4_53;
	add.s32 	%r177, %r85, %r815;
	mul.wide.s32 	%rd68, %r177, 8;
	add.s64 	%rd69, %rd3, %rd68;
	ld.global.f64 	%fd435, [%rd69];
	mul.wide.s32 	%rd70, %r177, 16;
	add.s64 	%rd71, %rd2, %rd70;
	ld.global.f64 	%fd436, [%rd71];
	mul.f64 	%fd437, %fd435, %fd436;
	add.s64 	%rd72, %rd4, %rd68;
	ld.global.f64 	%fd438, [%rd72];
	add.s64 	%rd73, %rd72, %rd16;
	ld.global.f64 	%fd439, [%rd73];
	add.s64 	%rd74, %rd73, %rd16;
	ld.global.f64 	%fd440, [%rd74];
	add.s64 	%rd75, %rd74, %rd16;
	ld.global.f64 	%fd441, [%rd75];
	add.s64 	%rd76, %rd75, %rd16;
	ld.global.f64 	%fd442, [%rd76];
	add.s64 	%rd77, %rd76, %rd16;
	ld.global.f64 	%fd443, [%rd77];
	fma.rn.f64 	%fd444, %fd437, %fd438, %fd794;
	fma.rn.f64 	%fd445, %fd437, %fd439, %fd793;
	fma.rn.f64 	%fd446, %fd437, %fd440, %fd792;
	fma.rn.f64 	%fd447, %fd437, %fd441, %fd791;
	fma.rn.f64 	%fd448, %fd437, %fd442, %fd790;
	fma.rn.f64 	%fd449, %fd437, %fd443, %fd789;
	ld.global.f64 	%fd450, [%rd69+2048];
	ld.global.f64 	%fd451, [%rd71+4096];
	mul.f64 	%fd452, %fd450, %fd451;
	ld.global.f64 	%fd453, [%rd72+2048];
	ld.global.f64 	%fd454, [%rd73+2048];
	ld.global.f64 	%fd455, [%rd74+2048];
	ld.global.f64 	%fd456, [%rd75+2048];
	ld.global.f64 	%fd457, [%rd76+2048];
	ld.global.f64 	%fd458, [%rd77+2048];
	fma.rn.f64 	%fd794, %fd452, %fd453, %fd444;
	fma.rn.f64 	%fd793, %fd452, %fd454, %fd445;
	fma.rn.f64 	%fd792, %fd452, %fd455, %fd446;
	fma.rn.f64 	%fd791, %fd452, %fd456, %fd447;
	fma.rn.f64 	%fd790, %fd452, %fd457, %fd448;
	fma.rn.f64 	%fd789, %fd452, %fd458, %fd449;
	add.s32 	%r815, %r815, 512;
$L__BB4_53:
	and.b32  	%r178, %r86, 256;
	setp.ne.s32 	%p13, %r178, 0;
	@%p13 bra 	$L__BB4_55;
	add.s32 	%r179, %r85, %r815;
	mul.wide.s32 	%rd78, %r179, 8;
	add.s64 	%rd79, %rd3, %rd78;
	ld.global.f64 	%fd459, [%rd79];
	mul.wide.s32 	%rd80, %r179, 16;
	add.s64 	%rd81, %rd2, %rd80;
	ld.global.f64 	%fd460, [%rd81];
	mul.f64 	%fd461, %fd459, %fd460;
	add.s64 	%rd82, %rd4, %rd78;
	ld.global.f64 	%fd462, [%rd82];
	add.s64 	%rd83, %rd82, %rd16;
	ld.global.f64 	%fd463, [%rd83];
	add.s64 	%rd84, %rd83, %rd16;
	ld.global.f64 	%fd464, [%rd84];
	add.s64 	%rd85, %rd84, %rd16;
	ld.global.f64 	%fd465, [%rd85];
	add.s64 	%rd86, %rd85, %rd16;
	ld.global.f64 	%fd466, [%rd86];
	add.s64 	%rd87, %rd86, %rd16;
	ld.global.f64 	%fd467, [%rd87];
	fma.rn.f64 	%fd794, %fd461, %fd462, %fd794;
	fma.rn.f64 	%fd793, %fd461, %fd463, %fd793;
	fma.rn.f64 	%fd792, %fd461, %fd464, %fd792;
	fma.rn.f64 	%fd791, %fd461, %fd465, %fd791;
	fma.rn.f64 	%fd790, %fd461, %fd466, %fd790;
	fma.rn.f64 	%fd789, %fd461, %fd467, %fd789;
$L__BB4_55:
	// begin inline asm
	mov.u32 %r180, %laneid;
	// end inline asm
	mov.b64 	%rd88, %fd794;
	mov.b64 	{%r182, %r187}, %rd88;
	mov.b32 	%r238, 1;
	mov.b32 	%r239, 31;
	mov.b32 	%r240, -1;
	// begin inline asm
	shfl.sync.down.b32 %r181, %r182, %r238, %r239, %r240;
	// end inline asm
	// begin inline asm
	shfl.sync.down.b32 %r186, %r187, %r238, %r239, %r240;
	// end inline asm
	mov.b64 	%rd89, %fd793;
	mov.b64 	{%r192, %r197}, %rd89;
	// begin inline asm
	shfl.sync.down.b32 %r191, %r192, %r238, %r239, %r240;
	// end inline asm
	// begin inline asm
	shfl.sync.down.b32 %r196, %r197, %r238, %r239, %r240;
	// end inline asm
	mov.b64 	%rd90, %fd792;
	mov.b64 	{%r202, %r207}, %rd90;
	// begin inline asm
	shfl.sync.down.b32 %r201, %r202, %r238, %r239, %r240;
	// end inline asm
	// begin inline asm
	shfl.sync.down.b32 %r206, %r207, %r238, %r239, %r240;
	// end inline asm
	mov.b64 	%rd91, %fd791;
	mov.b64 	{%r212, %r217}, %rd91;
	// begin inline asm
	shfl.sync.down.b32 %r211, %r212, %r238, %r239, %r240;
	// end inline asm
	// begin inline asm
	shfl.sync.down.b32 %r216, %r217, %r238, %r239, %r240;
	// end inline asm
	mov.b64 	%rd92, %fd790;
	mov.b64 	{%r222, %r227}, %rd92;
	// begin inline asm
	shfl.sync.down.b32 %r221, %r222, %r238, %r239, %r240;
	// end inline asm
	// begin inline asm
	shfl.sync.down.b32 %r226, %r227, %r238, %r239, %r240;
	// end inline asm
	mov.b64 	%rd93, %fd789;
	mov.b64 	{%r232, %r237}, %rd93;
	// begin inline asm
	shfl.sync.down.b32 %r231, %r232, %r238, %r239, %r240;
	// end inline asm
	// begin inline asm
	shfl.sync.down.b32 %r236, %r237, %r238, %r239, %r240;
	// end inline asm
	setp.gt.s32 	%p14, %r180, 30;
	@%p14 bra 	$L__BB4_57;
	mov.b64 	%rd94, {%r231, %r236};
	mov.b64 	%fd468, %rd94;
	mov.b64 	%rd95, {%r221, %r226};
	mov.b64 	%fd469, %rd95;
	mov.b64 	%rd96, {%r211, %r216};
	mov.b64 	%fd470, %rd96;
	mov.b64 	%rd97, {%r201, %r206};
	mov.b64 	%fd471, %rd97;
	mov.b64 	%rd98, {%r191, %r196};
	mov.b64 	%fd472, %rd98;
	mov.b64 	%rd99, {%r181, %r186};
	mov.b64 	%fd473, %rd99;
	add.f64 	%fd794, %fd794, %fd473;
	add.f64 	%fd793, %fd793, %fd472;
	add.f64 	%fd792, %fd792, %fd471;
	add.f64 	%fd791, %fd791, %fd470;
	add.f64 	%fd790, %fd790, %fd469;
	add.f64 	%fd789, %fd789, %fd468;
$L__BB4_57:
	mov.b64 	%rd100, %fd794;
	mov.b64 	{%r242, %r247}, %rd100;
	mov.b32 	%r298, 2;
	mov.b32 	%r299, 31;
	mov.b32 	%r300, -1;
	// begin inline asm
	shfl.sync.down.b32 %r241, %r242, %r298, %r299, %r300;
	// end inline asm
	// begin inline asm
	shfl.sync.down.b32 %r246, %r247, %r298, %r299, %r300;
	// end inline asm
	mov.b64 	%rd101, %fd793;
	mov.b64 	{%r252, %r257}, %rd101;
	// begin inline asm
	shfl.sync.down.b32 %r251, %r252, %r298, %r299, %r300;
	// end inline asm
	// begin inline asm
	shfl.sync.down.b32 %r256, %r257, %r298, %r299, %r300;
	// end inline asm
	mov.b64 	%rd102, %fd792;
	mov.b64 	{%r262, %r267}, %rd102;
	// begin inline asm
	shfl.sync.down.b32 %r261, %r262, %r298, %r299, %r300;
	// end inline asm
	// begin inline asm
	shfl.sync.down.b32 %r266, %r267, %r298, %r299, %r300;
	// end inline asm
	mov.b64 	%rd103, %fd791;
	mov.b64 	{%r272, %r277}, %rd103;
	// begin inline asm
	shfl.sync.down.b32 %r271, %r272, %r298, %r299, %r300;
	// end inline asm
	// begin inline asm
	shfl.sync.down.b32 %r276, %r277, %r298, %r299, %r300;
	// end inline asm
	mov.b64 	%rd104, %fd790;
	mov.b64 	{%r282, %r287}, %rd104;
	// begin inline asm
	shfl.sync.down.b32 %r281, %r282, %r298, %r299, %r300;
	// end inline asm
	// begin inline asm
	shfl.sync.down.b32 %r286, %r287, %r298, %r299, %r300;
	// end inline asm
	mov.b64 	%rd105, %fd789;
	mov.b64 	{%r292, %r297}, %rd105;
	// begin inline asm
	shfl.sync.down.b32 %r291, %r292, %r298, %r299, %r300;
	// end inline asm
	// begin inline asm
	shfl.sync.down.b32 %r296, %r297, %r298, %r299, %r300;
	// end inline asm
	setp.gt.s32 	%p15, %r180, 29;
	@%p15 bra 	$L__BB4_59;
	mov.b64 	%rd106, {%r291, %r296};
	mov.b64 	%fd474, %rd106;
	mov.b64 	%rd107, {%r281, %r286};
	mov.b64 	%fd475, %rd107;
	mov.b64 	%rd108, {%r271, %r276};
	mov.b64 	%fd476, %rd108;
	mov.b64 	%rd109, {%r261, %r266};
	mov.b64 	%fd477, %rd109;
	mov.b64 	%rd110, {%r251, %r256};
	mov.b64 	%fd478, %rd110;
	mov.b64 	%rd111, {%r241, %r246};
	mov.b64 	%fd479, %rd111;
	add.f64 	%fd794, %fd794, %fd479;
	add.f64 	%fd793, %fd793, %fd478;
	add.f64 	%fd792, %fd792, %fd477;
	add.f64 	%fd791, %fd791, %fd476;
	add.f64 	%fd790, %fd790, %fd475;
	add.f64 	%fd789, %fd789, %fd474;
$L__BB4_59:
	mov.b64 	%rd112, %fd794;
	mov.b64 	{%r302, %r307}, %rd112;
	mov.b32 	%r358, 4;
	mov.b32 	%r359, 31;
	mov.b32 	%r360, -1;
	// begin inline asm
	shfl.sync.down.b32 %r301, %r302, %r358, %r359, %r360;
	// end inline asm
	// begin inline asm
	shfl.sync.down.b32 %r306, %r307, %r358, %r359, %r360;
	// end inline asm
	mov.b64 	%rd113, %fd793;
	mov.b64 	{%r312, %r317}, %rd113;
	// begin inline asm
	shfl.sync.down.b32 %r311, %r312, %r358, %r359, %r360;
	// end inline asm
	// begin inline asm
	shfl.sync.down.b32 %r316, %r317, %r358, %r359, %r360;
	// end inline asm
	mov.b64 	%rd114, %fd792;
	mov.b64 	{%r322, %r327}, %rd114;
	// begin inline asm
	shfl.sync.down.b32 %r321, %r322, %r358, %r359, %r360;
	// end inline asm
	// begin inline asm
	shfl.sync.down.b32 %r326, %r327, %r358, %r359, %r360;
	// end inline asm
	mov.b64 	%rd115, %fd791;
	mov.b64 	{%r332, %r337}, %rd115;
	// begin inline asm
	shfl.sync.down.b32 %r331, %r332, %r358, %r359, %r360;
	// end inline asm
	// begin inline asm
	shfl.sync.down.b32 %r336, %r337, %r358, %r359, %r360;
	// end inline asm
	mov.b64 	%rd116, %fd790;
	mov.b64 	{%r342, %r347}, %rd116;
	// begin inline asm
	shfl.sync.down.b32 %r341, %r342, %r358, %r359, %r360;
	// end inline asm
	// begin inline asm
	shfl.sync.down.b32 %r346, %r347, %r358, %r359, %r360;
	// end inline asm
	mov.b64 	%rd117, %fd789;
	mov.b64 	{%r352, %r357}, %rd117;
	// begin inline asm
	shfl.sync.down.b32 %r351, %r352, %r358, %r359, %r360;
	// end inline asm
	// begin inline asm
	shfl.sync.down.b32 %r356, %r357, %r358, %r359, %r360;
	// end inline asm
	setp.gt.s32 	%p16, %r180, 27;
	@%p16 bra 	$L__BB4_61;
	mov.b64 	%rd118, {%r351, %r356};
	mov.b64 	%fd480, %rd118;
	mov.b64 	%rd119, {%r341, %r346};
	mov.b64 	%fd481, %rd119;
	mov.b64 	%rd120, {%r331, %r336};
	mov.b64 	%fd482, %rd120;
	mov.b64 	%rd121, {%r321, %r326};
	mov.b64 	%fd483, %rd121;
	mov.b64 	%rd122, {%r311, %r316};
	mov.b64 	%fd484, %rd122;
	mov.b64 	%rd123, {%r301, %r306};
	mov.b64 	%fd485, %rd123;
	add.f64 	%fd794, %fd794, %fd485;
	add.f64 	%fd793, %fd793, %fd484;
	add.f64 	%fd792, %fd792, %fd483;
	add.f64 	%fd791, %fd791, %fd482;
	add.f64 	%fd790, %fd790, %fd481;
	add.f64 	%fd789, %fd789, %fd480;
$L__BB4_61:
	mov.b64 	%rd124, %fd794;
	mov.b64 	{%r362, %r367}, %rd124;
	mov.b32 	%r418, 8;
	mov.b32 	%r419, 31;
	mov.b32 	%r420, -1;
	// begin inline asm
	shfl.sync.down.b32 %r361, %r362, %r418, %r419, %r420;
	// end inline asm
	// begin inline asm
	shfl.sync.down.b32 %r366, %r367, %r418, %r419, %r420;
	// end inline asm
	mov.b64 	%rd125, %fd793;
	mov.b64 	{%r372, %r377}, %rd125;
	// begin inline asm
	shfl.sync.down.b32 %r371, %r372, %r418, %r419, %r420;
	// end inline asm
	// begin inline asm
	shfl.sync.down.b32 %r376, %r377, %r418, %r419, %r420;
	// end inline asm
	mov.b64 	%rd126, %fd792;
	mov.b64 	{%r382, %r387}, %rd126;
	// begin inline asm
	shfl.sync.down.b32 %r381, %r382, %r418, %r419, %r420;
	// end inline asm
	// begin inline asm
	shfl.sync.down.b32 %r386, %r387, %r418, %r419, %r420;
	// end inline asm
	mov.b64 	%rd127, %fd791;
	mov.b64 	{%r392, %r397}, %rd127;
	// begin inline asm
	shfl.sync.down.b32 %r391, %r392, %r418, %r419, %r420;
	// end inline asm
	// begin inline asm
	shfl.sync.down.b32 %r396, %r397, %r418, %r419, %r420;
	// end inline asm
	mov.b64 	%rd128, %fd790;
	mov.b64 	{%r402, %r407}, %rd128;
	// begin inline asm
	shfl.sync.down.b32 %r401, %r402, %r418, %r419, %r420;
	// end inline asm
	// begin inline asm
	shfl.sync.down.b32 %r406, %r407, %r418, %r419, %r420;
	// end inline asm
	mov.b64 	%rd129, %fd789;
	mov.b64 	{%r412, %r417}, %rd129;
	// begin inline asm
	shfl.sync.down.b32 %r411, %r412, %r418, %r419, %r420;
	// end inline asm
	// begin inline asm
	shfl.sync.down.b32 %r416, %r417, %r418, %r419, %r420;
	// end inline asm
	setp.gt.s32 	%p17, %r180, 23;
	@%p17 bra 	$L__BB4_63;
	mov.b64 	%rd130, {%r411, %r416};
	mov.b64 	%fd486, %rd130;
	mov.b64 	%rd131, {%r401, %r406};
	mov.b64 	%fd487, %rd131;
	mov.b64 	%rd132, {%r391, %r396};
	mov.b64 	%fd488, %rd132;
	mov.b64 	%rd133, {%r381, %r386};
	mov.b64 	%fd489, %rd133;
	mov.b64 	%rd134, {%r371, %r376};
	mov.b64 	%fd490, %rd134;
	mov.b64 	%rd135, {%r361, %r366};
	mov.b64 	%fd491, %rd135;
	add.f64 	%fd794, %fd794, %fd491;
	add.f64 	%fd793, %fd793, %fd490;
	add.f64 	%fd792, %fd792, %fd489;
	add.f64 	%fd791, %fd791, %fd488;
	add.f64 	%fd790, %fd790, %fd487;
	add.f64 	%fd789, %fd789, %fd486;
$L__BB4_63:
	mov.b64 	%rd136, %fd794;
	mov.b64 	{%r422, %r427}, %rd136;
	mov.b32 	%r478, 16;
	mov.b32 	%r479, 31;
	mov.b32 	%r480, -1;
	// begin inline asm
	shfl.sync.down.b32 %r421, %r422, %r478, %r479, %r480;
	// end inline asm
	// begin inline asm
	shfl.sync.down.b32 %r426, %r427, %r478, %r479, %r480;
	// end inline asm
	mov.b64 	%rd137, %fd793;
	mov.b64 	{%r432, %r437}, %rd137;
	// begin inline asm
	shfl.sync.down.b32 %r431, %r432, %r478, %r479, %r480;
	// end inline asm
	// begin inline asm
	shfl.sync.down.b32 %r436, %r437, %r478, %r479, %r480;
	// end inline asm
	mov.b64 	%rd138, %fd792;
	mov.b64 	{%r442, %r447}, %rd138;
	// begin inline asm
	shfl.sync.down.b32 %r441, %r442, %r478, %r479, %r480;
	// end inline asm
	// begin inline asm
	shfl.sync.down.b32 %r446, %r447, %r478, %r479, %r480;
	// end inline asm
	mov.b64 	%rd139, %fd791;
	mov.b64 	{%r452, %r457}, %rd139;
	// begin inline asm
	shfl.sync.down.b32 %r451, %r452, %r478, %r479, %r480;
	// end inline asm
	// begin inline asm
	shfl.sync.down.b32 %r456, %r457, %r478, %r479, %r480;
	// end inline asm
	mov.b64 	%rd140, %fd790;
	mov.b64 	{%r462, %r467}, %rd140;
	// begin inline asm
	shfl.sync.down.b32 %r461, %r462, %r478, %r479, %r480;
	// end inline asm
	// begin inline asm
	shfl.sync.down.b32 %r466, %r467, %r478, %r479, %r480;
	// end inline asm
	mov.b64 	%rd141, %fd789;
	mov.b64 	{%r472, %r477}, %rd141;
	// begin inline asm
	shfl.sync.down.b32 %r471, %r472, %r478, %r479, %r480;
	// end inline asm
	// begin inline asm
	shfl.sync.down.b32 %r476, %r477, %r478, %r479, %r480;
	// end inline asm
	setp.gt.s32 	%p18, %r180, 15;
	@%p18 bra 	$L__BB4_65;
	mov.b64 	%rd142, {%r471, %r476};
	mov.b64 	%fd492, %rd142;
	mov.b64 	%rd143, {%r461, %r466};
	mov.b64 	%fd493, %rd143;
	mov.b64 	%rd144, {%r451, %r456};
	mov.b64 	%fd494, %rd144;
	mov.b64 	%rd145, {%r441, %r446};
	mov.b64 	%fd495, %rd145;
	mov.b64 	%rd146, {%r431, %r436};
	mov.b64 	%fd496, %rd146;
	mov.b64 	%rd147, {%r421, %r426};
	mov.b64 	%fd497, %rd147;
	add.f64 	%fd794, %fd794, %fd497;
	add.f64 	%fd793, %fd793, %fd496;
	add.f64 	%fd792, %fd792, %fd495;
	add.f64 	%fd791, %fd791, %fd494;
	add.f64 	%fd790, %fd790, %fd493;
	add.f64 	%fd789, %fd789, %fd492;
$L__BB4_65:
	setp.ne.s32 	%p19, %r180, 0;
	@%p19 bra 	$L__BB4_67;
	shr.u32 	%r481, %r82, 5;
	mov.u32 	%r482, _ZZN3cub18CUB_300001_SM_10006detail6reduce28DeviceReduceSingleTileKernelINS2_10policy_hubIN4cuda3std3__45tupleIJddddddEEEy9tuple_sumE10Policy1000EN6thrust24THRUST_300001_SM_1000_NS17counting_iteratorIiNSE_11use_defaultESG_SG_EEPS9_ySA_S9_S9_13saxpy_functorILb1EEEEvT0_T1_T2_T3_T4_T6_E12temp_storage;
	mad.lo.s32 	%r483, %r481, 48, %r482;
	st.shared.f64 	[%r483+8], %fd794;
	st.shared.f64 	[%r483+16], %fd793;
	st.shared.f64 	[%r483+24], %fd792;
	st.shared.f64 	[%r483+32], %fd791;
	st.shared.f64 	[%r483+40], %fd790;
	st.shared.f64 	[%r483+48], %fd789;
$L__BB4_67:
	bar.sync 	0;
	setp.ne.s32 	%p20, %r82, 0;
	@%p20 bra 	$L__BB4_69;
	ld.shared.f64 	%fd498, [_ZZN3cub18CUB_300001_SM_10006detail6reduce28DeviceReduceSingleTileKernelINS2_10policy_hubIN4cuda3std3__45tupleIJddddddEEEy9tuple_sumE10Policy1000EN6thrust24THRUST_300001_SM_1000_NS17counting_iteratorIiNSE_11use_defaultESG_SG_EEPS9_ySA_S9_S9_13saxpy_functorILb1EEEEvT0_T1_T2_T3_T4_T6_E12temp_storage+56];
	ld.shared.f64 	%fd499, [_ZZN3cub18CUB_300001_SM_10006detail6reduce28DeviceReduceSingleTileKernelINS2_10policy_hubIN4cuda3std3__45tupleIJddddddEEEy9tuple_sumE10Policy1000EN6thrust24THRUST_300001_SM_1000_NS17counting_iteratorIiNSE_11use_defaultESG_SG_EEPS9_ySA_S9_S9_13saxpy_functorILb1EEEEvT0_T1_T2_T3_T4_T6_E12temp_storage+64];
	ld.shared.f64 	%fd500, [_ZZN3cub18CUB_300001_SM_10006detail6reduce28DeviceReduceSingleTileKernelINS2_10policy_hubIN4cuda3std3__45tupleIJddddddEEEy9tuple_sumE10Policy1000EN6thrust24THRUST_300001_SM_1000_NS17counting_iteratorIiNSE_11use_defaultESG_SG_EEPS9_ySA_S9_S9_13saxpy_functorILb1EEEEvT0_T1_T2_T3_T4_T6_E12temp_storage+72];
	ld.shared.f64 	%fd501, [_ZZN3cub18CUB_300001_SM_10006detail6reduce28DeviceReduceSingleTileKernelINS2_10policy_hubIN4cuda3std3__45tupleIJddddddEEEy9tuple_sumE10Policy1000EN6thrust24THRUST_300001_SM_1000_NS17counting_iteratorIiNSE_11use_defaultESG_SG_EEPS9_ySA_S9_S9_13saxpy_functorILb1EEEEvT0_T1_T2_T3_T4_T6_E12temp_storage+80];
	ld.shared.f64 	%fd502, [_ZZN3cub18CUB_300001_SM_10006detail6reduce28DeviceReduceSingleTileKernelINS2_10policy_hubIN4cuda3std3__45tupleIJddddddEEEy9tuple_sumE10Policy1000EN6thrust24THRUST_300001_SM_1000_NS17counting_iteratorIiNSE_11use_defaultESG_SG_EEPS9_ySA_S9_S9_13saxpy_functorILb1EEEEvT0_T1_T2_T3_T4_T6_E12temp_storage+88];
	ld.shared.f64 	%fd503, [_ZZN3cub18CUB_300001_SM_10006detail6reduce28DeviceReduceSingleTileKernelINS2_10policy_hubIN4cuda3std3__45tupleIJddddddEEEy9tuple_sumE10Policy1000EN6thrust24THRUST_300001_SM_1000_NS17counting_iteratorIiNSE_11use_defaultESG_SG_EEPS9_ySA_S9_S9_13saxpy_functorILb1EEEEvT0_T1_T2_T3_T4_T6_E12temp_storage+96];
	add.f64 	%fd504, %fd794, %fd498;
	add.f64 	%fd505, %fd793, %fd499;
	add.f64 	%fd506, %fd792, %fd500;
	add.f64 	%fd507, %fd791, %fd501;
	add.f64 	%fd508, %fd790, %fd502;
	add.f64 	%fd509, %fd789, %fd503;
	ld.shared.f64 	%fd510, [_ZZN3cub18CUB_300001_SM_10006detail6reduce28DeviceReduceSingleTileKernelINS2_10policy_hubIN4cuda3std3__45tupleIJddddddEEEy9tuple_sumE10Policy1000EN6thrust24THRUST_300001_SM_1000_NS17counting_iteratorIiNSE_11use_defaultESG_SG_EEPS9_ySA_S9_S9_13saxpy_functorILb1EEEEvT0_T1_T2_T3_T4_T6_E12temp_storage+104];
	ld.shared.f64 	%fd511, [_ZZN3cub18CUB_300001_SM_10006detail6reduce28DeviceReduceSingleTileKernelINS2_10policy_hubIN4cuda3std3__45tupleIJddddddEEEy9tuple_sumE10Policy1000EN6thrust24THRUST_300001_SM_1000_NS17counting_iteratorIiNSE_11use_defaultESG_SG_EEPS9_ySA_S9_S9_13saxpy_functorILb1EEEEvT0_T1_T2_T3_T4_T6_E12temp_storage+112];
	ld.shared.f64 	%fd512, [_ZZN3cub18CUB_300001_SM_10006detail6reduce28DeviceReduceSingleTileKernelINS2_10policy_hubIN4cuda3std3__45tupleIJddddddEEEy9tuple_sumE10Policy1000EN6thrust24THRUST_300001_SM_1000_NS17counting_iteratorIiNSE_11use_defaultESG_SG_EEPS9_ySA_S9_S9_13saxpy_functorILb1EEEEvT0_T1_T2_T3_T4_T6_E12temp_storage+120];
	ld.shared.f64 	%fd513, [_ZZN3cub18CUB_300001_SM_10006detail6reduce28DeviceReduceSingleTileKernelINS2_10policy_hubIN4cuda3std3__45tupleIJddddddEEEy9tuple_sumE10Policy1000EN6thrust24THRUST_300001_SM_1000_NS17counting_iteratorIiNSE_11use_defaultESG_SG_EEPS9_ySA_S9_S9_13saxpy_functorILb1EEEEvT0_T1_T2_T3_T4_T6_E12temp_storage+128];
	ld.shared.f64 	%fd514, [_ZZN3cub18CUB_300001_SM_10006detail6reduce28DeviceReduceSingleTileKernelINS2_10policy_hubIN4cuda3std3__45tupleIJddddddEEEy9tuple_sumE10Policy1000EN6thrust24THRUST_300001_SM_1000_NS17counting_iteratorIiNSE_11use_defaultESG_SG_EEPS9_ySA_S9_S9_13saxpy_functorILb1EEEEvT0_T1_T2_T3_T4_T6_E12temp_storage+136];
	ld.shared.f64 	%fd515, [_ZZN3cub18CUB_300001_SM_10006detail6reduce28DeviceReduceSingleTileKernelINS2_10policy_hubIN4cuda3std3__45tupleIJddddddEEEy9tuple_sumE10Policy1000EN6thrust24THRUST_300001_SM_1000_NS17counting_iteratorIiNSE_11use_defaultESG_SG_EEPS9_ySA_S9_S9_13saxpy_functorILb1EEEEvT0_T1_T2_T3_T4_T6_E12temp_storage+144];
	add.f64 	%fd516, %fd504, %fd510;
	add.f64 	%fd517, %fd505, %fd511;
	add.f64 	%fd518, %fd506, %fd512;
	add.f64 	%fd519, %fd507, %fd513;
	add.f64 	%fd520, %fd508, %fd514;
	add.f64 	%fd521, %fd509, %fd515;
	ld.shared.f64 	%fd522, [_ZZN3cub18CUB_300001_SM_10006detail6reduce28DeviceReduceSingleTileKernelINS2_10policy_hubIN4cuda3std3__45tupleIJddddddEEEy9tuple_sumE10Policy1000EN6thrust24THRUST_300001_SM_1000_NS17counting_iteratorIiNSE_11use_defaultESG_SG_EEPS9_ySA_S9_S9_13saxpy_functorILb1EEEEvT0_T1_T2_T3_T4_T6_E12temp_storage+152];
	ld.shared.f64 	%fd523, [_ZZN3cub18CUB_300001_SM_10006detail6reduce28DeviceReduceSingleTileKernelINS2_10policy_hubIN4cuda3std3__45tupleIJddddddEEEy9tuple_sumE10Policy1000EN6thrust24THRUST_300001_SM_1000_NS17counting_iteratorIiNSE_11use_defaultESG_SG_EEPS9_ySA_S9_S9_13saxpy_functorILb1EEEEvT0_T1_T2_T3_T4_T6_E12temp_storage+160];
	ld.shared.f64 	%fd524, [_ZZN3cub18CUB_300001_SM_10006detail6reduce28DeviceReduceSingleTileKernelINS2_10policy_hubIN4cuda3std3__45tupleIJddddddEEEy9tuple_sumE10Policy1000EN6thrust24THRUST_300001_SM_1000_NS17counting_iteratorIiNSE_11use_defaultESG_SG_EEPS9_ySA_S9_S9_13saxpy_functorILb1EEEEvT0_T1_T2_T3_T4_T6_E12temp_storage+168];
	ld.shared.f64 	%fd525, [_ZZN3cub18CUB_300001_SM_10006detail6reduce28DeviceReduceSingleTileKernelINS2_10policy_hubIN4cuda3std3__45tupleIJddddddEEEy9tuple_sumE10Policy1000EN6thrust24THRUST_300001_SM_1000_NS17counting_iteratorIiNSE_11use_defaultESG_SG_EEPS9_ySA_S9_S9_13saxpy_functorILb1EEEEvT0_T1_T2_T3_T4_T6_E12temp_storage+176];
	ld.shared.f64 	%fd526, [_ZZN3cub18CUB_300001_SM_10006detail6reduce28DeviceReduceSingleTileKernelINS2_10policy_hubIN4cuda3std3__45tupleIJddddddEEEy9tuple_sumE10Policy1000EN6thrust24THRUST_300001_SM_1000_NS17counting_iteratorIiNSE_11use_defaultESG_SG_EEPS9_ySA_S9_S9_13saxpy_functorILb1EEEEvT0_T1_T2_T3_T4_T6_E12temp_storage+184];
	ld.shared.f64 	%fd527, [_ZZN3cub18CUB_300001_SM_10006detail6reduce28DeviceReduceSingleTileKernelINS2_10policy_hubIN4cuda3std3__45tupleIJddddddEEEy9tuple_sumE10Policy1000EN6thrust24THRUST_300001_SM_1000_NS17counting_iteratorIiNSE_11use_defaultESG_SG_EEPS9_ySA_S9_S9_13saxpy_functorILb1EEEEvT0_T1_T2_T3_T4_T6_E12temp_storage+192];
	add.f64 	%fd528, %fd516, %fd522;
	add.f64 	%fd529, %fd517, %fd523;
	add.f64 	%fd530, %fd518, %fd524;
	add.f64 	%fd531, %fd519, %fd525;
	add.f64 	%fd532, %fd520, %fd526;
	add.f64 	%fd533, %fd521, %fd527;
	ld.shared.f64 	%fd534, [_ZZN3cub18CUB_300001_SM_10006detail6reduce28DeviceReduceSingleTileKernelINS2_10policy_hubIN4cuda3std3__45tupleIJddddddEEEy9tuple_sumE10Policy1000EN6thrust24THRUST_300001_SM_1000_NS17counting_iteratorIiNSE_11use_defaultESG_SG_EEPS9_ySA_S9_S9_13saxpy_functorILb1EEEEvT0_T1_T2_T3_T4_T6_E12temp_storage+200];
	ld.shared.f64 	%fd535, [_ZZN3cub18CUB_300001_SM_10006detail6reduce28DeviceReduceSingleTileKernelINS2_10policy_hubIN4cuda3std3__45tupleIJddddddEEEy9tuple_sumE10Policy1000EN6thrust24THRUST_300001_SM_1000_NS17counting_iteratorIiNSE_11use_defaultESG_SG_EEPS9_ySA_S9_S9_13saxpy_functorILb1EEEEvT0_T1_T2_T3_T4_T6_E12temp_storage+208];
	ld.shared.f64 	%fd536, [_ZZN3cub18CUB_300001_SM_10006detail6reduce28DeviceReduceSingleTileKernelINS2_10policy_hubIN4cuda3std3__45tupleIJddddddEEEy9tuple_sumE10Policy1000EN6thrust24THRUST_300001_SM_1000_NS17counting_iteratorIiNSE_11use_defaultESG_SG_EEPS9_ySA_S9_S9_13saxpy_functorILb1EEEEvT0_T1_T2_T3_T4_T6_E12temp_storage+216];
	ld.shared.f64 	%fd537, [_ZZN3cub18CUB_300001_SM_10006detail6reduce28DeviceReduceSingleTileKernelINS2_10policy_hubIN4cuda3std3__45tupleIJddddddEEEy9tuple_sumE10Policy1000EN6thrust24THRUST_300001_SM_1000_NS17counting_iteratorIiNSE_11use_defaultESG_SG_EEPS9_ySA_S9_S9_13saxpy_functorILb1EEEEvT0_T1_T2_T3_T4_T6_E12temp_storage+224];
	ld.shared.f64 	%fd538, [_ZZN3cub18CUB_300001_SM_10006detail6reduce28DeviceReduceSingleTileKernelINS2_10policy_hubIN4cuda3std3__45tupleIJddddddEEEy9tuple_sumE10Policy1000EN6thrust24THRUST_300001_SM_1000_NS17counting_iteratorIiNSE_11use_defaultESG_SG_EEPS9_ySA_S9_S9_13saxpy_functorILb1EEEEvT0_T1_T2_T3_T4_T6_E12temp_storage+232];
	ld.shared.f64 	%fd539, [_ZZN3cub18CUB_300001_SM_10006detail6reduce28DeviceReduceSingleTileKernelINS2_10policy_hubIN4cuda3std3__45tupleIJddddddEEEy9tuple_sumE10Policy1000EN6thrust24THRUST_300001_SM_1000_NS17counting_iteratorIiNSE_11use_defaultESG_SG_EEPS9_ySA_S9_S9_13saxpy_functorILb1EEEEvT0_T1_T2_T3_T4_T6_E12temp_storage+240];
	add.f64 	%fd540, %fd528, %fd534;
	add.f64 	%fd541, %fd529, %fd535;
	add.f64 	%fd542, %fd530, %fd536;
	add.f64 	%fd543, %fd531, %fd537;
	add.f64 	%fd544, %fd532, %fd538;
	add.f64 	%fd545, %fd533, %fd539;
	ld.shared.f64 	%fd546, [_ZZN3cub18CUB_300001_SM_10006detail6reduce28DeviceReduceSingleTileKernelINS2_10policy_hubIN4cuda3std3__45tupleIJddddddEEEy9tuple_sumE10Policy1000EN6thrust24THRUST_300001_SM_1000_NS17counting_iteratorIiNSE_11use_defaultESG_SG_EEPS9_ySA_S9_S9_13saxpy_functorILb1EEEEvT0_T1_T2_T3_T4_T6_E12temp_storage+248];
	ld.shared.f64 	%fd547, [_ZZN3cub18CUB_300001_SM_10006detail6reduce28DeviceReduceSingleTileKernelINS2_10policy_hubIN4cuda3std3__45tupleIJddddddEEEy9tuple_sumE10Policy1000EN6thrust24THRUST_300001_SM_1000_NS17counting_iteratorIiNSE_11use_defaultESG_SG_EEPS9_ySA_S9_S9_13saxpy_functorILb1EEEEvT0_T1_T2_T3_T4_T6_E12temp_storage+256];
	ld.shared.f64 	%fd548, [_ZZN3cub18CUB_300001_SM_10006detail6reduce28DeviceReduceSingleTileKernelINS2_10policy_hubIN4cuda3std3__45tupleIJddddddEEEy9tuple_sumE10Policy1000EN6thrust24THRUST_300001_SM_1000_NS17counting_iteratorIiNSE_11use_defaultESG_SG_EEPS9_ySA_S9_S9_13saxpy_functorILb1EEEEvT0_T1_T2_T3_T4_T6_E12temp_storage+264];
	ld.shared.f64 	%fd549, [_ZZN3cub18CUB_300001_SM_10006detail6reduce28DeviceReduceSingleTileKernelINS2_10policy_hubIN4cuda3std3__45tupleIJddddddEEEy9tuple_sumE10Policy1000EN6thrust24THRUST_300001_SM_1000_NS17counting_iteratorIiNSE_11use_defaultESG_SG_EEPS9_ySA_S9_S9_13saxpy_functorILb1EEEEvT0_T1_T2_T3_T4_T6_E12temp_storage+272];
	ld.shared.f64 	%fd550, [_ZZN3cub18CUB_300001_SM_10006detail6reduce28DeviceReduceSingleTileKernelINS2_10policy_hubIN4cuda3std3__45tupleIJddddddEEEy9tuple_sumE10Policy1000EN6thrust24THRUST_300001_SM_1000_NS17counting_iteratorIiNSE_11use_defaultESG_SG_EEPS9_ySA_S9_S9_13saxpy_functorILb1EEEEvT0_T1_T2_T3_T4_T6_E12temp_storage+280];
	ld.shared.f64 	%fd551, [_ZZN3cub18CUB_300001_SM_10006detail6reduce28DeviceReduceSingleTileKernelINS2_10policy_hubIN4cuda3std3__45tupleIJddddddEEEy9tuple_sumE10Policy1000EN6thrust24THRUST_300001_SM_1000_NS17counting_iteratorIiNSE_11use_defaultESG_SG_EEPS9_ySA_S9_S9_13saxpy_functorILb1EEEEvT0_T1_T2_T3_T4_T6_E12temp_storage+288];
	add.f64 	%fd552, %fd540, %fd546;
	add.f64 	%fd553, %fd541, %fd547;
	add.f64 	%fd554, %fd542, %fd548;
	add.f64 	%fd555, %fd543, %fd549;
	add.f64 	%fd556, %fd544, %fd550;
	add.f64 	%fd557, %fd545, %fd551;
	ld.shared.f64 	%fd558, [_ZZN3cub18CUB_300001_SM_10006detail6reduce28DeviceReduceSingleTileKernelINS2_10policy_hubIN4cuda3std3__45tupleIJddddddEEEy9tuple_sumE10Policy1000EN6thrust24THRUST_300001_SM_1000_NS17counting_iteratorIiNSE_11use_defaultESG_SG_EEPS9_ySA_S9_S9_13saxpy_functorILb1EEEEvT0_T1_T2_T3_T4_T6_E12temp_storage+296];
	ld.shared.f64 	%fd559, [_ZZN3cub18CUB_300001_SM_10006detail6reduce28DeviceReduceSingleTileKernelINS2_10policy_hubIN4cuda3std3__45tupleIJddddddEEEy9tuple_sumE10Policy1000EN6thrust24THRUST_300001_SM_1000_NS17counting_iteratorIiNSE_11use_defaultESG_SG_EEPS9_ySA_S9_S9_13saxpy_functorILb1EEEEvT0_T1_T2_T3_T4_T6_E12temp_storage+304];
	ld.shared.f64 	%fd560, [_ZZN3cub18CUB_300001_SM_10006detail6reduce28DeviceReduceSingleTileKernelINS2_10policy_hubIN4cuda3std3__45tupleIJddddddEEEy9tuple_sumE10Policy1000EN6thrust24THRUST_300001_SM_1000_NS17counting_iteratorIiNSE_11use_defaultESG_SG_EEPS9_ySA_S9_S9_13saxpy_functorILb1EEEEvT0_T1_T2_T3_T4_T6_E12temp_storage+312];
	ld.shared.f64 	%fd561, [_ZZN3cub18CUB_300001_SM_10006detail6reduce28DeviceReduceSingleTileKernelINS2_10policy_hubIN4cuda3std3__45tupleIJddddddEEEy9tuple_sumE10Policy1000EN6thrust24THRUST_300001_SM_1000_NS17counting_iteratorIiNSE_11use_defaultESG_SG_EEPS9_ySA_S9_S9_13saxpy_functorILb1EEEEvT0_T1_T2_T3_T4_T6_E12temp_storage+320];
	ld.shared.f64 	%fd562, [_ZZN3cub18CUB_300001_SM_10006detail6reduce28DeviceReduceSingleTileKernelINS2_10policy_hubIN4cuda3std3__45tupleIJddddddEEEy9tuple_sumE10Policy1000EN6thrust24THRUST_300001_SM_1000_NS17counting_iteratorIiNSE_11use_defaultESG_SG_EEPS9_ySA_S9_S9_13saxpy_functorILb1EEEEvT0_T1_T2_T3_T4_T6_E12temp_storage+328];
	ld.shared.f64 	%fd563, [_ZZN3cub18CUB_300001_SM_10006detail6reduce28DeviceReduceSingleTileKernelINS2_10policy_hubIN4cuda3std3__45tupleIJddddddEEEy9tuple_sumE10Policy1000EN6thrust24THRUST_300001_SM_1000_NS17counting_iteratorIiNSE_11use_defaultESG_SG_EEPS9_ySA_S9_S9_13saxpy_functorILb1EEEEvT0_T1_T2_T3_T4_T6_E12temp_storage+336];
	add.f64 	%fd564, %fd552, %fd558;
	add.f64 	%fd565, %fd553, %fd559;
	add.f64 	%fd566, %fd554, %fd560;
	add.f64 	%fd567, %fd555, %fd561;
	add.f64 	%fd568, %fd556, %fd562;
	add.f64 	%fd569, %fd557, %fd563;
	ld.shared.f64 	%fd570, [_ZZN3cub18CUB_300001_SM_10006detail6reduce28DeviceReduceSingleTileKernelINS2_10policy_hubIN4cuda3std3__45tupleIJddddddEEEy9tuple_sumE10Policy1000EN6thrust24THRUST_300001_SM_1000_NS17counting_iteratorIiNSE_11use_defaultESG_SG_EEPS9_ySA_S9_S9_13saxpy_functorILb1EEEEvT0_T1_T2_T3_T4_T6_E12temp_storage+344];
	ld.shared.f64 	%fd571, [_ZZN3cub18CUB_300001_SM_10006detail6reduce28DeviceReduceSingleTileKernelINS2_10policy_hubIN4cuda3std3__45tupleIJddddddEEEy9tuple_sumE10Policy1000EN6thrust24THRUST_300001_SM_1000_NS17counting_iteratorIiNSE_11use_defaultESG_SG_EEPS9_ySA_S9_S9_13saxpy_functorILb1EEEEvT0_T1_T2_T3_T4_T6_E12temp_storage+352];
	ld.shared.f64 	%fd572, [_ZZN3cub18CUB_300001_SM_10006detail6reduce28DeviceReduceSingleTileKernelINS2_10policy_hubIN4cuda3std3__45tupleIJddddddEEEy9tuple_sumE10Policy1000EN6thrust24THRUST_300001_SM_1000_NS17counting_iteratorIiNSE_11use_defaultESG_SG_EEPS9_ySA_S9_S9_13saxpy_functorILb1EEEEvT0_T1_T2_T3_T4_T6_E12temp_storage+360];
	ld.shared.f64 	%fd573, [_ZZN3cub18CUB_300001_SM_10006detail6reduce28DeviceReduceSingleTileKernelINS2_10policy_hubIN4cuda3std3__45tupleIJddddddEEEy9tuple_sumE10Policy1000EN6thrust24THRUST_300001_SM_1000_NS17counting_iteratorIiNSE_11use_defaultESG_SG_EEPS9_ySA_S9_S9_13saxpy_functorILb1EEEEvT0_T1_T2_T3_T4_T6_E12temp_storage+368];
	ld.shared.f64 	%fd574, [_ZZN3cub18CUB_300001_SM_10006detail6reduce28DeviceReduceSingleTileKernelINS2_10policy_hubIN4cuda3std3__45tupleIJddddddEEEy9tuple_sumE10Policy1000EN6thrust24THRUST_300001_SM_1000_NS17counting_iteratorIiNSE_11use_defaultESG_SG_EEPS9_ySA_S9_S9_13saxpy_functorILb1EEEEvT0_T1_T2_T3_T4_T6_E12temp_storage+376];
	ld.shared.f64 	%fd575, [_ZZN3cub18CUB_300001_SM_10006detail6reduce28DeviceReduceSingleTileKernelINS2_10policy_hubIN4cuda3std3__45tupleIJddddddEEEy9tuple_sumE10Policy1000EN6thrust24THRUST_300001_SM_1000_NS17counting_iteratorIiNSE_11use_defaultESG_SG_EEPS9_ySA_S9_S9_13saxpy_functorILb1EEEEvT0_T1_T2_T3_T4_T6_E12temp_storage+384];
	add.f64 	%fd794, %fd564, %fd570;
	add.f64 	%fd793, %fd565, %fd571;
	add.f64 	%fd792, %fd566, %fd572;
	add.f64 	%fd791, %fd567, %fd573;
	add.f64 	%fd790, %fd568, %fd574;
	add.f64 	%fd789, %fd569, %fd575;
$L__BB4_69:
	mov.u32 	%r804, %tid.x;
	setp.ne.s32 	%p43, %r804, 0;
	@%p43 bra 	$L__BB4_71;
	add.f64 	%fd747, %fd355, %fd794;
	add.f64 	%fd748, %fd356, %fd793;
	add.f64 	%fd749, %fd357, %fd792;
	add.f64 	%fd750, %fd358, %fd791;
	add.f64 	%fd751, %fd359, %fd790;
	add.f64 	%fd752, %fd360, %fd789;
	st.global.f64 	[%rd1], %fd747;
	st.global.f64 	[%rd1+8], %fd748;
	st.global.f64 	[%rd1+16], %fd749;
	st.global.f64 	[%rd1+24], %fd750;
	st.global.f64 	[%rd1+32], %fd751;
	st.global.f64 	[%rd1+40], %fd752;
$L__BB4_71:
	ret;

}
	// .globl	_ZN3cub18CUB_300001_SM_10006detail6reduce18DeviceReduceKernelINS2_10policy_hubIN4cuda3std3__45tupleIJddddddEEEy9tuple_sumE10Policy1000EN6thrust24THRUST_300001_SM_1000_NS17counting_iteratorIiNSE_11use_defaultESG_SG_EEySA_S9_13saxpy_functorILb1EEEEvT0_PT3_T1_NS0_13GridEvenShareISN_EET2_T4_
.visible .entry _ZN3cub18CUB_300001_SM_10006detail6reduce18DeviceReduceKernelINS2_10policy_hubIN4cuda3std3__45tupleIJddddddEEEy9tuple_sumE10Policy1000EN6thrust24THRUST_300001_SM_1000_NS17counting_iteratorIiNSE_11use_defaultESG_SG_EEySA_S9_13saxpy_functorILb1EEEEvT0_PT3_T1_NS0_13GridEvenShareISN_EET2_T4_(
	.param .align 4 .b8 _ZN3cub18CUB_300001_SM_10006detail6reduce18DeviceReduceKernelINS2_10policy_hubIN4cuda3std3__45tupleIJddddddEEEy9tuple_sumE10Policy1000EN6thrust24THRUST_300001_SM_1000_NS17counting_iteratorIiNSE_11use_defaultESG_SG_EEySA_S9_13saxpy_functorILb1EEEEvT0_PT3_T1_NS0_13GridEvenShareISN_EET2_T4__param_0[4],
	.param .u64 .ptr .align 1 _ZN3cub18CUB_300001_SM_10006detail6reduce18DeviceReduceKernelINS2_10policy_hubIN4cuda3std3__45tupleIJddddddEEEy9tuple_sumE10Policy1000EN6thrust24THRUST_300001_SM_1000_NS17counting_iteratorIiNSE_11use_defaultESG_SG_EEySA_S9_13saxpy_functorILb1EEEEvT0_PT3_T1_NS0_13GridEvenShareISN_EET2_T4__param_1,
	.param .u64 _ZN3cub18CUB_300001_SM_10006detail6reduce18DeviceReduceKernelINS2_10policy_hubIN4cuda3std3__45tupleIJddddddEEEy9tuple_sumE10Policy1000EN6thrust24THRUST_300001_SM_1000_NS17counting_iteratorIiNSE_11use_defaultESG_SG_EEySA_S9_13saxpy_functorILb1EEEEvT0_PT3_T1_NS0_13GridEvenShareISN_EET2_T4__param_2,
	.param .align 8 .b8 _ZN3cub18CUB_300001_SM_10006detail6reduce18DeviceReduceKernelINS2_10policy_hubIN4cuda3std3__45tupleIJddddddEEEy9tuple_sumE10Policy1000EN6thrust24THRUST_300001_SM_1000_NS17counting_iteratorIiNSE_11use_defaultESG_SG_EEySA_S9_13saxpy_functorILb1EEEEvT0_PT3_T1_NS0_13GridEvenShareISN_EET2_T4__param_3[72],
	.param .align 1 .b8 _ZN3cub18CUB_300001_SM_10006detail6reduce18DeviceReduceKernelINS2_10policy_hubIN4cuda3std3__45tupleIJddddddEEEy9tuple_sumE10Policy1000EN6thrust24THRUST_300001_SM_1000_NS17counting_iteratorIiNSE_11use_defaultESG_SG_EEySA_S9_13saxpy_functorILb1EEEEvT0_PT3_T1_NS0_13GridEvenShareISN_EET2_T4__param_4[1],
	.param .align 8 .b8 _ZN3cub18CUB_300001_SM_10006detail6reduce18DeviceReduceKernelINS2_10policy_hubIN4cuda3std3__45tupleIJddddddEEEy9tuple_sumE10Policy1000EN6thrust24THRUST_300001_SM_1000_NS17counting_iteratorIiNSE_11use_defaultESG_SG_EEySA_S9_13saxpy_functorILb1EEEEvT0_PT3_T1_NS0_13GridEvenShareISN_EET2_T4__param_5[32]
)
.maxntid 256
{
	.reg .pred 	%p<51>;
	.reg .b16 	%rs<5>;
	.reg .b32 	%r<1226>;
	.reg .b64 	%rd<316>;
	.reg .b64 	%fd<1125>;
	// demoted variable
	.shared .align 8 .b8 _ZZN3cub18CUB_300001_SM_10006detail6reduce18DeviceReduceKernelINS2_10policy_hubIN4cuda3std3__45tupleIJddddddEEEy9tuple_sumE10Policy1000EN6thrust24THRUST_300001_SM_1000_NS17counting_iteratorIiNSE_11use_defaultESG_SG_EEySA_S9_13saxpy_functorILb1EEEEvT0_PT3_T1_NS0_13GridEvenShareISN_EET2_T4_E12temp_storage[440];
	ld.param.u32 	%r231, [_ZN3cub18CUB_300001_SM_10006detail6reduce18DeviceReduceKernelINS2_10policy_hubIN4cuda3std3__45tupleIJddddddEEEy9tuple_sumE10Policy1000EN6thrust24THRUST_300001_SM_1000_NS17counting_iteratorIiNSE_11use_defaultESG_SG_EEySA_S9_13saxpy_functorILb1EEEEvT0_PT3_T1_NS0_13GridEvenShareISN_EET2_T4__param_5+24];
	ld.param.u32 	%r2, [_ZN3cub18CUB_300001_SM_10006detail6reduce18DeviceReduceKernelINS2_10policy_hubIN4cuda3std3__45tupleIJddddddEEEy9tuple_sumE10Policy1000EN6thrust24THRUST_300001_SM_1000_NS17counting_iteratorIiNSE_11use_defaultESG_SG_EEySA_S9_13saxpy_functorILb1EEEEvT0_PT3_T1_NS0_13GridEvenShareISN_EET2_T4__param_0];
	ld.param.u64 	%rd1, [_ZN3cub18CUB_300001_SM_10006detail6reduce18DeviceReduceKernelINS2_10policy_hubIN4cuda3std3__45tupleIJddddddEEEy9tuple_sumE10Policy1000EN6thrust24THRUST_300001_SM_1000_NS17counting_iteratorIiNSE_11use_defaultESG_SG_EEySA_S9_13saxpy_functorILb1EEEEvT0_PT3_T1_NS0_13GridEvenShareISN_EET2_T4__param_3+32];
	ld.param.u32 	%r1, [_ZN3cub18CUB_300001_SM_10006detail6reduce18DeviceReduceKernelINS2_10policy_hubIN4cuda3std3__45tupleIJddddddEEEy9tuple_sumE10Policy1000EN6thrust24THRUST_300001_SM_1000_NS17counting_iteratorIiNSE_11use_defaultESG_SG_EEySA_S9_13saxpy_functorILb1EEEEvT0_PT3_T1_NS0_13GridEvenShareISN_EET2_T4__param_3+40];
	ld.param.u64 	%rd20, [_ZN3cub18CUB_300001_SM_10006detail6reduce18DeviceReduceKernelINS2_10policy_hubIN4cuda3std3__45tupleIJddddddEEEy9tuple_sumE10Policy1000EN6thrust24THRUST_300001_SM_1000_NS17counting_iteratorIiNSE_11use_defaultESG_SG_EEySA_S9_13saxpy_functorILb1EEEEvT0_PT3_T1_NS0_13GridEvenShareISN_EET2_T4__param_5+16];
	ld.param.u64 	%rd19, [_ZN3cub18CUB_300001_SM_10006detail6reduce18DeviceReduceKernelINS2_10policy_hubIN4cuda3std3__45tupleIJddddddEEEy9tuple_sumE10Policy1000EN6thrust24THRUST_300001_SM_1000_NS17counting_iteratorIiNSE_11use_defaultESG_SG_EEySA_S9_13saxpy_functorILb1EEEEvT0_PT3_T1_NS0_13GridEvenShareISN_EET2_T4__param_5+8];
	ld.param.u64 	%rd18, [_ZN3cub18CUB_300001_SM_10006detail6reduce18DeviceReduceKernelINS2_10policy_hubIN4cuda3std3__45tupleIJddddddEEEy9tuple_sumE10Policy1000EN6thrust24THRUST_300001_SM_1000_NS17counting_iteratorIiNSE_11use_defaultESG_SG_EEySA_S9_13saxpy_functorILb1EEEEvT0_PT3_T1_NS0_13GridEvenShareISN_EET2_T4__param_5];
	cvta.to.global.u64 	%rd2, %rd18;
	cvta.to.global.u64 	%rd3, %rd19;
	cvta.to.global.u64 	%rd4, %rd20;
	mov.u32 	%r4, %ctaid.x;
	shl.b32 	%r237, %r1, 8;
	cvt.s64.s32 	%rd5, %r237;
	shl.b32 	%r238, %r4, 8;
	cvt.u64.u32 	%rd315, %r238;
	sub.s64 	%rd7, %rd1, %rd315;
	setp.gt.u64 	%p1, %rd7, 255;
	@%p1 bra 	$L__BB5_54;
	cvt.u32.u64 	%r578, %rd315;
	cvt.u32.u64 	%r5, %rd1;
	sub.s32 	%r6, %r5, %r578;
	mov.u32 	%r7, %tid.x;
	setp.ge.s32 	%p20, %r7, %r6;
	mov.f64 	%fd962, 0d0000000000000000;
	mov.f64 	%fd961, %fd962;
	mov.f64 	%fd960, %fd962;
	mov.f64 	%fd959, %fd962;
	mov.f64 	%fd958, %fd962;
	mov.f64 	%fd957, %fd962;
	mov.u32 	%r1216, %r7;
	@%p20 bra 	$L__BB5_3;
	add.s32 	%r580, %r578, %r7;
	add.s32 	%r581, %r580, %r2;
	mul.wide.s32 	%rd139, %r581, 8;
	add.s64 	%rd140, %rd3, %rd139;
	ld.global.f64 	%fd631, [%rd140];
	mul.wide.s32 	%rd141, %r581, 16;
	add.s64 	%rd142, %rd2, %rd141;
	ld.global.f64 	%fd632, [%rd142];
	mul.f64 	%fd633, %fd631, %fd632;
	add.s64 	%rd143, %rd4, %rd139;
	ld.global.f64 	%fd634, [%rd143];
	mul.f64 	%fd957, %fd633, %fd634;
	mul.wide.s32 	%rd144, %r231, 8;
	add.s64 	%rd145, %rd143, %rd144;
	ld.global.f64 	%fd635, [%rd145];
	mul.f64 	%fd958, %fd633, %fd635;
	add.s64 	%rd146, %rd145, %rd144;
	ld.global.f64 	%fd636, [%rd146];
	mul.f64 	%fd959, %fd633, %fd636;
	add.s64 	%rd147, %rd146, %rd144;
	ld.global.f64 	%fd637, [%rd147];
	mul.f64 	%fd960, %fd633, %fd637;
	add.s64 	%rd148, %rd147, %rd144;
	ld.global.f64 	%fd638, [%rd148];
	mul.f64 	%fd961, %fd633, %fd638;
	add.s64 	%rd149, %rd148, %rd144;
	ld.global.f64 	%fd639, [%rd149];
	mul.f64 	%fd962, %fd633, %fd639;
	add.s32 	%r1216, %r7, 256;
$L__BB5_3:
	setp.ge.s32 	%p21, %r1216, %r6;
	@%p21 bra 	$L__BB5_12;
	add.s32 	%r10, %r2, %r578;
	not.b32 	%r583, %r1216;
	add.s32 	%r584, %r583, %r5;
	sub.s32 	%r11, %r584, %r578;
	shr.u32 	%r585, %r11, 8;
	add.s32 	%r12, %r585, 1;
	setp.lt.u32 	%p22, %r11, 768;
	@%p22 bra 	$L__BB5_7;
	and.b32  	%r587, %r12, 33554428;
	neg.s32 	%r1214, %r587;
	add.s32 	%r588, %r2, %r1216;
	add.s32 	%r1213, %r588, %r578;
	mul.wide.s32 	%rd150, %r231, 8;
	add.s64 	%rd151, %rd150, %rd4;
	add.s64 	%rd8, %rd151, 4096;
	mul.wide.s32 	%rd152, %r231, 40;
	add.s64 	%rd153, %rd152, %rd4;
	add.s64 	%rd9, %rd153, 4096;
	mul.wide.s32 	%rd154, %r231, 32;
	add.s64 	%rd155, %rd154, %rd4;
	add.s64 	%rd10, %rd155, 4096;
	mul.wide.s32 	%rd165, %r231, 24;
$L__BB5_6:
	.pragma "nounroll";
	mul.wide.s32 	%rd156, %r1213, 8;
	add.s64 	%rd157, %rd3, %rd156;
	add.s64 	%rd158, %rd8, %rd156;
	mul.wide.s32 	%rd159, %r1213, 16;
	add.s64 	%rd160, %rd2, %rd159;
	add.s64 	%rd161, %rd4, %rd156;
	add.s64 	%rd162, %rd161, 4096;
	add.s64 	%rd163, %rd9, %rd156;
	add.s64 	%rd164, %rd10, %rd156;
	add.s64 	%rd166, %rd162, %rd165;
	ld.global.f64 	%fd641, [%rd157];
	ld.global.f64 	%fd642, [%rd160];
	mul.f64 	%fd643, %fd641, %fd642;
	ld.global.f64 	%fd644, [%rd161];
	ld.global.f64 	%fd645, [%rd158+-4096];
	mul.wide.s32 	%rd167, %r231, 16;
	add.s64 	%rd168, %rd162, %rd167;
	ld.global.f64 	%fd646, [%rd168+-4096];
	ld.global.f64 	%fd647, [%rd166+-4096];
	ld.global.f64 	%fd648, [%rd164+-4096];
	ld.global.f64 	%fd649, [%rd163+-4096];
	fma.rn.f64 	%fd650, %fd643, %fd644, %fd957;
	fma.rn.f64 	%fd651, %fd643, %fd645, %fd958;
	fma.rn.f64 	%fd652, %fd643, %fd646, %fd959;
	fma.rn.f64 	%fd653, %fd643, %fd647, %fd960;
	fma.rn.f64 	%fd654, %fd643, %fd648, %fd961;
	fma.rn.f64 	%fd655, %fd643, %fd649, %fd962;
	ld.global.f64 	%fd656, [%rd157+2048];
	ld.global.f64 	%fd657, [%rd160+4096];
	mul.f64 	%fd658, %fd656, %fd657;
	ld.global.f64 	%fd659, [%rd161+2048];
	ld.global.f64 	%fd660, [%rd158+-2048];
	ld.global.f64 	%fd661, [%rd168+-2048];
	ld.global.f64 	%fd662, [%rd166+-2048];
	ld.global.f64 	%fd663, [%rd164+-2048];
	ld.global.f64 	%fd664, [%rd163+-2048];
	fma.rn.f64 	%fd665, %fd658, %fd659, %fd650;
	fma.rn.f64 	%fd666, %fd658, %fd660, %fd651;
	fma.rn.f64 	%fd667, %fd658, %fd661, %fd652;
	fma.rn.f64 	%fd668, %fd658, %fd662, %fd653;
	fma.rn.f64 	%fd669, %fd658, %fd663, %fd654;
	fma.rn.f64 	%fd670, %fd658, %fd664, %fd655;
	ld.global.f64 	%fd671, [%rd157+4096];
	ld.global.f64 	%fd672, [%rd160+8192];
	mul.f64 	%fd673, %fd671, %fd672;
	ld.global.f64 	%fd674, [%rd161+4096];
	ld.global.f64 	%fd675, [%rd158];
	ld.global.f64 	%fd676, [%rd168];
	ld.global.f64 	%fd677, [%rd166];
	ld.global.f64 	%fd678, [%rd164];
	ld.global.f64 	%fd679, [%rd163];
	fma.rn.f64 	%fd680, %fd673, %fd674, %fd665;
	fma.rn.f64 	%fd681, %fd673, %fd675, %fd666;
	fma.rn.f64 	%fd682, %fd673, %fd676, %fd667;
	fma.rn.f64 	%fd683, %fd673, %fd677, %fd668;
	fma.rn.f64 	%fd684, %fd673, %fd678, %fd669;
	fma.rn.f64 	%fd685, %fd673, %fd679, %fd670;
	ld.global.f64 	%fd686, [%rd157+6144];
	ld.global.f64 	%fd687, [%rd160+12288];
	mul.f64 	%fd688, %fd686, %fd687;
	ld.global.f64 	%fd689, [%rd161+6144];
	ld.global.f64 	%fd690, [%rd158+2048];
	ld.global.f64 	%fd691, [%rd168+2048];
	ld.global.f64 	%fd692, [%rd166+2048];
	ld.global.f64 	%fd693, [%rd164+2048];
	ld.global.f64 	%fd694, [%rd163+2048];
	fma.rn.f64 	%fd957, %fd688, %fd689, %fd680;
	fma.rn.f64 	%fd958, %fd688, %fd690, %fd681;
	fma.rn.f64 	%fd959, %fd688, %fd691, %fd682;
	fma.rn.f64 	%fd960, %fd688, %fd692, %fd683;
	fma.rn.f64 	%fd961, %fd688, %fd693, %fd684;
	fma.rn.f64 	%fd962, %fd688, %fd694, %fd685;
	add.s32 	%r1216, %r1216, 1024;
	add.s32 	%r1214, %r1214, 4;
	add.s32 	%r1213, %r1213, 1024;
	setp.ne.s32 	%p23, %r1214, 0;
	@%p23 bra 	$L__BB5_6;
$L__BB5_7:
	shr.u32 	%r590, %r11, 8;
	add.s32 	%r591, %r590, 1;
	and.b32  	%r589, %r591, 3;
	setp.eq.s32 	%p24, %r589, 0;
	@%p24 bra 	$L__BB5_12;
	setp.eq.s32 	%p25, %r589, 1;
	@%p25 bra 	$L__BB5_10;
	add.s32 	%r592, %r10, %r1216;
	mul.wide.s32 	%rd169, %r592, 8;
	add.s64 	%rd170, %rd3, %rd169;
	ld.global.f64 	%fd696, [%rd170];
	mul.wide.s32 	%rd171, %r592, 16;
	add.s64 	%rd172, %rd2, %rd171;
	ld.global.f64 	%fd697, [%rd172];
	mul.f64 	%fd698, %fd696, %fd697;
	add.s64 	%rd173, %rd4, %rd169;
	ld.global.f64 	%fd699, [%rd173];
	mul.wide.s32 	%rd174, %r231, 8;
	add.s64 	%rd175, %rd173, %rd174;
	ld.global.f64 	%fd700, [%rd175];
	add.s64 	%rd176, %rd175, %rd174;
	ld.global.f64 	%fd701, [%rd176];
	add.s64 	%rd177, %rd176, %rd174;
	ld.global.f64 	%fd702, [%rd177];
	add.s64 	%rd178, %rd177, %rd174;
	ld.global.f64 	%fd703, [%rd178];
	add.s64 	%rd179, %rd178, %rd174;
	ld.global.f64 	%fd704, [%rd179];
	fma.rn.f64 	%fd705, %fd698, %fd699, %fd957;
	fma.rn.f64 	%fd706, %fd698, %fd700, %fd958;
	fma.rn.f64 	%fd707, %fd698, %fd701, %fd959;
	fma.rn.f64 	%fd708, %fd698, %fd702, %fd960;
	fma.rn.f64 	%fd709, %fd698, %fd703, %fd961;
	fma.rn.f64 	%fd710, %fd698, %fd704, %fd962;
	ld.global.f64 	%fd711, [%rd170+2048];
	ld.global.f64 	%fd712, [%rd172+4096];
	mul.f64 	%fd713, %fd711, %fd712;
	ld.global.f64 	%fd714, [%rd173+2048];
	ld.global.f64 	%fd715, [%rd175+2048];
	ld.global.f64 	%fd716, [%rd176+2048];
	ld.global.f64 	%fd717, [%rd177+2048];
	ld.global.f64 	%fd718, [%rd178+2048];
	ld.global.f64 	%fd719, [%rd179+2048];
	fma.rn.f64 	%fd957, %fd713, %fd714, %fd705;
	fma.rn.f64 	%fd958, %fd713, %fd715, %fd706;
	fma.rn.f64 	%fd959, %fd713, %fd716, %fd707;
	fma.rn.f64 	%fd960, %fd713, %fd717, %fd708;
	fma.rn.f64 	%fd961, %fd713, %fd718, %fd709;
	fma.rn.f64 	%fd962, %fd713, %fd719, %fd710;
	add.s32 	%r1216, %r1216, 512;
$L__BB5_10:
	and.b32  	%r593, %r11, 256;
	setp.ne.s32 	%p26, %r593, 0;
	@%p26 bra 	$L__BB5_12;
	add.s32 	%r594, %r10, %r1216;
	mul.wide.s32 	%rd180, %r594, 8;
	add.s64 	%rd181, %rd3, %rd180;
	ld.global.f64 	%fd720, [%rd181];
	mul.wide.s32 	%rd182, %r594, 16;
	add.s64 	%rd183, %rd2, %rd182;
	ld.global.f64 	%fd721, [%rd183];
	mul.f64 	%fd722, %fd720, %fd721;
	add.s64 	%rd184, %rd4, %rd180;
	ld.global.f64 	%fd723, [%rd184];
	mul.wide.s32 	%rd185, %r231, 8;
	add.s64 	%rd186, %rd184, %rd185;
	ld.global.f64 	%fd724, [%rd186];
	add.s64 	%rd187, %rd186, %rd185;
	ld.global.f64 	%fd725, [%rd187];
	add.s64 	%rd188, %rd187, %rd185;
	ld.global.f64 	%fd726, [%rd188];
	add.s64 	%rd189, %rd188, %rd185;
	ld.global.f64 	%fd727, [%rd189];
	add.s64 	%rd190, %rd189, %rd185;
	ld.global.f64 	%fd728, [%rd190];
	fma.rn.f64 	%fd957, %fd722, %fd723, %fd957;
	fma.rn.f64 	%fd958, %fd722, %fd724, %fd958;
	fma.rn.f64 	%fd959, %fd722, %fd725, %fd959;
	fma.rn.f64 	%fd960, %fd722, %fd726, %fd960;
	fma.rn.f64 	%fd961, %fd722, %fd727, %fd961;
	fma.rn.f64 	%fd962, %fd722, %fd728, %fd962;
$L__BB5_12:
	setp.lt.s32 	%p27, %r6, 256;
	@%p27 bra 	$L__BB5_27;
	// begin inline asm
	mov.u32 %r907, %laneid;
	// end inline asm
	mov.b64 	%rd251, %fd957;
	mov.b64 	{%r909, %r914}, %rd251;
	mov.b32 	%r965, 1;
	mov.b32 	%r966, 31;
	mov.b32 	%r967, -1;
	// begin inline asm
	shfl.sync.down.b32 %r908, %r909, %r965, %r966, %r967;
	// end inline asm
	// begin inline asm
	shfl.sync.down.b32 %r913, %r914, %r965, %r966, %r967;
	// end inline asm
	mov.b64 	%rd252, %fd958;
	mov.b64 	{%r919, %r924}, %rd252;
	// begin inline asm
	shfl.sync.down.b32 %r918, %r919, %r965, %r966, %r967;
	// end inline asm
	// begin inline asm
	shfl.sync.down.b32 %r923, %r924, %r965, %r966, %r967;
	// end inline asm
	mov.b64 	%rd253, %fd959;
	mov.b64 	{%r929, %r934}, %rd253;
	// begin inline asm
	shfl.sync.down.b32 %r928, %r929, %r965, %r966, %r967;
	// end inline asm
	// begin inline asm
	shfl.sync.down.b32 %r933, %r934, %r965, %r966, %r967;
	// end inline asm
	mov.b64 	%rd254, %fd960;
	mov.b64 	{%r939, %r944}, %rd254;
	// begin inline asm
	shfl.sync.down.b32 %r938, %r939, %r965, %r966, %r967;
	// end inline asm
	// begin inline asm
	shfl.sync.down.b32 %r943, %r944, %r965, %r966, %r967;
	// end inline asm
	mov.b64 	%rd255, %fd961;
	mov.b64 	{%r949, %r954}, %rd255;
	// begin inline asm
	shfl.sync.down.b32 %r948, %r949, %r965, %r966, %r967;
	// end inline asm
	// begin inline asm
	shfl.sync.down.b32 %r953, %r954, %r965, %r966, %r967;
	// end inline asm
	mov.b64 	%rd256, %fd962;
	mov.b64 	{%r959, %r964}, %rd256;
	// begin inline asm
	shfl.sync.down.b32 %r958, %r959, %r965, %r966, %r967;
	// end inline asm
	// begin inline asm
	shfl.sync.down.b32 %r963, %r964, %r965, %r966, %r967;
	// end inline asm
	setp.gt.s32 	%p43, %r907, 30;
	@%p43 bra 	$L__BB5_15;
	mov.b64 	%rd257, {%r958, %r963};
	mov.b64 	%fd801, %rd257;
	mov.b64 	%rd258, {%r948, %r953};
	mov.b64 	%fd802, %rd258;
	mov.b64 	%rd259, {%r938, %r943};
	mov.b64 	%fd803, %rd259;
	mov.b64 	%rd260, {%r928, %r933};
	mov.b64 	%fd804, %rd260;
	mov.b64 	%rd261, {%r918, %r923};
	mov.b64 	%fd805, %rd261;
	mov.b64 	%rd262, {%r908, %r913};
	mov.b64 	%fd806, %rd262;
	add.f64 	%fd957, %fd957, %fd806;
	add.f64 	%fd958, %fd958, %fd805;
	add.f64 	%fd959, %fd959, %fd804;
	add.f64 	%fd960, %fd960, %fd803;
	add.f64 	%fd961, %fd961, %fd802;
	add.f64 	%fd962, %fd962, %fd801;
$L__BB5_15:
	mov.b64 	%rd263, %fd957;
	mov.b64 	{%r969, %r974}, %rd263;
	mov.b32 	%r1025, 2;
	mov.b32 	%r1026, 31;
	mov.b32 	%r1027, -1;
	// begin inline asm
	shfl.sync.down.b32 %r968, %r969, %r1025, %r1026, %r1027;
	// end inline asm
	// begin inline asm
	shfl.sync.down.b32 %r973, %r974, %r1025, %r1026, %r1027;
	// end inline asm
	mov.b64 	%rd264, %fd958;
	mov.b64 	{%r979, %r984}, %rd264;
	// begin inline asm
	shfl.sync.down.b32 %r978, %r979, %r1025, %r1026, %r1027;
	// end inline asm
	// begin inline asm
	shfl.sync.down.b32 %r983, %r984, %r1025, %r1026, %r1027;
	// end inline asm
	mov.b64 	%rd265, %fd959;
	mov.b64 	{%r989, %r994}, %rd265;
	// begin inline asm
	shfl.sync.down.b32 %r988, %r989, %r1025, %r1026, %r1027;
	// end inline asm
	// begin inline asm
	shfl.sync.down.b32 %r993, %r994, %r1025, %r1026, %r1027;
	// end inline asm
	mov.b64 	%rd266, %fd960;
	mov.b64 	{%r999, %r1004}, %rd266;
	// begin inline asm
	shfl.sync.down.b32 %r998, %r999, %r1025, %r1026, %r1027;
	// end inline asm
	// begin inline asm
	shfl.sync.down.b32 %r1003, %r1004, %r1025, %r1026, %r1027;
	// end inline asm
	mov.b64 	%rd267, %fd961;
	mov.b64 	{%r1009, %r1014}, %rd267;
	// begin inline asm
	shfl.sync.down.b32 %r1008, %r1009, %r1025, %r1026, %r1027;
	// end inline asm
	// begin inline asm
	shfl.sync.down.b32 %r1013, %r1014, %r1025, %r1026, %r1027;
	// end inline asm
	mov.b64 	%rd268, %fd962;
	mov.b64 	{%r1019, %r1024}, %rd268;
	// begin inline asm
	shfl.sync.down.b32 %r1018, %r1019, %r1025, %r1026, %r1027;
	// end inline asm
	// begin inline asm
	shfl.sync.down.b32 %r1023, %r1024, %r1025, %r1026, %r1027;
	// end inline asm
	setp.gt.s32 	%p44, %r907, 29;
	@%p44 bra 	$L__BB5_17;
	mov.b64 	%rd269, {%r1018, %r1023};
	mov.b64 	%fd807, %rd269;
	mov.b64 	%rd270, {%r1008, %r1013};
	mov.b64 	%fd808, %rd270;
	mov.b64 	%rd271, {%r998, %r1003};
	mov.b64 	%fd809, %rd271;
	mov.b64 	%rd272, {%r988, %r993};
	mov.b64 	%fd810, %rd272;
	mov.b64 	%rd273, {%r978, %r983};
	mov.b64 	%fd811, %rd273;
	mov.b64 	%rd274, {%r968, %r973};
	mov.b64 	%fd812, %rd274;
	add.f64 	%fd957, %fd957, %fd812;
	add.f64 	%fd958, %fd958, %fd811;
	add.f64 	%fd959, %fd959, %fd810;
	add.f64 	%fd960, %fd960, %fd809;
	add.f64 	%fd961, %fd961, %fd808;
	add.f64 	%fd962, %fd962, %fd807;
$L__BB5_17:
	mov.b64 	%rd275, %fd957;
	mov.b64 	{%r1029, %r1034}, %rd275;
	mov.b32 	%r1085, 4;
	mov.b32 	%r1086, 31;
	mov.b32 	%r1087, -1;
	// begin inline asm
	shfl.sync.down.b32 %r1028, %r1029, %r1085, %r1086, %r1087;
	// end inline asm
	// begin inline asm
	shfl.sync.down.b32 %r1033, %r1034, %r1085, %r1086, %r1087;
	// end inline asm
	mov.b64 	%rd276, %fd958;
	mov.b64 	{%r1039, %r1044}, %rd276;
	// begin inline asm
	shfl.sync.down.b32 %r1038, %r1039, %r1085, %r1086, %r1087;
	// end inline asm
	// begin inline asm
	shfl.sync.down.b32 %r1043, %r1044, %r1085, %r1086, %r1087;
	// end inline asm
	mov.b64 	%rd277, %fd959;
	mov.b64 	{%r1049, %r1054}, %rd277;
	// begin inline asm
	shfl.sync.down.b32 %r1048, %r1049, %r1085, %r1086, %r1087;
	// end inline asm
	// begin inline asm
	shfl.sync.down.b32 %r1053, %r1054, %r1085, %r1086, %r1087;
	// end inline asm
	mov.b64 	%rd278, %fd960;
	mov.b64 	{%r1059, %r1064}, %rd278;
	// begin inline asm
	shfl.sync.down.b32 %r1058, %r1059, %r1085, %r1086, %r1087;
	// end inline asm
	// begin inline asm
	shfl.sync.down.b32 %r1063, %r1064, %r1085, %r1086, %r1087;
	// end inline asm
	mov.b64 	%rd279, %fd961;
	mov.b64 	{%r1069, %r1074}, %rd279;
	// begin inline asm
	shfl.sync.down.b32 %r1068, %r1069, %r1085, %r1086, %r1087;
	// end inline asm
	// begin inline asm
	shfl.sync.down.b32 %r1073, %r1074, %r1085, %r1086, %r1087;
	// end inline asm
	mov.b64 	%rd280, %fd962;
	mov.b64 	{%r1079, %r1084}, %rd280;
	// begin inline asm
	shfl.sync.down.b32 %r1078, %r1079, %r1085, %r1086, %r1087;
	// end inline asm
	// begin inline asm
	shfl.sync.down.b32 %r1083, %r1084, %r1085, %r1086, %r1087;
	// end inline asm
	setp.gt.s32 	%p45, %r907, 27;
	@%p45 bra 	$L__BB5_19;
	mov.b64 	%rd281, {%r1078, %r1083};
	mov.b64 	%fd813, %rd281;
	mov.b64 	%rd282, {%r1068, %r1073};
	mov.b64 	%fd814, %rd282;
	mov.b64 	%rd283, {%r1058, %r1063};
	mov.b64 	%fd815, %rd283;
	mov.b64 	%rd284, {%r1048, %r1053};
	mov.b64 	%fd816, %rd284;
	mov.b64 	%rd285, {%r1038, %r1043};
	mov.b64 	%fd817, %rd285;
	mov.b64 	%rd286, {%r1028, %r1033};
	mov.b64 	%fd818, %rd286;
	add.f64 	%fd957, %fd957, %fd818;
	add.f64 	%fd958, %fd958, %fd817;
	add.f64 	%fd959, %fd959, %fd816;
	add.f64 	%fd960, %fd960, %fd815;
	add.f64 	%fd961, %fd961, %fd814;
	add.f64 	%fd962, %fd962, %fd813;
$L__BB5_19:
	mov.b64 	%rd287, %fd957;
	mov.b64 	{%r1089, %r1094}, %rd287;
	mov.b32 	%r1145, 8;
	mov.b32 	%r1146, 31;
	mov.b32 	%r1147, -1;
	// begin inline asm
	shfl.sync.down.b32 %r1088, %r1089, %r1145, %r1146, %r1147;
	// end inline asm
	// begin inline asm
	shfl.sync.down.b32 %r1093, %r1094, %r1145, %r1146, %r1147;
	// end inline asm
	mov.b64 	%rd288, %fd958;
	mov.b64 	{%r1099, %r1104}, %rd288;
	// begin inline asm
	shfl.sync.down.b32 %r1098, %r1099, %r1145, %r1146, %r1147;
	// end inline asm
	// begin inline asm
	shfl.sync.down.b32 %r1103, %r1104, %r1145, %r1146, %r1147;
	// end inline asm
	mov.b64 	%rd289, %fd959;
	mov.b64 	{%r1109, %r1114}, %rd289;
	// begin inline asm
	shfl.sync.down.b32 %r1108, %r1109, %r1145, %r1146, %r1147;
	// end inline asm
	// begin inline asm
	shfl.sync.down.b32 %r1113, %r1114, %r1145, %r1146, %r1147;
	// end inline asm
	mov.b64 	%rd290, %fd960;
	mov.b64 	{%r1119, %r1124}, %rd290;
	// begin inline asm
	shfl.sync.down.b32 %r1118, %r1119, %r1145, %r1146, %r1147;
	// end inline asm
	// begin inline asm
	shfl.sync.down.b32 %r1123, %r1124, %r1145, %r1146, %r1147;
	// end inline asm
	mov.b64 	%rd291, %fd961;
	mov.b64 	{%r1129, %r1134}, %rd291;
	// begin inline asm
	shfl.sync.down.b32 %r1128, %r1129, %r1145, %r1146, %r1147;
	// end inline asm
	// begin inline asm
	shfl.sync.down.b32 %r1133, %r1134, %r1145, %r1146, %r1147;
	// end inline asm
	mov.b64 	%rd292, %fd962;
	mov.b64 	{%r1139, %r1144}, %rd292;
	// begin inline asm
	shfl.sync.down.b32 %r1138, %r1139, %r1145, %r1146, %r1147;
	// end inline asm
	// begin inline asm
	shfl.sync.down.b32 %r1143, %r1144, %r1145, %r1146, %r1147;
	// end inline asm
	setp.gt.s32 	%p46, %r907, 23;
	@%p46 bra 	$L__BB5_21;
	mov.b64 	%rd293, {%r1138, %r1143};
	mov.b64 	%fd819, %rd293;
	mov.b64 	%rd294, {%r1128, %r1133};
	mov.b64 	%fd820, %rd294;
	mov.b64 	%rd295, {%r1118, %r1123};
	mov.b64 	%fd821, %rd295;
	mov.b64 	%rd296, {%r1108, %r1113};
	mov.b64 	%fd822, %rd296;
	mov.b64 	%rd297, {%r1098, %r1103};
	mov.b64 	%fd823, %rd297;
	mov.b64 	%rd298, {%r1088, %r1093};
	mov.b64 	%fd824, %rd298;
	add.f64 	%fd957, %fd957, %fd824;
	add.f64 	%fd958, %fd958, %fd823;
	add.f64 	%fd959, %fd959, %fd822;
	add.f64 	%fd960, %fd960, %fd821;
	add.f64 	%fd961, %fd961, %fd820;
	add.f64 	%fd962, %fd962, %fd819;
$L__BB5_21:
	mov.b64 	%rd299, %fd957;
	mov.b64 	{%r1149, %r1154}, %rd299;
	mov.b32 	%r1205, 16;
	mov.b32 	%r1206, 31;
	mov.b32 	%r1207, -1;
	// begin inline asm
	shfl.sync.down.b32 %r1148, %r1149, %r1205, %r1206, %r1207;
	// end inline asm
	// begin inline asm
	shfl.sync.down.b32 %r1153, %r1154, %r1205, %r1206, %r1207;
	// end inline asm
	mov.b64 	%rd300, %fd958;
	mov.b64 	{%r1159, %r1164}, %rd300;
	// begin inline asm
	shfl.sync.down.b32 %r1158, %r1159, %r1205, %r1206, %r1207;
	// end inline asm
	// begin inline asm
	shfl.sync.down.b32 %r1163, %r1164, %r1205, %r1206, %r1207;
	// end inline asm
	mov.b64 	%rd301, %fd959;
	mov.b64 	{%r1169, %r1174}, %rd301;
	// begin inline asm
	shfl.sync.down.b32 %r1168, %r1169, %r1205, %r1206, %r1207;
	// end inline asm
	// begin inline asm
	shfl.sync.down.b32 %r1173, %r1174, %r1205, %r1206, %r1207;
	// end inline asm
	mov.b64 	%rd302, %fd960;
	mov.b64 	{%r1179, %r1184}, %rd302;
	// begin inline asm
	shfl.sync.down.b32 %r1178, %r1179, %r1205, %r1206, %r1207;
	// end inline asm
	// begin inline asm
	shfl.sync.down.b32 %r1183, %r1184, %r1205, %r1206, %r1207;
	// end inline asm
	mov.b64 	%rd303, %fd961;
	mov.b64 	{%r1189, %r1194}, %rd303;
	// begin inline asm
	shfl.sync.down.b32 %r1188, %r1189, %r1205, %r1206, %r1207;
	// end inline asm
	// begin inline asm
	shfl.sync.down.b32 %r1193, %r1194, %r1205, %r1206, %r1207;
	// end inline asm
	mov.b64 	%rd304, %fd962;
	mov.b64 	{%r1199, %r1204}, %rd304;
	// begin inline asm
	shfl.sync.down.b32 %r1198, %r1199, %r1205, %r1206, %r1207;
	// end inline asm
	// begin inline asm
	shfl.sync.down.b32 %r1203, %r1204, %r1205, %r1206, %r1207;
	// end inline asm
	setp.gt.s32 	%p47, %r907, 15;
	@%p47 bra 	$L__BB5_23;
	mov.b64 	%rd305, {%r1198, %r1203};
	mov.b64 	%fd825, %rd305;
	mov.b64 	%rd306, {%r1188, %r1193};
	mov.b64 	%fd826, %rd306;
	mov.b64 	%rd307, {%r1178, %r1183};
	mov.b64 	%fd827, %rd307;
	mov.b64 	%rd308, {%r1168, %r1173};
	mov.b64 	%fd828, %rd308;
	mov.b64 	%rd309, {%r1158, %r1163};
	mov.b64 	%fd829, %rd309;
	mov.b64 	%rd310, {%r1148, %r1153};
	mov.b64 	%fd830, %rd310;
	add.f64 	%fd957, %fd957, %fd830;
	add.f64 	%fd958, %fd958, %fd829;
	add.f64 	%fd959, %fd959, %fd828;
	add.f64 	%fd960, %fd960, %fd827;
	add.f64 	%fd961, %fd961, %fd826;
	add.f64 	%fd962, %fd962, %fd825;
$L__BB5_23:
	setp.ne.s32 	%p48, %r907, 0;
	@%p48 bra 	$L__BB5_25;
	shr.u32 	%r1208, %r7, 5;
	mov.u32 	%r1209, _ZZN3cub18CUB_300001_SM_10006detail6reduce18DeviceReduceKernelINS2_10policy_hubIN4cuda3std3__45tupleIJddddddEEEy9tuple_sumE10Policy1000EN6thrust24THRUST_300001_SM_1000_NS17counting_iteratorIiNSE_11use_defaultESG_SG_EEySA_S9_13saxpy_functorILb1EEEEvT0_PT3_T1_NS0_13GridEvenShareISN_EET2_T4_E12temp_storage;
	mad.lo.s32 	%r1210, %r1208, 48, %r1209;
	st.shared.f64 	[%r1210+8], %fd957;
	st.shared.f64 	[%r1210+16], %fd958;
	st.shared.f64 	[%r1210+24], %fd959;
	st.shared.f64 	[%r1210+32], %fd960;
	st.shared.f64 	[%r1210+40], %fd961;
	st.shared.f64 	[%r1210+48], %fd962;
$L__BB5_25:
	bar.sync 	0;
	setp.ne.s32 	%p49, %r7, 0;
	@%p49 bra 	$L__BB5_81;
	ld.shared.f64 	%fd831, [_ZZN3cub18CUB_300001_SM_10006detail6reduce18DeviceReduceKernelINS2_10policy_hubIN4cuda3std3__45tupleIJddddddEEEy9tuple_sumE10Policy1000EN6thrust24THRUST_300001_SM_1000_NS17counting_iteratorIiNSE_11use_defaultESG_SG_EEySA_S9_13saxpy_functorILb1EEEEvT0_PT3_T1_NS0_13GridEvenShareISN_EET2_T4_E12temp_storage+56];
	ld.shared.f64 	%fd832, [_ZZN3cub18CUB_300001_SM_10006detail6reduce18DeviceReduceKernelINS2_10policy_hubIN4cuda3std3__45tupleIJddddddEEEy9tuple_sumE10Policy1000EN6thrust24THRUST_300001_SM_1000_NS17counting_iteratorIiNSE_11use_defaultESG_SG_EEySA_S9_13saxpy_functorILb1EEEEvT0_PT3_T1_NS0_13GridEvenShareISN_EET2_T4_E12temp_storage+64];
	ld.shared.f64 	%fd833, [_ZZN3cub18CUB_300001_SM_10006detail6reduce18DeviceReduceKernelINS2_10policy_hubIN4cuda3std3__45tupleIJddddddEEEy9tuple_sumE10Policy1000EN6thrust24THRUST_300001_SM_1000_NS17counting_iteratorIiNSE_11use_defaultESG_SG_EEySA_S9_13saxpy_functorILb1EEEEvT0_PT3_T1_NS0_13GridEvenShareISN_EET2_T4_E12temp_storage+72];
	ld.shared.f64 	%fd834, [_ZZN3cub18CUB_300001_SM_10006detail6reduce18DeviceReduceKernelINS2_10policy_hubIN4cuda3std3__45tupleIJddddddEEEy9tuple_sumE10Policy1000EN6thrust24THRUST_300001_SM_1000_NS17counting_iteratorIiNSE_11use_defaultESG_SG_EEySA_S9_13saxpy_functorILb1EEEEvT0_PT3_T1_NS0_13GridEvenShareISN_EET2_T4_E12temp_storage+80];
	ld.shared.f64 	%fd835, [_ZZN3cub18CUB_300001_SM_10006detail6reduce18DeviceReduceKernelINS2_10policy_hubIN4cuda3std3__45tupleIJddddddEEEy9tuple_sumE10Policy1000EN6thrust24THRUST_300001_SM_1000_NS17counting_iteratorIiNSE_11use_defaultESG_SG_EEySA_S9_13saxpy_functorILb1EEEEvT0_PT3_T1_NS0_13GridEvenShareISN_EET2_T4_E12temp_storage+88];
	ld.shared.f64 	%fd836, [_ZZN3cub18CUB_300001_SM_10006detail6reduce18DeviceReduceKernelINS2_10policy_hubIN4cuda3std3__45tupleIJddddddEEEy9tuple_sumE10Policy1000EN6thrust24THRUST_300001_SM_1000_NS17counting_iteratorIiNSE_11use_defaultESG_SG_EEySA_S9_13saxpy_functorILb1EEEEvT0_PT3_T1_NS0_13GridEvenShareISN_EET2_T4_E12temp_storage+96];
	add.f64 	%fd837, %fd957, %fd831;
	add.f64 	%fd838, %fd958, %fd832;
	add.f64 	%fd839, %fd959, %fd833;
	add.f64 	%fd840, %fd960, %fd834;
	add.f64 	%fd841, %fd961, %fd835;
	add.f64 	%fd842, %fd962, %fd836;
	ld.shared.f64 	%fd843, [_ZZN3cub18CUB_300001_SM_10006detail6reduce18DeviceReduceKernelINS2_10policy_hubIN4cuda3std3__45tupleIJddddddEEEy9tuple_sumE10Policy1000EN6thrust24THRUST_300001_SM_1000_NS17counting_iteratorIiNSE_11use_defaultESG_SG_EEySA_S9_13saxpy_functorILb1EEEEvT0_PT3_T1_NS0_13GridEvenShareISN_EET2_T4_E12temp_storage+104];
	ld.shared.f64 	%fd844, [_ZZN3cub18CUB_300001_SM_10006detail6reduce18DeviceReduceKernelINS2_10policy_hubIN4cuda3std3__45tupleIJddddddEEEy9tuple_sumE10Policy1000EN6thrust24THRUST_300001_SM_1000_NS17counting_iteratorIiNSE_11use_defaultESG_SG_EEySA_S9_13saxpy_functorILb1EEEEvT0_PT3_T1_NS0_13GridEvenShareISN_EET2_T4_E12temp_storage+112];
	ld.shared.f64 	%fd845, [_ZZN3cub18CUB_300001_SM_10006detail6reduce18DeviceReduceKernelINS2_10policy_hubIN4cuda3std3__45tupleIJddddddEEEy9tuple_sumE10Policy1000EN6thrust24THRUST_300001_SM_1000_NS17counting_iteratorIiNSE_11use_defaultESG_SG_EEySA_S9_13saxpy_functorILb1EEEEvT0_PT3_T1_NS0_13GridEvenShareISN_EET2_T4_E12temp_storage+120];
	ld.shared.f64 	%fd846, [_ZZN3cub18CUB_300001_SM_10006detail6reduce18DeviceReduceKernelINS2_10policy_hubIN4cuda3std3__45tupleIJddddddEEEy9tuple_sumE10Policy1000EN6thrust24THRUST_300001_SM_1000_NS17counting_iteratorIiNSE_11use_defaultESG_SG_EEySA_S9_13saxpy_functorILb1EEEEvT0_PT3_T1_NS0_13GridEvenShareISN_EET2_T4_E12temp_storage+128];
	ld.shared.f64 	%fd847, [_ZZN3cub18CUB_300001_SM_10006detail6reduce18DeviceReduceKernelINS2_10policy_hubIN4cuda3std3__45tupleIJddddddEEEy9tuple_sumE10Policy1000EN6thrust24THRUST_300001_SM_1000_NS17counting_iteratorIiNSE_11use_defaultESG_SG_EEySA_S9_13saxpy_functorILb1EEEEvT0_PT3_T1_NS0_13GridEvenShareISN_EET2_T4_E12temp_storage+136];
	ld.shared.f64 	%fd848, [_ZZN3cub18CUB_300001_SM_10006detail6reduce18DeviceReduceKernelINS2_10policy_hubIN4cuda3std3__45tupleIJddddddEEEy9tuple_sumE10Policy1000EN6thrust24THRUST_300001_SM_1000_NS17counting_iteratorIiNSE_11use_defaultESG_SG_EEySA_S9_13saxpy_functorILb1EEEEvT0_PT3_T1_NS0_13GridEvenShareISN_EET2_T4_E12temp_storage+144];
	add.f64 	%fd849, %fd837, %fd843;
	add.f64 	%fd850, %fd838, %fd844;
	add.f64 	%fd851, %fd839, %fd845;
	add.f64 	%fd852, %fd840, %fd846;
	add.f64 	%fd853, %fd841, %fd847;
	add.f64 	%fd854, %fd842, %fd848;
	ld.shared.f64 	%fd855, [_ZZN3cub18CUB_300001_SM_10006detail6reduce18DeviceReduceKernelINS2_10policy_hubIN4cuda3std3__45tupleIJddddddEEEy9tuple_sumE10Policy1000EN6thrust24THRUST_300001_SM_1000_NS17counting_iteratorIiNSE_11use_defaultESG_SG_EEySA_S9_13saxpy_functorILb1EEEEvT0_PT3_T1_NS0_13GridEvenShareISN_EET2_T4_E12temp_storage+152];
	ld.shared.f64 	%fd856, [_ZZN3cub18CUB_300001_SM_10006detail6reduce18DeviceReduceKernelINS2_10policy_hubIN4cuda3std3__45tupleIJddddddEEEy9tuple_sumE10Policy1000EN6thrust24THRUST_300001_SM_1000_NS17counting_iteratorIiNSE_11use_defaultESG_SG_EEySA_S9_13saxpy_functorILb1EEEEvT0_PT3_T1_NS0_13GridEvenShareISN_EET2_T4_E12temp_storage+160];
	ld.shared.f64 	%fd857, [_ZZN3cub18CUB_300001_SM_10006detail6reduce18DeviceReduceKernelINS2_10policy_hubIN4cuda3std3__45tupleIJddddddEEEy9tuple_sumE10Policy1000EN6thrust24THRUST_300001_SM_1000_NS17counting_iteratorIiNSE_11use_defaultESG_SG_EEySA_S9_13saxpy_functorILb1EEEEvT0_PT3_T1_NS0_13GridEvenShareISN_EET2_T4_E12temp_storage+168];
	ld.shared.f64 	%fd858, [_ZZN3cub18CUB_300001_SM_10006detail6reduce18DeviceReduceKernelINS2_10policy_hubIN4cuda3std3__45tupleIJddddddEEEy9tuple_sumE10Policy1000EN6thrust24THRUST_300001_SM_1000_NS17counting_iteratorIiNSE_11use_defaultESG_SG_EEySA_S9_13saxpy_functorILb1EEEEvT0_PT3_T1_NS0_13GridEvenShareISN_EET2_T4_E12temp_storage+176];
	ld.shared.f64 	%fd859, [_ZZN3cub18CUB_300001_SM_10006detail6reduce18DeviceReduceKernelINS2_10policy_hubIN4cuda3std3__45tupleIJddddddEEEy9tuple_sumE10Policy1000EN6thrust24THRUST_300001_SM_1000_NS17counting_iteratorIiNSE_11use_defaultESG_SG_EEySA_S9_13saxpy_functorILb1EEEEvT0_PT3_T1_NS0_13GridEvenShareISN_EET2_T4_E12temp_storage+184];
	ld.shared.f64 	%fd860, [_ZZN3cub18CUB_300001_SM_10006detail6reduce18DeviceReduceKernelINS2_10policy_hubIN4cuda3std3__45tupleIJddddddEEEy9tuple_sumE10Policy1000EN6thrust24THRUST_300001_SM_1000_NS17counting_iteratorIiNSE_11use_defaultESG_SG_EEySA_S9_13saxpy_functorILb1EEEEvT0_PT3_T1_NS0_13GridEvenShareISN_EET2_T4_E12temp_storage+192];
	add.f64 	%fd861, %fd849, %fd855;
	add.f64 	%fd862, %fd850, %fd856;
	add.f64 	%fd863, %fd851, %fd857;
	add.f64 	%fd864, %fd852, %fd858;
	add.f64 	%fd865, %fd853, %fd859;
	add.f64 	%fd866, %fd854, %fd860;
	ld.shared.f64 	%fd867, [_ZZN3cub18CUB_300001_SM_10006detail6reduce18DeviceReduceKernelINS2_10policy_hubIN4cuda3std3__45tupleIJddddddEEEy9tuple_sumE10Policy1000EN6thrust24THRUST_300001_SM_1000_NS17counting_iteratorIiNSE_11use_defaultESG_SG_EEySA_S9_13saxpy_functorILb1EEEEvT0_PT3_T1_NS0_13GridEvenShareISN_EET2_T4_E12temp_storage+200];
	ld.shared.f64 	%fd868, [_ZZN3cub18CUB_300001_SM_10006detail6reduce18DeviceReduceKernelINS2_10policy_hubIN4cuda3std3__45tupleIJddddddEEEy9tuple_sumE10Policy1000EN6thrust24THRUST_300001_SM_1000_NS17counting_iteratorIiNSE_11use_defaultESG_SG_EEySA_S9_13saxpy_functorILb1EEEEvT0_PT3_T1_NS0_13GridEvenShareISN_EET2_T4_E12temp_storage+208];
	ld.shared.f64 	%fd869, [_ZZN3cub18CUB_300001_SM_10006detail6reduce18DeviceReduceKernelINS2_10policy_hubIN4cuda3std3__45tupleIJddddddEEEy9tuple_sumE10Policy1000EN6thrust24THRUST_300001_SM_1000_NS17counting_iteratorIiNSE_11use_defaultESG_SG_EEySA_S9_13saxpy_functorILb1EEEEvT0_PT3_T1_NS0_13GridEvenShareISN_EET2_T4_E12temp_storage+216];
	ld.shared.f64 	%fd870, [_ZZN3cub18CUB_300001_SM_10006detail6reduce18DeviceReduceKernelINS2_10policy_hubIN4cuda3std3__45tupleIJddddddEEEy9tuple_sumE10Policy1000EN6thrust24THRUST_300001_SM_1000_NS17counting_iteratorIiNSE_11use_defaultESG_SG_EEySA_S9_13saxpy_functorILb1EEEEvT0_PT3_T1_NS0_13GridEvenShareISN_EET2_T4_E12temp_storage+224];
	ld.shared.f64 	%fd871, [_ZZN3cub18CUB_300001_SM_10006detail6reduce18DeviceReduceKernelINS2_10policy_hubIN4cuda3std3__45tupleIJddddddEEEy9tuple_sumE10Policy1000EN6thrust24THRUST_300001_SM_1000_NS17counting_iteratorIiNSE_11use_defaultESG_SG_EEySA_S9_13saxpy_functorILb1EEEEvT0_PT3_T1_NS0_13GridEvenShareISN_EET2_T4_E12temp_storage+232];
	ld.shared.f64 	%fd872, [_ZZN3cub18CUB_300001_SM_10006detail6reduce18DeviceReduceKernelINS2_10policy_hubIN4cuda3std3__45tupleIJddddddEEEy9tuple_sumE10Policy1000EN6thrust24THRUST_300001_SM_1000_NS17counting_iteratorIiNSE_11use_defaultESG_SG_EEySA_S9_13saxpy_functorILb1EEEEvT0_PT3_T1_NS0_13GridEvenShareISN_EET2_T4_E12temp_storage+240];
	add.f64 	%fd873, %fd861, %fd867;
	add.f64 	%fd874, %fd862, %fd868;
	add.f64 	%fd875, %fd863, %fd869;
	add.f64 	%fd876, %fd864, %fd870;
	add.f64 	%fd877, %fd865, %fd871;
	add.f64 	%fd878, %fd866, %fd872;
	ld.shared.f64 	%fd879, [_ZZN3cub18CUB_300001_SM_10006detail6reduce18DeviceReduceKernelINS2_10policy_hubIN4cuda3std3__45tupleIJddddddEEEy9tuple_sumE10Policy1000EN6thrust24THRUST_300001_SM_1000_NS17counting_iteratorIiNSE_11use_defaultESG_SG_EEySA_S9_13saxpy_functorILb1EEEEvT0_PT3_T1_NS0_13GridEvenShareISN_EET2_T4_E12temp_storage+248];
	ld.shared.f64 	%fd880, [_ZZN3cub18CUB_300001_SM_10006detail6reduce18DeviceReduceKernelINS2_10policy_hubIN4cuda3std3__45tupleIJddddddEEEy9tuple_sumE10Policy1000EN6thrust24THRUST_300001_SM_1000_NS17counting_iteratorIiNSE_11use_defaultESG_SG_EEySA_S9_13saxpy_functorILb1EEEEvT0_PT3_T1_NS0_13GridEvenShareISN_EET2_T4_E12temp_storage+256];
	ld.shared.f64 	%fd881, [_ZZN3cub18CUB_300001_SM_10006detail6reduce18DeviceReduceKernelINS2_10policy_hubIN4cuda3std3__45tupleIJddddddEEEy9tuple_sumE10Policy1000EN6thrust24THRUST_300001_SM_1000_NS17counting_iteratorIiNSE_11use_defaultESG_SG_EEySA_S9_13saxpy_functorILb1EEEEvT0_PT3_T1_NS0_13GridEvenShareISN_EET2_T4_E12temp_storage+264];
	ld.shared.f64 	%fd882, [_ZZN3cub18CUB_300001_SM_10006detail6reduce18DeviceReduceKernelINS2_10policy_hubIN4cuda3std3__45tupleIJddddddEEEy9tuple_sumE10Policy1000EN6thrust24THRUST_300001_SM_1000_NS17counting_iteratorIiNSE_11use_defaultESG_SG_EEySA_S9_13saxpy_functorILb1EEEEvT0_PT3_T1_NS0_13GridEvenShareISN_EET2_T4_E12temp_storage+272];
	ld.shared.f64 	%fd883, [_ZZN3cub18CUB_300001_SM_10006detail6reduce18DeviceReduceKernelINS2_10policy_hubIN4cuda3std3__45tupleIJddddddEEEy9tuple_sumE10Policy1000EN6thrust24THRUST_300001_SM_1000_NS17counting_iteratorIiNSE_11use_defaultESG_SG_EEySA_S9_13saxpy_functorILb1EEEEvT0_PT3_T1_NS0_13GridEvenShareISN_EET2_T4_E12temp_storage+280];
	ld.shared.f64 	%fd884, [_ZZN3cub18CUB_300001_SM_10006detail6reduce18DeviceReduceKernelINS2_10policy_hubIN4cuda3std3__45tupleIJddddddEEEy9tuple_sumE10Policy1000EN6thrust24THRUST_300001_SM_1000_NS17counting_iteratorIiNSE_11use_defaultESG_SG_EEySA_S9_13saxpy_functorILb1EEEEvT0_PT3_T1_NS0_13GridEvenShareISN_EET2_T4_E12temp_storage+288];
	add.f64 	%fd885, %fd873, %fd879;
	add.f64 	%fd886, %fd874, %fd880;
	add.f64 	%fd887, %fd875, %fd881;
	add.f64 	%fd888, %fd876, %fd882;
	add.f64 	%fd889, %fd877, %fd883;
	add.f64 	%fd890, %fd878, %fd884;
	ld.shared.f64 	%fd891, [_ZZN3cub18CUB_300001_SM_10006detail6reduce18DeviceReduceKernelINS2_10policy_hubIN4cuda3std3__45tupleIJddddddEEEy9tuple_sumE10Policy1000EN6thrust24THRUST_300001_SM_1000_NS17counting_iteratorIiNSE_11use_defaultESG_SG_EEySA_S9_13saxpy_functorILb1EEEEvT0_PT3_T1_NS0_13GridEvenShareISN_EET2_T4_E12temp_storage+296];
	ld.shared.f64 	%fd892, [_ZZN3cub18CUB_300001_SM_10006detail6reduce18DeviceReduceKernelINS2_10policy_hubIN4cuda3std3__45tupleIJddddddEEEy9tuple_sumE10Policy1000EN6thrust24THRUST_300001_SM_1000_NS17counting_iteratorIiNSE_11use_defaultESG_SG_EEySA_S9_13saxpy_functorILb1EEEEvT0_PT3_T1_NS0_13GridEvenShareISN_EET2_T4_E12temp_storage+304];
	ld.shared.f64 	%fd893, [_ZZN3cub18CUB_300001_SM_10006detail6reduce18DeviceReduceKernelINS2_10policy_hubIN4cuda3std3__45tupleIJddddddEEEy9tuple_sumE10Policy1000EN6thrust24THRUST_300001_SM_1000_NS17counting_iteratorIiNSE_11use_defaultESG_SG_EEySA_S9_13saxpy_functorILb1EEEEvT0_PT3_T1_NS0_13GridEvenShareISN_EET2_T4_E12temp_storage+312];
	ld.shared.f64 	%fd894, [_ZZN3cub18CUB_300001_SM_10006detail6reduce18DeviceReduceKernelINS2_10policy_hubIN4cuda3std3__45tupleIJddddddEEEy9tuple_sumE10Policy1000EN6thrust24THRUST_300001_SM_1000_NS17counting_iteratorIiNSE_11use_defaultESG_SG_EEySA_S9_13saxpy_functorILb1EEEEvT0_PT3_T1_NS0_13GridEvenShareISN_EET2_T4_E12temp_storage+320];
	ld.shared.f64 	%fd895, [_ZZN3cub18CUB_300001_SM_10006detail6reduce18DeviceReduceKernelINS2_10policy_hubIN4cuda3std3__45tupleIJddddddEEEy9tuple_sumE10Policy1000EN6thrust24THRUST_300001_SM_1000_NS17counting_iteratorIiNSE_11use_defaultESG_SG_EEySA_S9_13saxpy_functorILb1EEEEvT0_PT3_T1_NS0_13GridEvenShareISN_EET2_T4_E12temp_storage+328];
	ld.shared.f64 	%fd896, [_ZZN3cub18CUB_300001_SM_10006detail6reduce18DeviceReduceKernelINS2_10policy_hubIN4cuda3std3__45tupleIJddddddEEEy9tuple_sumE10Policy1000EN6thrust24THRUST_300001_SM_1000_NS17counting_iteratorIiNSE_11use_defaultESG_SG_EEySA_S9_13saxpy_functorILb1EEEEvT0_PT3_T1_NS0_13GridEvenShareISN_EET2_T4_E12temp_storage+336];
	add.f64 	%fd897, %fd885, %fd891;
	add.f64 	%fd898, %fd886, %fd892;
	add.f64 	%fd899, %fd887, %fd893;
	add.f64 	%fd900, %fd888, %fd894;
	add.f64 	%fd901, %fd889, %fd895;
	add.f64 	%fd902, %fd890, %fd896;
	ld.shared.f64 	%fd903, [_ZZN3cub18CUB_300001_SM_10006detail6reduce18DeviceReduceKernelINS2_10policy_hubIN4cuda3std3__45tupleIJddddddEEEy9tuple_sumE10Policy1000EN6thrust24THRUST_300001_SM_1000_NS17counting_iteratorIiNSE_11use_defaultESG_SG_EEySA_S9_13saxpy_functorILb1EEEEvT0_PT3_T1_NS0_13GridEvenShareISN_EET2_T4_E12temp_storage+344];
	ld.shared.f64 	%fd904, [_ZZN3cub18CUB_300001_SM_10006detail6reduce18DeviceReduceKernelINS2_10policy_hubIN4cuda3std3__45tupleIJddddddEEEy9tuple_sumE10Policy1000EN6thrust24THRUST_300001_SM_1000_NS17counting_iteratorIiNSE_11use_defaultESG_SG_EEySA_S9_13saxpy_functorILb1EEEEvT0_PT3_T1_NS0_13GridEvenShareISN_EET2_T4_E12temp_storage+352];
	ld.shared.f64 	%fd905, [_ZZN3cub18CUB_300001_SM_10006detail6reduce18DeviceReduceKernelINS2_10policy_hubIN4cuda3std3__45tupleIJddddddEEEy9tuple_sumE10Policy1000EN6thrust24THRUST_300001_SM_1000_NS17counting_iteratorIiNSE_11use_defaultESG_SG_EEySA_S9_13saxpy_functorILb1EEEEvT0_PT3_T1_NS0_13GridEvenShareISN_EET2_T4_E12temp_storage+360];
	ld.shared.f64 	%fd906, [_ZZN3cub18CUB_300001_SM_10006detail6reduce18DeviceReduceKernelINS2_10policy_hubIN4cuda3std3__45tupleIJddddddEEEy9tuple_sumE10Policy1000EN6thrust24THRUST_300001_SM_1000_NS17counting_iteratorIiNSE_11use_defaultESG_SG_EEySA_S9_13saxpy_functorILb1EEEEvT0_PT3_T1_NS0_13GridEvenShareISN_EET2_T4_E12temp_storage+368];
	ld.shared.f64 	%fd907, [_ZZN3cub18CUB_300001_SM_10006detail6reduce18DeviceReduceKernelINS2_10policy_hubIN4cuda3std3__45tupleIJddddddEEEy9tuple_sumE10Policy1000EN6thrust24THRUST_300001_SM_1000_NS17counting_iteratorIiNSE_11use_defaultESG_SG_EEySA_S9_13saxpy_functorILb1EEEEvT0_PT3_T1_NS0_13GridEvenShareISN_EET2_T4_E12temp_storage+376];
	ld.shared.f64 	%fd908, [_ZZN3cub18CUB_300001_SM_10006detail6reduce18DeviceReduceKernelINS2_10policy_hubIN4cuda3std3__45tupleIJddddddEEEy9tuple_sumE10Policy1000EN6thrust24THRUST_300001_SM_1000_NS17counting_iteratorIiNSE_11use_defaultESG_SG_EEySA_S9_13saxpy_functorILb1EEEEvT0_PT3_T1_NS0_13GridEvenShareISN_EET2_T4_E12temp_storage+384];
	add.f64 	%fd957, %fd897, %fd903;
	add.f64 	%fd958, %fd898, %fd904;
	add.f64 	%fd959, %fd899, %fd905;
	add.f64 	%fd960, %fd900, %fd906;
	add.f64 	%fd961, %fd901, %fd907;
	add.f64 	%fd962, %fd902, %fd908;
	bra.uni 	$L__BB5_81;
$L__BB5_27:
	// begin inline asm
	mov.u32 %r595, %laneid;
	// end inline asm
	and.b32  	%r656, %r7, 992;
	add.s32 	%r657, %r656, 32;
	setp.gt.s32 	%p28, %r657, %r6;
	not.b32 	%r658, %r656;
	add.s32 	%r659, %r6, %r658;
	selp.b32 	%r654, %r659, 31, %p28;
	mov.b64 	%rd191, %fd957;
	mov.b64 	{%r597, %r602}, %rd191;
	mov.b32 	%r653, 1;
	mov.b32 	%r655, -1;
	// begin inline asm
	shfl.sync.down.b32 %r596, %r597, %r653, %r654, %r655;
	// end inline asm
	// begin inline asm
	shfl.sync.down.b32 %r601, %r602, %r653, %r654, %r655;
	// end inline asm
	mov.b64 	%rd192, %fd958;
	mov.b64 	{%r607, %r612}, %rd192;
	// begin inline asm
	shfl.sync.down.b32 %r606, %r607, %r653, %r654, %r655;
	// end inline asm
	// begin inline asm
	shfl.sync.down.b32 %r611, %r612, %r653, %r654, %r655;
	// end inline asm
	mov.b64 	%rd193, %fd959;
	mov.b64 	{%r617, %r622}, %rd193;
	// begin inline asm
	shfl.sync.down.b32 %r616, %r617, %r653, %r654, %r655;
	// end inline asm
	// begin inline asm
	shfl.sync.down.b32 %r621, %r622, %r653, %r654, %r655;
	// end inline asm
	mov.b64 	%rd194, %fd960;
	mov.b64 	{%r627, %r632}, %rd194;
	// begin inline asm
	shfl.sync.down.b32 %r626, %r627, %r653, %r654, %r655;
	// end inline asm
	// begin inline asm
	shfl.sync.down.b32 %r631, %r632, %r653, %r654, %r655;
	// end inline asm
	mov.b64 	%rd195, %fd961;
	mov.b64 	{%r637, %r642}, %rd195;
	// begin inline asm
	shfl.sync.down.b32 %r636, %r637, %r653, %r654, %r655;
	// end inline asm
	// begin inline asm
	shfl.sync.down.b32 %r641, %r642, %r653, %r654, %r655;
	// end inline asm
	mov.b64 	%rd196, %fd962;
	mov.b64 	{%r647, %r652}, %rd196;
	// begin inline asm
	shfl.sync.down.b32 %r646, %r647, %r653, %r654, %r655;
	// end inline asm
	// begin inline asm
	shfl.sync.down.b32 %r651, %r652, %r653, %r654, %r655;
	// end inline asm
	setp.ge.s32 	%p29, %r595, %r654;
	@%p29 bra 	$L__BB5_29;
	mov.b64 	%rd197, {%r646, %r651};
	mov.b64 	%fd729, %rd197;
	mov.b64 	%rd198, {%r636, %r641};
	mov.b64 	%fd730, %rd198;
	mov.b64 	%rd199, {%r626, %r631};
	mov.b64 	%fd731, %rd199;
	mov.b64 	%rd200, {%r616, %r621};
	mov.b64 	%fd732, %rd200;
	mov.b64 	%rd201, {%r606, %r611};
	mov.b64 	%fd733, %rd201;
	mov.b64 	%rd202, {%r596, %r601};
	mov.b64 	%fd734, %rd202;
	add.f64 	%fd957, %fd957, %fd734;
	add.f64 	%fd958, %fd958, %fd733;
	add.f64 	%fd959, %fd959, %fd732;
	add.f64 	%fd960, %fd960, %fd731;
	add.f64 	%fd961, %fd961, %fd730;
	add.f64 	%fd962, %fd962, %fd729;
$L__BB5_29:
	mov.b64 	%rd203, %fd957;
	mov.b64 	{%r661, %r666}, %rd203;
	mov.b32 	%r717, 2;
	mov.b32 	%r719, -1;
	// begin inline asm
	shfl.sync.down.b32 %r660, %r661, %r717, %r654, %r719;
	// end inline asm
	// begin inline asm
	shfl.sync.down.b32 %r665, %r666, %r717, %r654, %r719;
	// end inline asm
	mov.b64 	%rd204, %fd958;
	mov.b64 	{%r671, %r676}, %rd204;
	// begin inline asm
	shfl.sync.down.b32 %r670, %r671, %r717, %r654, %r719;
	// end inline asm
	// begin inline asm
	shfl.sync.down.b32 %r675, %r676, %r717, %r654, %r719;
	// end inline asm
	mov.b64 	%rd205, %fd959;
	mov.b64 	{%r681, %r686}, %rd205;
	// begin inline asm
	shfl.sync.down.b32 %r680, %r681, %r717, %r654, %r719;
	// end inline asm
	// begin inline asm
	shfl.sync.down.b32 %r685, %r686, %r717, %r654, %r719;
	// end inline asm
	mov.b64 	%rd206, %fd960;
	mov.b64 	{%r691, %r696}, %rd206;
	// begin inline asm
	shfl.sync.down.b32 %r690, %r691, %r717, %r654, %r719;
	// end inline asm
	// begin inline asm
	shfl.sync.down.b32 %r695, %r696, %r717, %r654, %r719;
	// end inline asm
	mov.b64 	%rd207, %fd961;
	mov.b64 	{%r701, %r706}, %rd207;
	// begin inline asm
	shfl.sync.down.b32 %r700, %r701, %r717, %r654, %r719;
	// end inline asm
	// begin inline asm
	shfl.sync.down.b32 %r705, %r706, %r717, %r654, %r719;
	// end inline asm
	mov.b64 	%rd208, %fd962;
	mov.b64 	{%r711, %r716}, %rd208;
	// begin inline asm
	shfl.sync.down.b32 %r710, %r711, %r717, %r654, %r719;
	// end inline asm
	// begin inline asm
	shfl.sync.down.b32 %r715, %r716, %r717, %r654, %r719;
	// end inline asm
	add.s32 	%r720, %r595, 2;
	setp.gt.s32 	%p30, %r720, %r654;
	@%p30 bra 	$L__BB5_31;
	mov.b64 	%rd209, {%r710, %r715};
	mov.b64 	%fd735, %rd209;
	mov.b64 	%rd210, {%r700, %r705};
	mov.b64 	%fd736, %rd210;
	mov.b64 	%rd211, {%r690, %r695};
	mov.b64 	%fd737, %rd211;
	mov.b64 	%rd212, {%r680, %r685};
	mov.b64 	%fd738, %rd212;
	mov.b64 	%rd213, {%r670, %r675};
	mov.b64 	%fd739, %rd213;
	mov.b64 	%rd214, {%r660, %r665};
	mov.b64 	%fd740, %rd214;
	add.f64 	%fd957, %fd957, %fd740;
	add.f64 	%fd958, %fd958, %fd739;
	add.f64 	%fd959, %fd959, %fd738;
	add.f64 	%fd960, %fd960, %fd737;
	add.f64 	%fd961, %fd961, %fd736;
	add.f64 	%fd962, %fd962, %fd735;
$L__BB5_31:
	mov.b64 	%rd215, %fd957;
	mov.b64 	{%r722, %r727}, %rd215;
	mov.b32 	%r778, 4;
	mov.b32 	%r780, -1;
	// begin inline asm
	shfl.sync.down.b32 %r721, %r722, %r778, %r654, %r780;
	// end inline asm
	// begin inline asm
	shfl.sync.down.b32 %r726, %r727, %r778, %r654, %r780;
	// end inline asm
	mov.b64 	%rd216, %fd958;
	mov.b64 	{%r732, %r737}, %rd216;
	// begin inline asm
	shfl.sync.down.b32 %r731, %r732, %r778, %r654, %r780;
	// end inline asm
	// begin inline asm
	shfl.sync.down.b32 %r736, %r737, %r778, %r654, %r780;
	// end inline asm
	mov.b64 	%rd217, %fd959;
	mov.b64 	{%r742, %r747}, %rd217;
	// begin inline asm
	shfl.sync.down.b32 %r741, %r742, %r778, %r654, %r780;
	// end inline asm
	// begin inline asm
	shfl.sync.down.b32 %r746, %r747, %r778, %r654, %r780;
	// end inline asm
	mov.b64 	%rd218, %fd960;
	mov.b64 	{%r752, %r757}, %rd218;
	// begin inline asm
	shfl.sync.down.b32 %r751, %r752, %r778, %r654, %r780;
	// end inline asm
	// begin inline asm
	shfl.sync.down.b32 %r756, %r757, %r778, %r654, %r780;
	// end inline asm
	mov.b64 	%rd219, %fd961;
	mov.b64 	{%r762, %r767}, %rd219;
	// begin inline asm
	shfl.sync.down.b32 %r761, %r762, %r778, %r654, %r780;
	// end inline asm
	// begin inline asm
	shfl.sync.down.b32 %r766, %r767, %r778, %r654, %r780;
	// end inline asm
	mov.b64 	%rd220, %fd962;
	mov.b64 	{%r772, %r777}, %rd220;
	// begin inline asm
	shfl.sync.down.b32 %r771, %r772, %r778, %r654, %r780;
	// end inline asm
	// begin inline asm
	shfl.sync.down.b32 %r776, %r777, %r778, %r654, %r780;
	// end inline asm
	add.s32 	%r781, %r595, 4;
	setp.gt.s32 	%p31, %r781, %r654;
	@%p31 bra 	$L__BB5_33;
	mov.b64 	%rd221, {%r771, %r776};
	mov.b64 	%fd741, %rd221;
	mov.b64 	%rd222, {%r761, %r766};
	mov.b64 	%fd742, %rd222;
	mov.b64 	%rd223, {%r751, %r756};
	mov.b64 	%fd743, %rd223;
	mov.b64 	%rd224, {%r741, %r746};
	mov.b64 	%fd744, %rd224;
	mov.b64 	%rd225, {%r731, %r736};
	mov.b64 	%fd745, %rd225;
	mov.b64 	%rd226, {%r721, %r726};
	mov.b64 	%fd746, %rd226;
	add.f64 	%fd957, %fd957, %fd746;
	add.f64 	%fd958, %fd958, %fd745;
	add.f64 	%fd959, %fd959, %fd744;
	add.f64 	%fd960, %fd960, %fd743;
	add.f64 	%fd961, %fd961, %fd742;
	add.f64 	%fd962, %fd962, %fd741;
$L__BB5_33:
	mov.b64 	%rd227, %fd957;
	mov.b64 	{%r783, %r788}, %rd227;
	mov.b32 	%r839, 8;
	mov.b32 	%r841, -1;
	// begin inline asm
	shfl.sync.down.b32 %r782, %r783, %r839, %r654, %r841;
	// end inline asm
	// begin inline asm
	shfl.sync.down.b32 %r787, %r788, %r839, %r654, %r841;
	// end inline asm
	mov.b64 	%rd228, %fd958;
	mov.b64 	{%r793, %r798}, %rd228;
	// begin inline asm
	shfl.sync.down.b32 %r792, %r793, %r839, %r654, %r841;
	// end inline asm
	// begin inline asm
	shfl.sync.down.b32 %r797, %r798, %r839, %r654, %r841;
	// end inline asm
	mov.b64 	%rd229, %fd959;
	mov.b64 	{%r803, %r808}, %rd229;
	// begin inline asm
	shfl.sync.down.b32 %r802, %r803, %r839, %r654, %r841;
	// end inline asm
	// begin inline asm
	shfl.sync.down.b32 %r807, %r808, %r839, %r654, %r841;
	// end inline asm
	mov.b64 	%rd230, %fd960;
	mov.b64 	{%r813, %r818}, %rd230;
	// begin inline asm
	shfl.sync.down.b32 %r812, %r813, %r839, %r654, %r841;
	// end inline asm
	// begin inline asm
	shfl.sync.down.b32 %r817, %r818, %r839, %r654, %r841;
	// end inline asm
	mov.b64 	%rd231, %fd961;
	mov.b64 	{%r823, %r828}, %rd231;
	// begin inline asm
	shfl.sync.down.b32 %r822, %r823, %r839, %r654, %r841;
	// end inline asm
	// begin inline asm
	shfl.sync.down.b32 %r827, %r828, %r839, %r654, %r841;
	// end inline asm
	mov.b64 	%rd232, %fd962;
	mov.b64 	{%r833, %r838}, %rd232;
	// begin inline asm
	shfl.sync.down.b32 %r832, %r833, %r839, %r654, %r841;
	// end inline asm
	// begin inline asm
	shfl.sync.down.b32 %r837, %r838, %r839, %r654, %r841;
	// end inline asm
	add.s32 	%r842, %r595, 8;
	setp.gt.s32 	%p32, %r842, %r654;
	@%p32 bra 	$L__BB5_35;
	mov.b64 	%rd233, {%r832, %r837};
	mov.b64 	%fd747, %rd233;
	mov.b64 	%rd234, {%r822, %r827};
	mov.b64 	%fd748, %rd234;
	mov.b64 	%rd235, {%r812, %r817};
	mov.b64 	%fd749, %rd235;
	mov.b64 	%rd236, {%r802, %r807};
	mov.b64 	%fd750, %rd236;
	mov.b64 	%rd237, {%r792, %r797};
	mov.b64 	%fd751, %rd237;
	mov.b64 	%rd238, {%r782, %r787};
	mov.b64 	%fd752, %rd238;
	add.f64 	%fd957, %fd957, %fd752;
	add.f64 	%fd958, %fd958, %fd751;
	add.f64 	%fd959, %fd959, %fd750;
	add.f64 	%fd960, %fd960, %fd749;
	add.f64 	%fd961, %fd961, %fd748;
	add.f64 	%fd962, %fd962, %fd747;
$L__BB5_35:
	mov.b64 	%rd239, %fd957;
	mov.b64 	{%r844, %r849}, %rd239;
	mov.b32 	%r900, 16;
	mov.b32 	%r902, -1;
	// begin inline asm
	shfl.sync.down.b32 %r843, %r844, %r900, %r654, %r902;
	// end inline asm
	// begin inline asm
	shfl.sync.down.b32 %r848, %r849, %r900, %r654, %r902;
	// end inline asm
	mov.b64 	%rd240, %fd958;
	mov.b64 	{%r854, %r859}, %rd240;
	// begin inline asm
	shfl.sync.down.b32 %r853, %r854, %r900, %r654, %r902;
	// end inline asm
	// begin inline asm
	shfl.sync.down.b32 %r858, %r859, %r900, %r654, %r902;
	// end inline asm
	mov.b64 	%rd241, %fd959;
	mov.b64 	{%r864, %r869}, %rd241;
	// begin inline asm
	shfl.sync.down.b32 %r863, %r864, %r900, %r654, %r902;
	// end inline asm
	// begin inline asm
	shfl.sync.down.b32 %r868, %r869, %r900, %r654, %r902;
	// end inline asm
	mov.b64 	%rd242, %fd960;
	mov.b64 	{%r874, %r879}, %rd242;
	// begin inline asm
	shfl.sync.down.b32 %r873, %r874, %r900, %r654, %r902;
	// end inline asm
	// begin inline asm
	shfl.sync.down.b32 %r878, %r879, %r900, %r654, %r902;
	// end inline asm
	mov.b64 	%rd243, %fd961;
	mov.b64 	{%r884, %r889}, %rd243;
	// begin inline asm
	shfl.sync.down.b32 %r883, %r884, %r900, %r654, %r902;
	// end inline asm
	// begin inline asm
	shfl.sync.down.b32 %r888, %r889, %r900, %r654, %r902;
	// end inline asm
	mov.b64 	%rd244, %fd962;
	mov.b64 	{%r894, %r899}, %rd244;
	// begin inline asm
	shfl.sync.down.b32 %r893, %r894, %r900, %r654, %r902;
	// end inline asm
	// begin inline asm
	shfl.sync.down.b32 %r898, %r899, %r900, %r654, %r902;
	// end inline asm
	add.s32 	%r903, %r595, 16;
	setp.gt.s32 	%p33, %r903, %r654;
	@%p33 bra 	$L__BB5_37;
	mov.b64 	%rd245, {%r893, %r898};
	mov.b64 	%fd753, %rd245;
	mov.b64 	%rd246, {%r883, %r888};
	mov.b64 	%fd754, %rd246;
	mov.b64 	%rd247, {%r873, %r878};
	mov.b64 	%fd755, %rd247;
	mov.b64 	%rd248, {%r863, %r868};
	mov.b64 	%fd756, %rd248;
	mov.b64 	%rd249, {%r853, %r858};
	mov.b64 	%fd757, %rd249;
	mov.b64 	%rd250, {%r843, %r848};
	mov.b64 	%fd758, %rd250;
	add.f64 	%fd957, %fd957, %fd758;
	add.f64 	%fd958, %fd958, %fd757;
	add.f64 	%fd959, %fd959, %fd756;
	add.f64 	%fd960, %fd960, %fd755;
	add.f64 	%fd961, %fd961, %fd754;
	add.f64 	%fd962, %fd962, %fd753;
$L__BB5_37:
	setp.ne.s32 	%p34, %r595, 0;
	@%p34 bra 	$L__BB5_39;
	shr.u32 	%r904, %r7, 5;
	mov.u32 	%r905, _ZZN3cub18CUB_300001_SM_10006detail6reduce18DeviceReduceKernelINS2_10policy_hubIN4cuda3std3__45tupleIJddddddEEEy9tuple_sumE10Policy1000EN6thrust24THRUST_300001_SM_1000_NS17counting_iteratorIiNSE_11use_defaultESG_SG_EEySA_S9_13saxpy_functorILb1EEEEvT0_PT3_T1_NS0_13GridEvenShareISN_EET2_T4_E12temp_storage;
	mad.lo.s32 	%r906, %r904, 48, %r905;
	st.shared.f64 	[%r906+8], %fd957;
	st.shared.f64 	[%r906+16], %fd958;
	st.shared.f64 	[%r906+24], %fd959;
	st.shared.f64 	[%r906+32], %fd960;
	st.shared.f64 	[%r906+40], %fd961;
	st.shared.f64 	[%r906+48], %fd962;
$L__BB5_39:
	bar.sync 	0;
	setp.ne.s32 	%p35, %r7, 0;
	@%p35 bra 	$L__BB5_81;
	setp.lt.s32 	%p36, %r6, 33;
	@%p36 bra 	$L__BB5_42;
	ld.shared.f64 	%fd759, [_ZZN3cub18CUB_300001_SM_10006detail6reduce18DeviceReduceKernelINS2_10policy_hubIN4cuda3std3__45tupleIJddddddEEEy9tuple_sumE10Policy1000EN6thrust24THRUST_300001_SM_1000_NS17counting_iteratorIiNSE_11use_defaultESG_SG_EEySA_S9_13saxpy_functorILb1EEEEvT0_PT3_T1_NS0_13GridEvenShareISN_EET2_T4_E12temp_storage+56];
	ld.shared.f64 	%fd760, [_ZZN3cub18CUB_300001_SM_10006detail6reduce18DeviceReduceKernelINS2_10policy_hubIN4cuda3std3__45tupleIJddddddEEEy9tuple_sumE10Policy1000EN6thrust24THRUST_300001_SM_1000_NS17counting_iteratorIiNSE_11use_defaultESG_SG_EEySA_S9_13saxpy_functorILb1EEEEvT0_PT3_T1_NS0_13GridEvenShareISN_EET2_T4_E12temp_storage+64];
	ld.shared.f64 	%fd761, [_ZZN3cub18CUB_300001_SM_10006detail6reduce18DeviceReduceKernelINS2_10policy_hubIN4cuda3std3__45tupleIJddddddEEEy9tuple_sumE10Policy1000EN6thrust24THRUST_300001_SM_1000_NS17counting_iteratorIiNSE_11use_defaultESG_SG_EEySA_S9_13saxpy_functorILb1EEEEvT0_PT3_T1_NS0_13GridEvenShareISN_EET2_T4_E12temp_storage+72];
	ld.shared.f64 	%fd762, [_ZZN3cub18CUB_300001_SM_10006detail6reduce18DeviceReduceKernelINS2_10policy_hubIN4cuda3std3__45tupleIJddddddEEEy9tuple_sumE10Policy1000EN6thrust24THRUST_300001_SM_1000_NS17counting_iteratorIiNSE_11use_defaultESG_SG_EEySA_S9_13saxpy_functorILb1EEEEvT0_PT3_T1_NS0_13GridEvenShareISN_EET2_T4_E12temp_storage+80];
	ld.shared.f64 	%fd763, [_ZZN3cub18CUB_300001_SM_10006detail6reduce18DeviceReduceKernelINS2_10policy_hubIN4cuda3std3__45tupleIJddddddEEEy9tuple_sumE10Policy1000EN6thrust24THRUST_300001_SM_1000_NS17counting_iteratorIiNSE_11use_defaultESG_SG_EEySA_S9_13saxpy_functorILb1EEEEvT0_PT3_T1_NS0_13GridEvenShareISN_EET2_T4_E12temp_storage+88];
	ld.shared.f64 	%fd764, [_ZZN3cub18CUB_300001_SM_10006detail6reduce18DeviceReduceKernelINS2_10policy_hubIN4cuda3std3__45tupleIJddddddEEEy9tuple_sumE10Policy1000EN6thrust24THRUST_300001_SM_1000_NS17counting_iteratorIiNSE_11use_defaultESG_SG_EEySA_S9_13saxpy_functorILb1EEEEvT0_PT3_T1_NS0_13GridEvenShareISN_EET2_T4_E12temp_storage+96];
	add.f64 	%fd957, %fd957, %fd759;
	add.f64 	%fd958, %fd958, %fd760;
	add.f64 	%fd959, %fd959, %fd761;
	add.f64 	%fd960, %fd960, %fd762;
	add.f64 	%fd961, %fd961, %fd763;
	add.f64 	%fd962, %fd962, %fd764;
$L__BB5_42:
	setp.lt.s32 	%p37, %r6, 65;
	@%p37 bra 	$L__BB5_44;
	ld.shared.f64 	%fd765, [_ZZN3cub18CUB_300001_SM_10006detail6reduce18DeviceReduceKernelINS2_10policy_hubIN4cuda3std3__45tupleIJddddddEEEy9tuple_sumE10Policy1000EN6thrust24THRUST_300001_SM_1000_NS17counting_iteratorIiNSE_11use_defaultESG_SG_EEySA_S9_13saxpy_functorILb1EEEEvT0_PT3_T1_NS0_13GridEvenShareISN_EET2_T4_E12temp_storage+104];
	ld.shared.f64 	%fd766, [_ZZN3cub18CUB_300001_SM_10006detail6reduce18DeviceReduceKernelINS2_10policy_hubIN4cuda3std3__45tupleIJddddddEEEy9tuple_sumE10Policy1000EN6thrust24THRUST_300001_SM_1000_NS17counting_iteratorIiNSE_11use_defaultESG_SG_EEySA_S9_13saxpy_functorILb1EEEEvT0_PT3_T1_NS0_13GridEvenShareISN_EET2_T4_E12temp_storage+112];
	ld.shared.f64 	%fd767, [_ZZN3cub18CUB_300001_SM_10006detail6reduce18DeviceReduceKernelINS2_10policy_hubIN4cuda3std3__45tupleIJddddddEEEy9tuple_sumE10Policy1000EN6thrust24THRUST_300001_SM_1000_NS17counting_iteratorIiNSE_11use_defaultESG_SG_EEySA_S9_13saxpy_functorILb1EEEEvT0_PT3_T1_NS0_13GridEvenShareISN_EET2_T4_E12temp_storage+120];
	ld.shared.f64 	%fd768, [_ZZN3cub18CUB_300001_SM_10006detail6reduce18DeviceReduceKernelINS2_10policy_hubIN4cuda3std3__45tupleIJddddddEEEy9tuple_sumE10Policy1000EN6thrust24THRUST_300001_SM_1000_NS17counting_iteratorIiNSE_11use_defaultESG_SG_EEySA_S9_13saxpy_functorILb1EEEEvT0_PT3_T1_NS0_13GridEvenShareISN_EET2_T4_E12temp_storage+128];
	ld.shared.f64 	%fd769, [_ZZN3cub18CUB_300001_SM_10006detail6reduce18DeviceReduceKernelINS2_10policy_hubIN4cuda3std3__45tupleIJddddddEEEy9tuple_sumE10Policy1000EN6thrust24THRUST_300001_SM_1000_NS17counting_iteratorIiNSE_11use_defaultESG_SG_EEySA_S9_13saxpy_functorILb1EEEEvT0_PT3_T1_NS0_13GridEvenShareISN_EET2_T4_E12temp_storage+136];
	ld.shared.f64 	%fd770, [_ZZN3cub18CUB_300001_SM_10006detail6reduce18DeviceReduceKernelINS2_10policy_hubIN4cuda3std3__45tupleIJddddddEEEy9tuple_sumE10Policy1000EN6thrust24THRUST_300001_SM_1000_NS17counting_iteratorIiNSE_11use_defaultESG_SG_EEySA_S9_13saxpy_functorILb1EEEEvT0_PT3_T1_NS0_13GridEvenShareISN_EET2_T4_E12temp_storage+144];
	add.f64 	%fd957, %fd957, %fd765;
	add.f64 	%fd958, %fd958, %fd766;
	add.f64 	%fd959, %fd959, %fd767;
	add.f64 	%fd960, %fd960, %fd768;
	add.f64 	%fd961, %fd961, %fd769;
	add.f64 	%fd962, %fd962, %fd770;
$L__BB5_44:
	setp.lt.s32 	%p38, %r6, 97;
	@%p38 bra 	$L__BB5_46;
	ld.shared.f64 	%fd771, [_ZZN3cub18CUB_300001_SM_10006detail6reduce18DeviceReduceKernelINS2_10policy_hubIN4cuda3std3__45tupleIJddddddEEEy9tuple_sumE10Policy1000EN6thrust24THRUST_300001_SM_1000_NS17counting_iteratorIiNSE_11use_defaultESG_SG_EEySA_S9_13saxpy_functorILb1EEEEvT0_PT3_T1_NS0_13GridEvenShareISN_EET2_T4_E12temp_storage+152];
	ld.shared.f64 	%fd772, [_ZZN3cub18CUB_300001_SM_10006detail6reduce18DeviceReduceKernelINS2_10policy_hubIN4cuda3std3__45tupleIJddddddEEEy9tuple_sumE10Policy1000EN6thrust24THRUST_300001_SM_1000_NS17counting_iteratorIiNSE_11use_defaultESG_SG_EEySA_S9_13saxpy_functorILb1EEEEvT0_PT3_T1_NS0_13GridEvenShareISN_EET2_T4_E12temp_storage+160];
	ld.shared.f64 	%fd773, [_ZZN3cub18CUB_300001_SM_10006detail6reduce18DeviceReduceKernelINS2_10policy_hubIN4cuda3std3__45tupleIJddddddEEEy9tuple_sumE10Policy1000EN6thrust24THRUST_300001_SM_1000_NS17counting_iteratorIiNSE_11use_defaultESG_SG_EEySA_S9_13saxpy_functorILb1EEEEvT0_PT3_T1_NS0_13GridEvenShareISN_EET2_T4_E12temp_storage+168];
	ld.shared.f64 	%fd774, [_ZZN3cub18CUB_300001_SM_10006detail6reduce18DeviceReduceKernelINS2_10policy_hubIN4cuda3std3__45tupleIJddddddEEEy9tuple_sumE10Policy1000EN6thrust24THRUST_300001_SM_1000_NS17counting_iteratorIiNSE_11use_defaultESG_SG_EEySA_S9_13saxpy_functorILb1EEEEvT0_PT3_T1_NS0_13GridEvenShareISN_EET2_T4_E12temp_storage+176];
	ld.shared.f64 	%fd775, [_ZZN3cub18CUB_300001_SM_10006detail6reduce18DeviceReduceKernelINS2_10policy_hubIN4cuda3std3__45tupleIJddddddEEEy9tuple_sumE10Policy1000EN6thrust24THRUST_300001_SM_1000_NS17counting_iteratorIiNSE_11use_defaultESG_SG_EEySA_S9_13saxpy_functorILb1EEEEvT0_PT3_T1_NS0_13GridEvenShareISN_EET2_T4_E12temp_storage+184];
	ld.shared.f64 	%fd776, [_ZZN3cub18CUB_300001_SM_10006detail6reduce18DeviceReduceKernelINS2_10policy_hubIN4cuda3std3__45tupleIJddddddEEEy9tuple_sumE10Policy1000EN6thrust24THRUST_300001_SM_1000_NS17counting_iteratorIiNSE_11use_defaultESG_SG_EEySA_S9_13saxpy_functorILb1EEEEvT0_PT3_T1_NS0_13GridEvenShareISN_EET2_T4_E12temp_storage+192];
	add.f64 	%fd957, %fd957, %fd771;
	add.f64 	%fd958, %fd958, %fd772;
	add.f64 	%fd959, %fd959, %fd773;
	add.f64 	%fd960, %fd960, %fd774;
	add.f64 	%fd961, %fd961, %fd775;
	add.f64 	%fd962, %fd962, %fd776;
$L__BB5_46:
	setp.lt.s32 	%p39, %r6, 129;
	@%p39 bra 	$L__BB5_48;
	ld.shared.f64 	%fd777, [_ZZN3cub18CUB_300001_SM_10006detail6reduce18DeviceReduceKernelINS2_10policy_hubIN4cuda3std3__45tupleIJddddddEEEy9tuple_sumE10Policy1000EN6thrust24THRUST_300001_SM_1000_NS17counting_iteratorIiNSE_11use_defaultESG_SG_EEySA_S9_13saxpy_functorILb1EEEEvT0_PT3_T1_NS0_13GridEvenShareISN_EET2_T4_E12temp_storage+200];
	ld.shared.f64 	%fd778, [_ZZN3cub18CUB_300001_SM_10006detail6reduce18DeviceReduceKernelINS2_10policy_hubIN4cuda3std3__45tupleIJddddddEEEy9tuple_sumE10Policy1000EN6thrust24THRUST_300001_SM_1000_NS17counting_iteratorIiNSE_11use_defaultESG_SG_EEySA_S9_13saxpy_functorILb1EEEEvT0_PT3_T1_NS0_13GridEvenShareISN_EET2_T4_E12temp_storage+208];
	ld.shared.f64 	%fd779, [_ZZN3cub18CUB_300001_SM_10006detail6reduce18DeviceReduceKernelINS2_10policy_hubIN4cuda3std3__45tupleIJddddddEEEy9tuple_sumE10Policy1000EN6thrust24THRUST_300001_SM_1000_NS17counting_iteratorIiNSE_11use_defaultESG_SG_EEySA_S9_13saxpy_functorILb1EEEEvT0_PT3_T1_NS0_13GridEvenShareISN_EET2_T4_E12temp_storage+216];
	ld.shared.f64 	%fd780, [_ZZN3cub18CUB_300001_SM_10006detail6reduce18DeviceReduceKernelINS2_10policy_hubIN4cuda3std3__45tupleIJddddddEEEy9tuple_sumE10Policy1000EN6thrust24THRUST_300001_SM_1000_NS17counting_iteratorIiNSE_11use_defaultESG_SG_EEySA_S9_13saxpy_functorILb1EEEEvT0_PT3_T1_NS0_13GridEvenShareISN_EET2_T4_E12temp_storage+224];
	ld.shared.f64 	%fd781, [_ZZN3cub18CUB_300001_SM_10006detail6reduce18DeviceReduceKernelINS2_10policy_hubIN4cuda3std3__45tupleIJddddddEEEy9tuple_sumE10Policy1000EN6thrust24THRUST_300001_SM_1000_NS17counting_iteratorIiNSE_11use_defaultESG_SG_EEySA_S9_13saxpy_functorILb1EEEEvT0_PT3_T1_NS0_13GridEvenShareISN_EET2_T4_E12temp_storage+232];
	ld.shared.f64 	%fd782, [_ZZN3cub18CUB_300001_SM_10006detail6reduce18DeviceReduceKernelINS2_10policy_hubIN4cuda3std3__45tupleIJddddddEEEy9tuple_sumE10Policy1000EN6thrust24THRUST_300001_SM_1000_NS17counting_iteratorIiNSE_11use_defaultESG_SG_EEySA_S9_13saxpy_functorILb1EEEEvT0_PT3_T1_NS0_13GridEvenShareISN_EET2_T4_E12temp_storage+240];
	add.f64 	%fd957, %fd957, %fd777;
	add.f64 	%fd958, %fd958, %fd778;
	add.f64 	%fd959, %fd959, %fd779;
	add.f64 	%fd960, %fd960, %fd780;
	add.f64 	%fd961, %fd961, %fd781;
	add.f64 	%fd962, %fd962, %fd782;
$L__BB5_48:
	setp.lt.s32 	%p40, %r6, 161;
	@%p40 bra 	$L__BB5_50;
	ld.shared.f64 	%fd783, [_ZZN3cub18CUB_300001_SM_10006detail6reduce18DeviceReduceKernelINS2_10policy_hubIN4cuda3std3__45tupleIJddddddEEEy9tuple_sumE10Policy1000EN6thrust24THRUST_300001_SM_1000_NS17counting_iteratorIiNSE_11use_defaultESG_SG_EEySA_S9_13saxpy_functorILb1EEEEvT0_PT3_T1_NS0_13GridEvenShareISN_EET2_T4_E12temp_storage+248];
	ld.shared.f64 	%fd784, [_ZZN3cub18CUB_300001_SM_10006detail6reduce18DeviceReduceKernelINS2_10policy_hubIN4cuda3std3__45tupleIJddddddEEEy9tuple_sumE10Policy1000EN6thrust24THRUST_300001_SM_1000_NS17counting_iteratorIiNSE_11use_defaultESG_SG_EEySA_S9_13saxpy_functorILb1EEEEvT0_PT3_T1_NS0_13GridEvenShareISN_EET2_T4_E12temp_storage+256];
	ld.shared.f64 	%fd785, [_ZZN3cub18CUB_300001_SM_10006detail6reduce18DeviceReduceKernelINS2_10policy_hubIN4cuda3std3__45tupleIJddddddEEEy9tuple_sumE10Policy1000EN6thrust24THRUST_300001_SM_1000_NS17counting_iteratorIiNSE_11use_defaultESG_SG_EEySA_S9_13saxpy_functorILb1EEEEvT0_PT3_T1_NS0_13GridEvenShareISN_EET2_T4_E12temp_storage+264];
	ld.shared.f64 	%fd786, [_ZZN3cub18CUB_300001_SM_10006detail6reduce18DeviceReduceKernelINS2_10policy_hubIN4cuda3std3__45tupleIJddddddEEEy9tuple_sumE10Policy1000EN6thrust24THRUST_300001_SM_1000_NS17counting_iteratorIiNSE_11use_defaultESG_SG_EEySA_S9_13saxpy_functorILb1EEEEvT0_PT3_T1_NS0_13GridEvenShareISN_EET2_T4_E12temp_storage+272];
	ld.shared.f64 	%fd787, [_ZZN3cub18CUB_300001_SM_10006detail6reduce18DeviceReduceKernelINS2_10policy_hubIN4cuda3std3__45tupleIJddddddEEEy9tuple_sumE10Policy1000EN6thrust24THRUST_300001_SM_1000_NS17counting_iteratorIiNSE_11use_defaultESG_SG_EEySA_S9_13saxpy_functorILb1EEEEvT0_PT3_T1_NS0_13GridEvenShareISN_EET2_T4_E12temp_storage+280];
	ld.shared.f64 	%fd788, [_ZZN3cub18CUB_300001_SM_10006detail6reduce18DeviceReduceKernelINS2_10policy_hubIN4cuda3std3__45tupleIJddddddEEEy9tuple_sumE10Policy1000EN6thrust24THRUST_300001_SM_1000_NS17counting_iteratorIiNSE_11use_defaultESG_SG_EEySA_S9_13saxpy_functorILb1EEEEvT0_PT3_T1_NS0_13GridEvenShareISN_EET2_T4_E12temp_storage+288];
	add.f64 	%fd957, %fd957, %fd783;
	add.f64 	%fd958, %fd958, %fd784;
	add.f64 	%fd959, %fd959, %fd785;
	add.f64 	%fd960, %fd960, %fd786;
	add.f64 	%fd961, %fd961, %fd787;
	add.f64 	%fd962, %fd962, %fd788;
$L__BB5_50:
	setp.lt.s32 	%p41, %r6, 193;
	@%p41 bra 	$L__BB5_52;
	ld.shared.f64 	%fd789, [_ZZN3cub18CUB_300001_SM_10006detail6reduce18DeviceReduceKernelINS2_10policy_hubIN4cuda3std3__45tupleIJddddddEEEy9tuple_sumE10Policy1000EN6thrust24THRUST_300001_SM_1000_NS17counting_iteratorIiNSE_11use_defaultESG_SG_EEySA_S9_13saxpy_functorILb1EEEEvT0_PT3_T1_NS0_13GridEvenShareISN_EET2_T4_E12temp_storage+296];
	ld.shared.f64 	%fd790, [_ZZN3cub18CUB_300001_SM_10006detail6reduce18DeviceReduceKernelINS2_10policy_hubIN4cuda3std3__45tupleIJddddddEEEy9tuple_sumE10Policy1000EN6thrust24THRUST_300001_SM_1000_NS17counting_iteratorIiNSE_11use_defaultESG_SG_EEySA_S9_13saxpy_functorILb1EEEEvT0_PT3_T1_NS0_13GridEvenShareISN_EET2_T4_E12temp_storage+304];
	ld.shared.f64 	%fd791, [_ZZN3cub18CUB_300001_SM_10006detail6reduce18DeviceReduceKernelINS2_10policy_hubIN4cuda3std3__45tupleIJddddddEEEy9tuple_sumE10Policy1000EN6thrust24THRUST_300001_SM_1000_NS17counting_iteratorIiNSE_11use_defaultESG_SG_EEySA_S9_13saxpy_functorILb1EEEEvT0_PT3_T1_NS0_13GridEvenShareISN_EET2_T4_E12temp_storage+312];
	ld.shared.f64 	%fd792, [_ZZN3cub18CUB_300001_SM_10006detail6reduce18DeviceReduceKernelINS2_10policy_hubIN4cuda3std3__45tupleIJddddddEEEy9tuple_sumE10Policy1000EN6thrust24THRUST_300001_SM_1000_NS17counting_iteratorIiNSE_11use_defaultESG_SG_EEySA_S9_13saxpy_functorILb1EEEEvT0_PT3_T1_NS0_13GridEvenShareISN_EET2_T4_E12temp_storage+320];
	ld.shared.f64 	%fd793, [_ZZN3cub18CUB_300001_SM_10006detail6reduce18DeviceReduceKernelINS2_10policy_hubIN4cuda3std3__45tupleIJddddddEEEy9tuple_sumE10Policy1000EN6thrust24THRUST_300001_SM_1000_NS17counting_iteratorIiNSE_11use_defaultESG_SG_EEySA_S9_13saxpy_functorILb1EEEEvT0_PT3_T1_NS0_13GridEvenShareISN_EET2_T4_E12temp_storage+328];
	ld.shared.f64 	%fd794, [_ZZN3cub18CUB_300001_SM_10006detail6reduce18DeviceReduceKernelINS2_10policy_hubIN4cuda3std3__45tupleIJddddddEEEy9tuple_sumE10Policy1000EN6thrust24THRUST_300001_SM_1000_NS17counting_iteratorIiNSE_11use_defaultESG_SG_EEySA_S9_13saxpy_functorILb1EEEEvT0_PT3_T1_NS0_13GridEvenShareISN_EET2_T4_E12temp_storage+336];
	add.f64 	%fd957, %fd957, %fd789;
	add.f64 	%fd958, %fd958, %fd790;
	add.f64 	%fd959, %fd959, %fd791;
	add.f64 	%fd960, %fd960, %fd792;
	add.f64 	%fd961, %fd961, %fd793;
	add.f64 	%fd962, %fd962, %fd794;
$L__BB5_52:
	setp.lt.s32 	%p42, %r6, 225;
	@%p42 bra 	$L__BB5_81;
	ld.shared.f64 	%fd795, [_ZZN3cub18CUB_300001_SM_10006detail6reduce18DeviceReduceKernelINS2_10policy_hubIN4cuda3std3__45tupleIJddddddEEEy9tuple_sumE10Policy1000EN6thrust24THRUST_300001_SM_1000_NS17counting_iteratorIiNSE_11use_defaultESG_SG_EEySA_S9_13saxpy_functorILb1EEEEvT0_PT3_T1_NS0_13GridEvenShareISN_EET2_T4_E12temp_storage+344];
	ld.shared.f64 	%fd796, [_ZZN3cub18CUB_300001_SM_10006detail6reduce18DeviceReduceKernelINS2_10policy_hubIN4cuda3std3__45tupleIJddddddEEEy9tuple_sumE10Policy1000EN6thrust24THRUST_300001_SM_1000_NS17counting_iteratorIiNSE_11use_defaultESG_SG_EEySA_S9_13saxpy_functorILb1EEEEvT0_PT3_T1_NS0_13GridEvenShareISN_EET2_T4_E12temp_storage+352];
	ld.shared.f64 	%fd797, [_ZZN3cub18CUB_300001_SM_10006detail6reduce18DeviceReduceKernelINS2_10policy_hubIN4cuda3std3__45tupleIJddddddEEEy9tuple_sumE10Policy1000EN6thrust24THRUST_300001_SM_1000_NS17counting_iteratorIiNSE_11use_defaultESG_SG_EEySA_S9_13saxpy_functorILb1EEEEvT0_PT3_T1_NS0_13GridEvenShareISN_EET2_T4_E12temp_storage+360];
	ld.shared.f64 	%fd798, [_ZZN3cub18CUB_300001_SM_10006detail6reduce18DeviceReduceKernelINS2_10policy_hubIN4cuda3std3__45tupleIJddddddEEEy9tuple_sumE10Policy1000EN6thrust24THRUST_300001_SM_1000_NS17counting_iteratorIiNSE_11use_defaultESG_SG_EEySA_S9_13saxpy_functorILb1EEEEvT0_PT3_T1_NS0_13GridEvenShareISN_EET2_T4_E12temp_storage+368];
	ld.shared.f64 	%fd799, [_ZZN3cub18CUB_300001_SM_10006detail6reduce18DeviceReduceKernelINS2_10policy_hubIN4cuda3std3__45tupleIJddddddEEEy9tuple_sumE10Policy1000EN6thrust24THRUST_300001_SM_1000_NS17counting_iteratorIiNSE_11use_defaultESG_SG_EEySA_S9_13saxpy_functorILb1EEEEvT0_PT3_T1_NS0_13GridEvenShareISN_EET2_T4_E12temp_storage+376];
	ld.shared.f64 	%fd800, [_ZZN3cub18CUB_300001_SM_10006detail6reduce18DeviceReduceKernelINS2_10policy_hubIN4cuda3std3__45tupleIJddddddEEEy9tuple_sumE10Policy1000EN6thrust24THRUST_300001_SM_1000_NS17counting_iteratorIiNSE_11use_defaultESG_SG_EEySA_S9_13saxpy_functorILb1EEEEvT0_PT3_T1_NS0_13GridEvenShareISN_EET2_T4_E12temp_storage+384];
	add.f64 	%fd957, %fd957, %fd795;
	add.f64 	%fd958, %fd958, %fd796;
	add.f64 	%fd959, %fd959, %fd797;
	add.f64 	%fd960, %fd960, %fd798;
	add.f64 	%fd961, %fd961, %fd799;
	add.f64 	%fd962, %fd962, %fd800;
	bra.uni 	$L__BB5_81;
$L__BB5_54:
	cvt.u32.u64 	%r239, %rd315;
	mov.u32 	%r147, %tid.x;
	add.s32 	%r240, %r239, %r147;
	add.s32 	%r241, %r240, %r2;
	mul.wide.s32 	%rd21, %r241, 8;
	add.s64 	%rd22, %rd3, %rd21;
	ld.global.f64 	%fd415, [%rd22];
	mul.wide.s32 	%rd23, %r241, 16;
	add.s64 	%rd24, %rd2, %rd23;
	ld.global.f64 	%fd416, [%rd24];
	mul.f64 	%fd417, %fd415, %fd416;
	add.s64 	%rd25, %rd4, %rd21;
	ld.global.f64 	%fd418, [%rd25];
	mul.f64 	%fd957, %fd417, %fd418;
	mul.wide.s32 	%rd11, %r231, 8;
	add.s64 	%rd26, %rd25, %rd11;
	ld.global.f64 	%fd419, [%rd26];
	mul.f64 	%fd958, %fd417, %fd419;
	add.s64 	%rd27, %rd26, %rd11;
	ld.global.f64 	%fd420, [%rd27];
	mul.f64 	%fd959, %fd417, %fd420;
	add.s64 	%rd28, %rd27, %rd11;
	ld.global.f64 	%fd421, [%rd28];
	mul.f64 	%fd960, %fd417, %fd421;
	add.s64 	%rd29, %rd28, %rd11;
	ld.global.f64 	%fd422, [%rd29];
	mul.f64 	%fd961, %fd417, %fd422;
	add.s64 	%rd30, %rd29, %rd11;
	ld.global.f64 	%fd423, [%rd30];
	mul.f64 	%fd962, %fd417, %fd423;
	setp.lt.u64 	%p2, %rd7, %rd5;
	@%p2 bra 	$L__BB5_67;
	cvt.u32.u64 	%r243, %rd5;
	add.s64 	%rd12, %rd1, -256;
	add.s32 	%r148, %r2, %r147;
	cvt.u32.u64 	%r149, %rd1;
	not.b32 	%r245, %r147;
	add.s32 	%r246, %r245, %r149;
	sub.s32 	%r247, %r246, %r243;
	sub.s32 	%r1219, %r247, %r239;
	add.s32 	%r248, %r148, %r243;
	add.s32 	%r1218, %r248, %r239;
	mov.b32 	%r1220, 0;
$L__BB5_56:
	add.s64 	%rd315, %rd315, %rd5;
	setp.gt.u64 	%p3, %rd315, %rd12;
	@%p3 bra 	$L__BB5_58;
	cvt.u32.u64 	%r250, %rd315;
	add.s32 	%r251, %r148, %r250;
	mul.wide.s32 	%rd31, %r251, 8;
	add.s64 	%rd32, %rd3, %rd31;
	ld.global.f64 	%fd424, [%rd32];
	mul.wide.s32 	%rd33, %r251, 16;
	add.s64 	%rd34, %rd2, %rd33;
	ld.global.f64 	%fd425, [%rd34];
	mul.f64 	%fd426, %fd424, %fd425;
	add.s64 	%rd35, %rd4, %rd31;
	ld.global.f64 	%fd427, [%rd35];
	add.s64 	%rd36, %rd35, %rd11;
	ld.global.f64 	%fd428, [%rd36];
	add.s64 	%rd37, %rd36, %rd11;
	ld.global.f64 	%fd429, [%rd37];
	add.s64 	%rd38, %rd37, %rd11;
	ld.global.f64 	%fd430, [%rd38];
	add.s64 	%rd39, %rd38, %rd11;
	ld.global.f64 	%fd431, [%rd39];
	add.s64 	%rd40, %rd39, %rd11;
	ld.global.f64 	%fd432, [%rd40];
	fma.rn.f64 	%fd957, %fd426, %fd427, %fd957;
	fma.rn.f64 	%fd958, %fd426, %fd428, %fd958;
	fma.rn.f64 	%fd959, %fd426, %fd429, %fd959;
	fma.rn.f64 	%fd960, %fd426, %fd430, %fd960;
	fma.rn.f64 	%fd961, %fd426, %fd431, %fd961;
	fma.rn.f64 	%fd962, %fd426, %fd432, %fd962;
	sub.s64 	%rd41, %rd1, %rd315;
	setp.lt.u64 	%p4, %rd41, %rd5;
	add.s32 	%r1220, %r1220, 1;
	sub.s32 	%r1219, %r1219, %r243;
	add.s32 	%r1218, %r1218, %r243;
	@%p4 bra 	$L__BB5_67;
	bra.uni 	$L__BB5_56;
$L__BB5_58:
	setp.le.u64 	%p5, %rd1, %rd315;
	cvt.u32.u64 	%r252, %rd315;
	sub.s32 	%r254, %r149, %r252;
	setp.ge.s32 	%p6, %r147, %r254;
	or.pred  	%p7, %p5, %p6;
	@%p7 bra 	$L__BB5_67;
	add.s32 	%r158, %r2, %r252;
	add.s32 	%r261, %r243, %r239;
	sub.s32 	%r262, %r246, %r261;
	mul.lo.s32 	%r263, %r1, %r1220;
	shl.b32 	%r264, %r263, 8;
	sub.s32 	%r159, %r262, %r264;
	setp.lt.u32 	%p8, %r159, 768;
	mov.u32 	%r1224, %r147;
	@%p8 bra 	$L__BB5_62;
	shr.u32 	%r265, %r1219, 8;
	add.s32 	%r266, %r265, 1;
	and.b32  	%r267, %r266, 33554428;
	neg.s32 	%r1222, %r267;
	mul.wide.s32 	%rd42, %r231, 40;
	add.s64 	%rd43, %rd42, %rd4;
	add.s64 	%rd15, %rd43, 4096;
	mul.wide.s32 	%rd44, %r231, 32;
	add.s64 	%rd45, %rd44, %rd4;
	add.s64 	%rd16, %rd45, 4096;
	mov.u32 	%r1224, %r147;
$L__BB5_61:
	.pragma "nounroll";
	mul.wide.s32 	%rd46, %r1218, 8;
	add.s64 	%rd47, %rd3, %rd46;
	add.s64 	%rd48, %rd4, %rd46;
	add.s64 	%rd49, %rd48, 4096;
	add.s64 	%rd50, %rd49, %rd11;
	mul.wide.s32 	%rd51, %r1218, 16;
	add.s64 	%rd52, %rd2, %rd51;
	add.s64 	%rd53, %rd15, %rd46;
	add.s64 	%rd54, %rd16, %rd46;
	mul.wide.s32 	%rd55, %r231, 24;
	add.s64 	%rd56, %rd49, %rd55;
	ld.global.f64 	%fd434, [%rd47];
	ld.global.f64 	%fd435, [%rd52];
	mul.f64 	%fd436, %fd434, %fd435;
	ld.global.f64 	%fd437, [%rd48];
	ld.global.f64 	%fd438, [%rd50+-4096];
	mul.wide.s32 	%rd57, %r231, 16;
	add.s64 	%rd58, %rd49, %rd57;
	ld.global.f64 	%fd439, [%rd58+-4096];
	ld.global.f64 	%fd440, [%rd56+-4096];
	ld.global.f64 	%fd441, [%rd54+-4096];
	ld.global.f64 	%fd442, [%rd53+-4096];
	fma.rn.f64 	%fd443, %fd436, %fd437, %fd957;
	fma.rn.f64 	%fd444, %fd436, %fd438, %fd958;
	fma.rn.f64 	%fd445, %fd436, %fd439, %fd959;
	fma.rn.f64 	%fd446, %fd436, %fd440, %fd960;
	fma.rn.f64 	%fd447, %fd436, %fd441, %fd961;
	fma.rn.f64 	%fd448, %fd436, %fd442, %fd962;
	ld.global.f64 	%fd449, [%rd47+2048];
	ld.global.f64 	%fd450, [%rd52+4096];
	mul.f64 	%fd451, %fd449, %fd450;
	ld.global.f64 	%fd452, [%rd48+2048];
	ld.global.f64 	%fd453, [%rd50+-2048];
	ld.global.f64 	%fd454, [%rd58+-2048];
	ld.global.f64 	%fd455, [%rd56+-2048];
	ld.global.f64 	%fd456, [%rd54+-2048];
	ld.global.f64 	%fd457, [%rd53+-2048];
	fma.rn.f64 	%fd458, %fd451, %fd452, %fd443;
	fma.rn.f64 	%fd459, %fd451, %fd453, %fd444;
	fma.rn.f64 	%fd460, %fd451, %fd454, %fd445;
	fma.rn.f64 	%fd461, %fd451, %fd455, %fd446;
	fma.rn.f64 	%fd462, %fd451, %fd456, %fd447;
	fma.rn.f64 	%fd463, %fd451, %fd457, %fd448;
	ld.global.f64 	%fd464, [%rd47+4096];
	ld.global.f64 	%fd465, [%rd52+8192];
	mul.f64 	%fd466, %fd464, %fd465;
	ld.global.f64 	%fd467, [%rd48+4096];
	ld.global.f64 	%fd468, [%rd50];
	ld.global.f64 	%fd469, [%rd58];
	ld.global.f64 	%fd470, [%rd56];
	ld.global.f64 	%fd471, [%rd54];
	ld.global.f64 	%fd472, [%rd53];
	fma.rn.f64 	%fd473, %fd466, %fd467, %fd458;
	fma.rn.f64 	%fd474, %fd466, %fd468, %fd459;
	fma.rn.f64 	%fd475, %fd466, %fd469, %fd460;
	fma.rn.f64 	%fd476, %fd466, %fd470, %fd461;
	fma.rn.f64 	%fd477, %fd466, %fd471, %fd462;
	fma.rn.f64 	%fd478, %fd466, %fd472, %fd463;
	ld.global.f64 	%fd479, [%rd47+6144];
	ld.global.f64 	%fd480, [%rd52+12288];
	mul.f64 	%fd481, %fd479, %fd480;
	ld.global.f64 	%fd482, [%rd48+6144];
	ld.global.f64 	%fd483, [%rd50+2048];
	ld.global.f64 	%fd484, [%rd58+2048];
	ld.global.f64 	%fd485, [%rd56+2048];
	ld.global.f64 	%fd486, [%rd54+2048];
	ld.global.f64 	%fd487, [%rd53+2048];
	fma.rn.f64 	%fd957, %fd481, %fd482, %fd473;
	fma.rn.f64 	%fd958, %fd481, %fd483, %fd474;
	fma.rn.f64 	%fd959, %fd481, %fd484, %fd475;
	fma.rn.f64 	%fd960, %fd481, %fd485, %fd476;
	fma.rn.f64 	%fd961, %fd481, %fd486, %fd477;
	fma.rn.f64 	%fd962, %fd481, %fd487, %fd478;
	add.s32 	%r1224, %r1224, 1024;
	add.s32 	%r1222, %r1222, 4;
	add.s32 	%r1218, %r1218, 1024;
	setp.ne.s32 	%p9, %r1222, 0;
	@%p9 bra 	$L__BB5_61;
$L__BB5_62:
	shr.u32 	%r269, %r159, 8;
	add.s32 	%r270, %r269, 1;
	and.b32  	%r268, %r270, 3;
	setp.eq.s32 	%p10, %r268, 0;
	@%p10 bra 	$L__BB5_67;
	setp.eq.s32 	%p11, %r268, 1;
	@%p11 bra 	$L__BB5_65;
	add.s32 	%r271, %r158, %r1224;
	mul.wide.s32 	%rd59, %r271, 8;
	add.s64 	%rd60, %rd3, %rd59;
	ld.global.f64 	%fd489, [%rd60];
	mul.wide.s32 	%rd61, %r271, 16;
	add.s64 	%rd62, %rd2, %rd61;
	ld.global.f64 	%fd490, [%rd62];
	mul.f64 	%fd491, %fd489, %fd490;
	add.s64 	%rd63, %rd4, %rd59;
	ld.global.f64 	%fd492, [%rd63];
	add.s64 	%rd64, %rd63, %rd11;
	ld.global.f64 	%fd493, [%rd64];
	add.s64 	%rd65, %rd64, %rd11;
	ld.global.f64 	%fd494, [%rd65];
	add.s64 	%rd66, %rd65, %rd11;
	ld.global.f64 	%fd495, [%rd66];
	add.s64 	%rd67, %rd66, %rd11;
	ld.global.f64 	%fd496, [%rd67];
	add.s64 	%rd68, %rd67, %rd11;
	ld.global.f64 	%fd497, [%rd68];
	fma.rn.f64 	%fd498, %fd491, %fd492, %fd957;
	fma.rn.f64 	%fd499, %fd491, %fd493, %fd958;
	fma.rn.f64 	%fd500, %fd491, %fd494, %fd959;
	fma.rn.f64 	%fd501, %fd491, %fd495, %fd960;
	fma.rn.f64 	%fd502, %fd491, %fd496, %fd961;
	fma.rn.f64 	%fd503, %fd491, %fd497, %fd962;
	ld.global.f64 	%fd504, [%rd60+2048];
	ld.global.f64 	%fd505, [%rd62+4096];
	mul.f64 	%fd506, %fd504, %fd505;
	ld.global.f64 	%fd507, [%rd63+2048];
	ld.global.f64 	%fd508, [%rd64+2048];
	ld.global.f64 	%fd509, [%rd65+2048];
	ld.global.f64 	%fd510, [%rd66+2048];
	ld.global.f64 	%fd511, [%rd67+2048];
	ld.global.f64 	%fd512, [%rd68+2048];
	fma.rn.f64 	%fd957, %fd506, %fd507, %fd498;
	fma.rn.f64 	%fd958, %fd506, %fd508, %fd499;
	fma.rn.f64 	%fd959, %fd506, %fd509, %fd500;
	fma.rn.f64 	%fd960, %fd506, %fd510, %fd501;
	fma.rn.f64 	%fd961, %fd506, %fd511, %fd502;
	fma.rn.f64 	%fd962, %fd506, %fd512, %fd503;
	add.s32 	%r1224, %r1224, 512;
$L__BB5_65:
	and.b32  	%r272, %r159, 256;
	setp.ne.s32 	%p12, %r272, 0;
	@%p12 bra 	$L__BB5_67;
	add.s32 	%r273, %r158, %r1224;
	mul.wide.s32 	%rd69, %r273, 8;
	add.s64 	%rd70, %rd3, %rd69;
	ld.global.f64 	%fd513, [%rd70];
	mul.wide.s32 	%rd71, %r273, 16;
	add.s64 	%rd72, %rd2, %rd71;
	ld.global.f64 	%fd514, [%rd72];
	mul.f64 	%fd515, %fd513, %fd514;
	add.s64 	%rd73, %rd4, %rd69;
	ld.global.f64 	%fd516, [%rd73];
	add.s64 	%rd74, %rd73, %rd11;
	ld.global.f64 	%fd517, [%rd74];
	add.s64 	%rd75, %rd74, %rd11;
	ld.global.f64 	%fd518, [%rd75];
	add.s64 	%rd76, %rd75, %rd11;
	ld.global.f64 	%fd519, [%rd76];
	add.s64 	%rd77, %rd76, %rd11;
	ld.global.f64 	%fd520, [%rd77];
	add.s64 	%rd78, %rd77, %rd11;
	ld.global.f64 	%fd521, [%rd78];
	fma.rn.f64 	%fd957, %fd515, %fd516, %fd957;
	fma.rn.f64 	%fd958, %fd515, %fd517, %fd958;
	fma.rn.f64 	%fd959, %fd515, %fd518, %fd959;
	fma.rn.f64 	%fd960, %fd515, %fd519, %fd960;
	fma.rn.f64 	%fd961, %fd515, %fd520, %fd961;
	fma.rn.f64 	%fd962, %fd515, %fd521, %fd962;
$L__BB5_67:
	// begin inline asm
	mov.u32 %r274, %laneid;
	// end inline asm
	mov.b64 	%rd79, %fd957;
	mov.b64 	{%r276, %r281}, %rd79;
	mov.b32 	%r332, 1;
	mov.b32 	%r333, 31;
	mov.b32 	%r334, -1;
	// begin inline asm
	shfl.sync.down.b32 %r275, %r276, %r332, %r333, %r334;
	// end inline asm
	// begin inline asm
	shfl.sync.down.b32 %r280, %r281, %r332, %r333, %r334;
	// end inline asm
	mov.b64 	%rd80, %fd958;
	mov.b64 	{%r286, %r291}, %rd80;
	// begin inline asm
	shfl.sync.down.b32 %r285, %r286, %r332, %r333, %r334;
	// end inline asm
	// begin inline asm
	shfl.sync.down.b32 %r290, %r291, %r332, %r333, %r334;
	// end inline asm
	mov.b64 	%rd81, %fd959;
	mov.b64 	{%r296, %r301}, %rd81;
	// begin inline asm
	shfl.sync.down.b32 %r295, %r296, %r332, %r333, %r334;
	// end inline asm
	// begin inline asm
	shfl.sync.down.b32 %r300, %r301, %r332, %r333, %r334;
	// end inline asm
	mov.b64 	%rd82, %fd960;
	mov.b64 	{%r306, %r311}, %rd82;
	// begin inline asm
	shfl.sync.down.b32 %r305, %r306, %r332, %r333, %r334;
	// end inline asm
	// begin inline asm
	shfl.sync.down.b32 %r310, %r311, %r332, %r333, %r334;
	// end inline asm
	mov.b64 	%rd83, %fd961;
	mov.b64 	{%r316, %r321}, %rd83;
	// begin inline asm
	shfl.sync.down.b32 %r315, %r316, %r332, %r333, %r334;
	// end inline asm
	// begin inline asm
	shfl.sync.down.b32 %r320, %r321, %r332, %r333, %r334;
	// end inline asm
	mov.b64 	%rd84, %fd962;
	mov.b64 	{%r326, %r331}, %rd84;
	// begin inline asm
	shfl.sync.down.b32 %r325, %r326, %r332, %r333, %r334;
	// end inline asm
	// begin inline asm
	shfl.sync.down.b32 %r330, %r331, %r332, %r333, %r334;
	// end inline asm
	setp.gt.s32 	%p13, %r274, 30;
	@%p13 bra 	$L__BB5_69;
	mov.b64 	%rd85, {%r325, %r330};
	mov.b64 	%fd522, %rd85;
	mov.b64 	%rd86, {%r315, %r320};
	mov.b64 	%fd523, %rd86;
	mov.b64 	%rd87, {%r305, %r310};
	mov.b64 	%fd524, %rd87;
	mov.b64 	%rd88, {%r295, %r300};
	mov.b64 	%fd525, %rd88;
	mov.b64 	%rd89, {%r285, %r290};
	mov.b64 	%fd526, %rd89;
	mov.b64 	%rd90, {%r275, %r280};
	mov.b64 	%fd527, %rd90;
	add.f64 	%fd957, %fd957, %fd527;
	add.f64 	%fd958, %fd958, %fd526;
	add.f64 	%fd959, %fd959, %fd525;
	add.f64 	%fd960, %fd960, %fd524;
	add.f64 	%fd961, %fd961, %fd523;
	add.f64 	%fd962, %fd962, %fd522;
$L__BB5_69:
	mov.b64 	%rd91, %fd957;
	mov.b64 	{%r336, %r341}, %rd91;
	mov.b32 	%r392, 2;
	mov.b32 	%r393, 31;
	mov.b32 	%r394, -1;
	// begin inline asm
	shfl.sync.down.b32 %r335, %r336, %r392, %r393, %r394;
	// end inline asm
	// begin inline asm
	shfl.sync.down.b32 %r340, %r341, %r392, %r393, %r394;
	// end inline asm
	mov.b64 	%rd92, %fd958;
	mov.b64 	{%r346, %r351}, %rd92;
	// begin inline asm
	shfl.sync.down.b32 %r345, %r346, %r392, %r393, %r394;
	// end inline asm
	// begin inline asm
	shfl.sync.down.b32 %r350, %r351, %r392, %r393, %r394;
	// end inline asm
	mov.b64 	%rd93, %fd959;
	mov.b64 	{%r356, %r361}, %rd93;
	// begin inline asm
	shfl.sync.down.b32 %r355, %r356, %r392, %r393, %r394;
	// end inline asm
	// begin inline asm
	shfl.sync.down.b32 %r360, %r361, %r392, %r393, %r394;
	// end inline asm
	mov.b64 	%rd94, %fd960;
	mov.b64 	{%r366, %r371}, %rd94;
	// begin inline asm
	shfl.sync.down.b32 %r365, %r366, %r392, %r393, %r394;
	// end inline asm
	// begin inline asm
	shfl.sync.down.b32 %r370, %r371, %r392, %r393, %r394;
	// end inline asm
	mov.b64 	%rd95, %fd961;
	mov.b64 	{%r376, %r381}, %rd95;
	// begin inline asm
	shfl.sync.down.b32 %r375, %r376, %r392, %r393, %r394;
	// end inline asm
	// begin inline asm
	shfl.sync.down.b32 %r380, %r381, %r392, %r393, %r394;
	// end inline asm
	mov.b64 	%rd96, %fd962;
	mov.b64 	{%r386, %r391}, %rd96;
	// begin inline asm
	shfl.sync.down.b32 %r385, %r386, %r392, %r393, %r394;
	// end inline asm
	// begin inline asm
	shfl.sync.down.b32 %r390, %r391, %r392, %r393, %r394;
	// end inline asm
	setp.gt.s32 	%p14, %r274, 29;
	@%p14 bra 	$L__BB5_71;
	mov.b64 	%rd97, {%r385, %r390};
	mov.b64 	%fd528, %rd97;
	mov.b64 	%rd98, {%r375, %r380};
	mov.b64 	%fd529, %rd98;
	mov.b64 	%rd99, {%r365, %r370};
	mov.b64 	%fd530, %rd99;
	mov.b64 	%rd100, {%r355, %r360};
	mov.b64 	%fd531, %rd100;
	mov.b64 	%rd101, {%r345, %r350};
	mov.b64 	%fd532, %rd101;
	mov.b64 	%rd102, {%r335, %r340};
	mov.b64 	%fd533, %rd102;
	add.f64 	%fd957, %fd957, %fd533;
	add.f64 	%fd958, %fd958, %fd532;
	add.f64 	%fd959, %fd959, %fd531;
	add.f64 	%fd960, %fd960, %fd530;
	add.f64 	%fd961, %fd961, %fd529;
	add.f64 	%fd962, %fd962, %fd528;
$L__BB5_71:
	mov.b64 	%rd103, %fd957;
	mov.b64 	{%r396, %r401}, %rd103;
	mov.b32 	%r452, 4;
	mov.b32 	%r453, 31;
	mov.b32 	%r454, -1;
	// begin inline asm
	shfl.sync.down.b32 %r395, %r396, %r452, %r453, %r454;
	// end inline asm
	// begin inline asm
	shfl.sync.down.b32 %r400, %r401, %r452, %r453, %r454;
	// end inline asm
	mov.b64 	%rd104, %fd958;
	mov.b64 	{%r406, %r411}, %rd104;
	// begin inline asm
	shfl.sync.down.b32 %r405, %r406, %r452, %r453, %r454;
	// end inline asm
	// begin inline asm
	shfl.sync.down.b32 %r410, %r411, %r452, %r453, %r454;
	// end inline asm
	mov.b64 	%rd105, %fd959;
	mov.b64 	{%r416, %r421}, %rd105;
	// begin inline asm
	shfl.sync.down.b32 %r415, %r416, %r452, %r453, %r454;
	// end inline asm
	// begin inline asm
	shfl.sync.down.b32 %r420, %r421, %r452, %r453, %r454;
	// end inline asm
	mov.b64 	%rd106, %fd960;
	mov.b64 	{%r426, %r431}, %rd106;
	// begin inline asm
	shfl.sync.down.b32 %r425, %r426, %r452, %r453, %r454;
	// end inline asm
	// begin inline asm
	shfl.sync.down.b32 %r430, %r431, %r452, %r453, %r454;
	// end inline asm
	mov.b64 	%rd107, %fd961;
	mov.b64 	{%r436, %r441}, %rd107;
	// begin inline asm
	shfl.sync.down.b32 %r435, %r436, %r452, %r453, %r454;
	// end inline asm
	// begin inline asm
	shfl.sync.down.b32 %r440, %r441, %r452, %r453, %r454;
	// end inline asm
	mov.b64 	%rd108, %fd962;
	mov.b64 	{%r446, %r451}, %rd108;
	// begin inline asm
	shfl.sync.down.b32 %r445, %r446, %r452, %r453, %r454;
	// end inline asm
	// begin inline asm
	shfl.sync.down.b32 %r450, %r451, %r452, %r453, %r454;
	// end inline asm
	setp.gt.s32 	%p15, %r274, 27;
	@%p15 bra 	$L__BB5_73;
	mov.b64 	%rd109, {%r445, %r450};
	mov.b64 	%fd534, %rd109;
	mov.b64 	%rd110, {%r435, %r440};
	mov.b64 	%fd535, %rd110;
	mov.b64 	%rd111, {%r425, %r430};
	mov.b64 	%fd536, %rd111;
	mov.b64 	%rd112, {%r415, %r420};
	mov.b64 	%fd537, %rd112;
	mov.b64 	%rd113, {%r405, %r410};
	mov.b64 	%fd538, %rd113;
	mov.b64 	%rd114, {%r395, %r400};
	mov.b64 	%fd539, %rd114;
	add.f64 	%fd957, %fd957, %fd539;
	add.f64 	%fd958, %fd958, %fd538;
	add.f64 	%fd959, %fd959, %fd537;
	add.f64 	%fd960, %fd960, %fd536;
	add.f64 	%fd961, %fd961, %fd535;
	add.f64 	%fd962, %fd962, %fd534;
$L__BB5_73:
	mov.b64 	%rd115, %fd957;
	mov.b64 	{%r456, %r461}, %rd115;
	mov.b32 	%r512, 8;
	mov.b32 	%r513, 31;
	mov.b32 	%r514, -1;
	// begin inline asm
	shfl.sync.down.b32 %r455, %r456, %r512, %r513, %r514;
	// end inline asm
	// begin inline asm
	shfl.sync.down.b32 %r460, %r461, %r512, %r513, %r514;
	// end inline asm
	mov.b64 	%rd116, %fd958;
	mov.b64 	{%r466, %r471}, %rd116;
	// begin inline asm
	shfl.sync.down.b32 %r465, %r466, %r512, %r513, %r514;
	// end inline asm
	// begin inline asm
	shfl.sync.down.b32 %r470, %r471, %r512, %r513, %r514;
	// end inline asm
	mov.b64 	%rd117, %fd959;
	mov.b64 	{%r476, %r481}, %rd117;
	// begin inline asm
	shfl.sync.down.b32 %r475, %r476, %r512, %r513, %r514;
	// end inline asm
	// begin inline asm
	shfl.sync.down.b32 %r480, %r481, %r512, %r513, %r514;
	// end inline asm
	mov.b64 	%rd118, %fd960;
	mov.b64 	{%r486, %r491}, %rd118;
	// begin inline asm
	shfl.sync.down.b32 %r485, %r486, %r512, %r513, %r514;
	// end inline asm
	// begin inline asm
	shfl.sync.down.b32 %r490, %r491, %r512, %r513, %r514;
	// end inline asm
	mov.b64 	%rd119, %fd961;
	mov.b64 	{%r496, %r501}, %rd119;
	// begin inline asm
	shfl.sync.down.b32 %r495, %r496, %r512, %r513, %r514;
	// end inline asm
	// begin inline asm
	shfl.sync.down.b32 %r500, %r501, %r512, %r513, %r514;
	// end inline asm
	mov.b64 	%rd120, %fd962;
	mov.b64 	{%r506, %r511}, %rd120;
	// begin inline asm
	shfl.sync.down.b32 %r505, %r506, %r512, %r513, %r514;
	// end inline asm
	// begin inline asm
	shfl.sync.down.b32 %r510, %r511, %r512, %r513, %r514;
	// end inline asm
	setp.gt.s32 	%p16, %r274, 23;
	@%p16 bra 	$L__BB5_75;
	mov.b64 	%rd121, {%r505, %r510};
	mov.b64 	%fd540, %rd121;
	mov.b64 	%rd122, {%r495, %r500};
	mov.b64 	%fd541, %rd122;
	mov.b64 	%rd123, {%r485, %r490};
	mov.b64 	%fd542, %rd123;
	mov.b64 	%rd124, {%r475, %r480};
	mov.b64 	%fd543, %rd124;
	mov.b64 	%rd125, {%r465, %r470};
	mov.b64 	%fd544, %rd125;
	mov.b64 	%rd126, {%r455, %r460};
	mov.b64 	%fd545, %rd126;
	add.f64 	%fd957, %fd957, %fd545;
	add.f64 	%fd958, %fd958, %fd544;
	add.f64 	%fd959, %fd959, %fd543;
	add.f64 	%fd960, %fd960, %fd542;
	add.f64 	%fd961, %fd961, %fd541;
	add.f64 	%fd962, %fd962, %fd540;
$L__BB5_75:
	mov.b64 	%rd127, %fd957;
	mov.b64 	{%r516, %r521}, %rd127;
	mov.b32 	%r572, 16;
	mov.b32 	%r573, 31;
	mov.b32 	%r574, -1;
	// begin inline asm
	shfl.sync.down.b32 %r515, %r516, %r572, %r573, %r574;
	// end inline asm
	// begin inline asm
	shfl.sync.down.b32 %r520, %r521, %r572, %r573, %r574;
	// end inline asm
	mov.b64 	%rd128, %fd958;
	mov.b64 	{%r526, %r531}, %rd128;
	// begin inline asm
	shfl.sync.down.b32 %r525, %r526, %r572, %r573, %r574;
	// end inline asm
	// begin inline asm
	shfl.sync.down.b32 %r530, %r531, %r572, %r573, %r574;
	// end inline asm
	mov.b64 	%rd129, %fd959;
	mov.b64 	{%r536, %r541}, %rd129;
	// begin inline asm
	shfl.sync.down.b32 %r535, %r536, %r572, %r573, %r574;
	// end inline asm
	// begin inline asm
	shfl.sync.down.b32 %r540, %r541, %r572, %r573, %r574;
	// end inline asm
	mov.b64 	%rd130, %fd960;
	mov.b64 	{%r546, %r551}, %rd130;
	// begin inline asm
	shfl.sync.down.b32 %r545, %r546, %r572, %r573, %r574;
	// end inline asm
	// begin inline asm
	shfl.sync.down.b32 %r550, %r551, %r572, %r573, %r574;
	// end inline asm
	mov.b64 	%rd131, %fd961;
	mov.b64 	{%r556, %r561}, %rd131;
	// begin inline asm
	shfl.sync.down.b32 %r555, %r556, %r572, %r573, %r574;
	// end inline asm
	// begin inline asm
	shfl.sync.down.b32 %r560, %r561, %r572, %r573, %r574;
	// end inline asm
	mov.b64 	%rd132, %fd962;
	mov.b64 	{%r566, %r571}, %rd132;
	// begin inline asm
	shfl.sync.down.b32 %r565, %r566, %r572, %r573, %r574;
	// end inline asm
	// begin inline asm
	shfl.sync.down.b32 %r570, %r571, %r572, %r573, %r574;
	// end inline asm
	setp.gt.s32 	%p17, %r274, 15;
	@%p17 bra 	$L__BB5_77;
	mov.b64 	%rd133, {%r565, %r570};
	mov.b64 	%fd546, %rd133;
	mov.b64 	%rd134, {%r555, %r560};
	mov.b64 	%fd547, %rd134;
	mov.b64 	%rd135, {%r545, %r550};
	mov.b64 	%fd548, %rd135;
	mov.b64 	%rd136, {%r535, %r540};
	mov.b64 	%fd549, %rd136;
	mov.b64 	%rd137, {%r525, %r530};
	mov.b64 	%fd550, %rd137;
	mov.b64 	%rd138, {%r515, %r520};
	mov.b64 	%fd551, %rd138;
	add.f64 	%fd957, %fd957, %fd551;
	add.f64 	%fd958, %fd958, %fd550;
	add.f64 	%fd959, %fd959, %fd549;
	add.f64 	%fd960, %fd960, %fd548;
	add.f64 	%fd961, %fd961, %fd547;
	add.f64 	%fd962, %fd962, %fd546;
$L__BB5_77:
	setp.ne.s32 	%p18, %r274, 0;
	@%p18 bra 	$L__BB5_79;
	shr.u32 	%r575, %r147, 5;
	mov.u32 	%r576, _ZZN3cub18CUB_300001_SM_10006detail6reduce18DeviceReduceKernelINS2_10policy_hubIN4cuda3std3__45tupleIJddddddEEEy9tuple_sumE10Policy1000EN6thrust24THRUST_300001_SM_1000_NS17counting_iteratorIiNSE_11use_defaultESG_SG_EEySA_S9_13saxpy_functorILb1EEEEvT0_PT3_T1_NS0_13GridEvenShareISN_EET2_T4_E12temp_storage;
	mad.lo.s32 	%r577, %r575, 48, %r576;
	st.shared.f64 	[%r577+8], %fd957;
	st.shared.f64 	[%r577+16], %fd958;
	st.shared.f64 	[%r577+24], %fd959;
	st.shared.f64 	[%r577+32], %fd960;
	st.shared.f64 	[%r577+40], %fd961;
	st.shared.f64 	[%r577+48], %fd962;
$L__BB5_79:
	bar.sync 	0;
	setp.ne.s32 	%p19, %r147, 0;
	@%p19 bra 	$L__BB5_81;
	ld.shared.f64 	%fd552, [_ZZN3cub18CUB_300001_SM_10006detail6reduce18DeviceReduceKernelINS2_10policy_hubIN4cuda3std3__45tupleIJddddddEEEy9tuple_sumE10Policy1000EN6thrust24THRUST_300001_SM_1000_NS17counting_iteratorIiNSE_11use_defaultESG_SG_EEySA_S9_13saxpy_functorILb1EEEEvT0_PT3_T1_NS0_13GridEvenShareISN_EET2_T4_E12temp_storage+56];
	ld.shared.f64 	%fd553, [_ZZN3cub18CUB_300001_SM_10006detail6reduce18DeviceReduceKernelINS2_10policy_hubIN4cuda3std3__45tupleIJddddddEEEy9tuple_sumE10Policy1000EN6thrust24THRUST_300001_SM_1000_NS17counting_iteratorIiNSE_11use_defaultESG_SG_EEySA_S9_13saxpy_functorILb1EEEEvT0_PT3_T1_NS0_13GridEvenShareISN_EET2_T4_E12temp_storage+64];
	ld.shared.f64 	%fd554, [_ZZN3cub18CUB_300001_SM_10006detail6reduce18DeviceReduceKernelINS2_10policy_hubIN4cuda3std3__45tupleIJddddddEEEy9tuple_sumE10Policy1000EN6thrust24THRUST_300001_SM_1000_NS17counting_iteratorIiNSE_11use_defaultESG_SG_EEySA_S9_13saxpy_functorILb1EEEEvT0_PT3_T1_NS0_13GridEvenShareISN_EET2_T4_E12temp_storage+72];
	ld.shared.f64 	%fd555, [_ZZN3cub18CUB_300001_SM_10006detail6reduce18DeviceReduceKernelINS2_10policy_hubIN4cuda3std3__45tupleIJddddddEEEy9tuple_sumE10Policy1000EN6thrust24THRUST_300001_SM_1000_NS17counting_iteratorIiNSE_11use_defaultESG_SG_EEySA_S9_13saxpy_functorILb1EEEEvT0_PT3_T1_NS0_13GridEvenShareISN_EET2_T4_E12temp_storage+80];
	ld.shared.f64 	%fd556, [_ZZN3cub18CUB_300001_SM_10006detail6reduce18DeviceReduceKernelINS2_10policy_hubIN4cuda3std3__45tupleIJddddddEEEy9tuple_sumE10Policy1000EN6thrust24THRUST_300001_SM_1000_NS17counting_iteratorIiNSE_11use_defaultESG_SG_EEySA_S9_13saxpy_functorILb1EEEEvT0_PT3_T1_NS0_13GridEvenShareISN_EET2_T4_E12temp_storage+88];
	ld.shared.f64 	%fd557, [_ZZN3cub18CUB_300001_SM_10006detail6reduce18DeviceReduceKernelINS2_10policy_hubIN4cuda3std3__45tupleIJddddddEEEy9tuple_sumE10Policy1000EN6thrust24THRUST_300001_SM_1000_NS17counting_iteratorIiNSE_11use_defaultESG_SG_EEySA_S9_13saxpy_functorILb1EEEEvT0_PT3_T1_NS0_13GridEvenShareISN_EET2_T4_E12temp_storage+96];
	add.f64 	%fd558, %fd957, %fd552;
	add.f64 	%fd559, %fd958, %fd553;
	add.f64 	%fd560, %fd959, %fd554;
	add.f64 	%fd561, %fd960, %fd555;
	add.f64 	%fd562, %fd961, %fd556;
	add.f64 	%fd563, %fd962, %fd557;
	ld.shared.f64 	%fd564, [_ZZN3cub18CUB_300001_SM_10006detail6reduce18DeviceReduceKernelINS2_10policy_hubIN4cuda3std3__45tupleIJddddddEEEy9tuple_sumE10Policy1000EN6thrust24THRUST_300001_SM_1000_NS17counting_iteratorIiNSE_11use_defaultESG_SG_EEySA_S9_13saxpy_functorILb1EEEEvT0_PT3_T1_NS0_13GridEvenShareISN_EET2_T4_E12temp_storage+104];
	ld.shared.f64 	%fd565, [_ZZN3cub18CUB_300001_SM_10006detail6reduce18DeviceReduceKernelINS2_10policy_hubIN4cuda3std3__45tupleIJddddddEEEy9tuple_sumE10Policy1000EN6thrust24THRUST_300001_SM_1000_NS17counting_iteratorIiNSE_11use_defaultESG_SG_EEySA_S9_13saxpy_functorILb1EEEEvT0_PT3_T1_NS0_13GridEvenShareISN_EET2_T4_E12temp_storage+112];
	ld.shared.f64 	%fd566, [_ZZN3cub18CUB_300001_SM_10006detail6reduce18DeviceReduceKernelINS2_10policy_hubIN4cuda3std3__45tupleIJddddddEEEy9tuple_sumE10Policy1000EN6thrust24THRUST_300001_SM_1000_NS17counting_iteratorIiNSE_11use_defaultESG_SG_EEySA_S9_13saxpy_functorILb1EEEEvT0_PT3_T1_NS0_13GridEvenShareISN_EET2_T4_E12temp_storage+120];
	ld.shared.f64 	%fd567, [_ZZN3cub18CUB_300001_SM_10006detail6reduce18DeviceReduceKernelINS2_10policy_hubIN4cuda3std3__45tupleIJddddddEEEy9tuple_sumE10Policy1000EN6thrust24THRUST_300001_SM_1000_NS17counting_iteratorIiNSE_11use_defaultESG_SG_EEySA_S9_13saxpy_functorILb1EEEEvT0_PT3_T1_NS0_13GridEvenShareISN_EET2_T4_E12temp_storage+128];
	ld.shared.f64 	%fd568, [_ZZN3cub18CUB_300001_SM_10006detail6reduce18DeviceReduceKernelINS2_10policy_hubIN4cuda3std3__45tupleIJddddddEEEy9tuple_sumE10Policy1000EN6thrust24THRUST_300001_SM_1000_NS17counting_iteratorIiNSE_11use_defaultESG_SG_EEySA_S9_13saxpy_functorILb1EEEEvT0_PT3_T1_NS0_13GridEvenShareISN_EET2_T4_E12temp_storage+136];
	ld.shared.f64 	%fd569, [_ZZN3cub18CUB_300001_SM_10006detail6reduce18DeviceReduceKernelINS2_10policy_hubIN4cuda3std3__45tupleIJddddddEEEy9tuple_sumE10Policy1000EN6thrust24THRUST_300001_SM_1000_NS17counting_iteratorIiNSE_11use_defaultESG_SG_EEySA_S9_13saxpy_functorILb1EEEEvT0_PT3_T1_NS0_13GridEvenShareISN_EET2_T4_E12temp_storage+144];
	add.f64 	%fd570, %fd558, %fd564;
	add.f64 	%fd571, %fd559, %fd565;
	add.f64 	%fd572, %fd560, %fd566;
	add.f64 	%fd573, %fd561, %fd567;
	add.f64 	%fd574, %fd562, %fd568;
	add.f64 	%fd575, %fd563, %fd569;
	ld.shared.f64 	%fd576, [_ZZN3cub18CUB_300001_SM_10006detail6reduce18DeviceReduceKernelINS2_10policy_hubIN4cuda3std3__45tupleIJddddddEEEy9tuple_sumE10Policy1000EN6thrust24THRUST_300001_SM_1000_NS17counting_iteratorIiNSE_11use_defaultESG_SG_EEySA_S9_13saxpy_functorILb1EEEEvT0_PT3_T1_NS0_13GridEvenShareISN_EET2_T4_E12temp_storage+152];
	ld.shared.f64 	%fd577, [_ZZN3cub18CUB_300001_SM_10006detail6reduce18DeviceReduceKernelINS2_10policy_hubIN4cuda3std3__45tupleIJddddddEEEy9tuple_sumE10Policy1000EN6thrust24THRUST_300001_SM_1000_NS17counting_iteratorIiNSE_11use_defaultESG_SG_EEySA_S9_13saxpy_functorILb1EEEEvT0_PT3_T1_NS0_13GridEvenShareISN_EET2_T4_E12temp_storage+160];
	ld.shared.f64 	%fd578, [_ZZN3cub18CUB_300001_SM_10006detail6reduce18DeviceReduceKernelINS2_10policy_hubIN4cuda3std3__45tupleIJddddddEEEy9tuple_sumE10Policy1000EN6thrust24THRUST_300001_SM_1000_NS17counting_iteratorIiNSE_11use_defaultESG_SG_EEySA_S9_13saxpy_functorILb1EEEEvT0_PT3_T1_NS0_13GridEvenShareISN_EET2_T4_E12temp_storage+168];
	ld.shared.f64 	%fd579, [_ZZN3cub18CUB_300001_SM_10006detail6reduce18DeviceReduceKernelINS2_10policy_hubIN4cuda3std3__45tupleIJddddddEEEy9tuple_sumE10Policy1000EN6thrust24THRUST_300001_SM_1000_NS17counting_iteratorIiNSE_11use_defaultESG_SG_EEySA_S9_13saxpy_functorILb1EEEEvT0_PT3_T1_NS0_13GridEvenShareISN_EET2_T4_E12temp_storage+176];
	ld.shared.f64 	%fd580, [_ZZN3cub18CUB_300001_SM_10006detail6reduce18DeviceReduceKernelINS2_10policy_hubIN4cuda3std3__45tupleIJddddddEEEy9tuple_sumE10Policy1000EN6thrust24THRUST_300001_SM_1000_NS17counting_iteratorIiNSE_11use_defaultESG_SG_EEySA_S9_13saxpy_functorILb1EEEEvT0_PT3_T1_NS0_13GridEvenShareISN_EET2_T4_E12temp_storage+184];
	ld.shared.f64 	%fd581, [_ZZN3cub18CUB_300001_SM_10006detail6reduce18DeviceReduceKernelINS2_10policy_hubIN4cuda3std3__45tupleIJddddddEEEy9tuple_sumE10Policy1000EN6thrust24THRUST_300001_SM_1000_NS17counting_iteratorIiNSE_11use_defaultESG_SG_EEySA_S9_13saxpy_functorILb1EEEEvT0_PT3_T1_NS0_13GridEvenShareISN_EET2_T4_E12temp_storage+192];
	add.f64 	%fd582, %fd570, %fd576;
	add.f64 	%fd583, %fd571, %fd577;
	add.f64 	%fd584, %fd572, %fd578;
	add.f64 	%fd585, %fd573, %fd579;
	add.f64 	%fd586, %fd574, %fd580;
	add.f64 	%fd587, %fd575, %fd581;
	ld.shared.f64 	%fd588, [_ZZN3cub18CUB_300001_SM_10006detail6reduce18DeviceReduceKernelINS2_10policy_hubIN4cuda3std3__45tupleIJddddddEEEy9tuple_sumE10Policy1000EN6thrust24THRUST_300001_SM_1000_NS17counting_iteratorIiNSE_11use_defaultESG_SG_EEySA_S9_13saxpy_functorILb1EEEEvT0_PT3_T1_NS0_13GridEvenShareISN_EET2_T4_E12temp_storage+200];
	ld.shared.f64 	%fd589, [_ZZN3cub18CUB_300001_SM_10006detail6reduce18DeviceReduceKernelINS2_10policy_hubIN4cuda3std3__45tupleIJddddddEEEy9tuple_sumE10Policy1000EN6thrust24THRUST_300001_SM_1000_NS17counting_iteratorIiNSE_11use_defaultESG_SG_EEySA_S9_13saxpy_functorILb1EEEEvT0_PT3_T1_NS0_13GridEvenShareISN_EET2_T4_E12temp_storage+208];
	ld.shared.f64 	%fd590, [_ZZN3cub18CUB_300001_SM_10006detail6reduce18DeviceReduceKernelINS2_10policy_hubIN4cuda3std3__45tupleIJddddddEEEy9tuple_sumE10Policy1000EN6thrust24THRUST_300001_SM_1000_NS17counting_iteratorIiNSE_11use_defaultESG_SG_EEySA_S9_13saxpy_functorILb1EEEEvT0_PT3_T1_NS0_13GridEvenShareISN_EET2_T4_E12temp_storage+216];
	ld.shared.f64 	%fd591, [_ZZN3cub18CUB_300001_SM_10006detail6reduce18DeviceReduceKernelINS2_10policy_hubIN4cuda3std3__45tupleIJddddddEEEy9tuple_sumE10Policy1000EN6thrust24THRUST_300001_SM_1000_NS17counting_iteratorIiNSE_11use_defaultESG_SG_EEySA_S9_13saxpy_functorILb1EEEEvT0_PT3_T1_NS0_13GridEvenShareISN_EET2_T4_E12temp_storage+224];
	ld.shared.f64 	%fd592, [_ZZN3cub18CUB_300001_SM_10006detail6reduce18DeviceReduceKernelINS2_10policy_hubIN4cuda3std3__45tupleIJddddddEEEy9tuple_sumE10Policy1000EN6thrust24THRUST_300001_SM_1000_NS17counting_iteratorIiNSE_11use_defaultESG_SG_EEySA_S9_13saxpy_functorILb1EEEEvT0_PT3_T1_NS0_13GridEvenShareISN_EET2_T4_E12temp_storage+232];
	ld.shared.f64 	%fd593, [_ZZN3cub18CUB_300001_SM_10006detail6reduce18DeviceReduceKernelINS2_10policy_hubIN4cuda3std3__45tupleIJddddddEEEy9tuple_sumE10Policy1000EN6thrust24THRUST_300001_SM_1000_NS17counting_iteratorIiNSE_11use_defaultESG_SG_EEySA_S9_13saxpy_functorILb1EEEEvT0_PT3_T1_NS0_13GridEvenShareISN_EET2_T4_E12temp_storage+240];
	add.f64 	%fd594, %fd582, %fd588;
	add.f64 	%fd595, %fd583, %fd589;
	add.f64 	%fd596, %fd584, %fd590;
	add.f64 	%fd597, %fd585, %fd591;
	add.f64 	%fd598, %fd586, %fd592;
	add.f64 	%fd599, %fd587, %fd593;
	ld.shared.f64 	%fd600, [_ZZN3cub18CUB_300001_SM_10006detail6reduce18DeviceReduceKernelINS2_10policy_hubIN4cuda3std3__45tupleIJddddddEEEy9tuple_sumE10Policy1000EN6thrust24THRUST_300001_SM_1000_NS17counting_iteratorIiNSE_11use_defaultESG_SG_EEySA_S9_13saxpy_functorILb1EEEEvT0_PT3_T1_NS0_13GridEvenShareISN_EET2_T4_E12temp_storage+248];
	ld.shared.f64 	%fd601, [_ZZN3cub18CUB_300001_SM_10006detail6reduce18DeviceReduceKernelINS2_10policy_hubIN4cuda3std3__45tupleIJddddddEEEy9tuple_sumE10Policy1000EN6thrust24THRUST_300001_SM_1000_NS17counting_iteratorIiNSE_11use_defaultESG_SG_EEySA_S9_13saxpy_functorILb1EEEEvT0_PT3_T1_NS0_13GridEvenShareISN_EET2_T4_E12temp_storage+256];
	ld.shared.f64 	%fd602, [_ZZN3cub18CUB_300001_SM_10006detail6reduce18DeviceReduceKernelINS2_10policy_hubIN4cuda3std3__45tupleIJddddddEEEy9tuple_sumE10Policy1000EN6thrust24THRUST_300001_SM_1000_NS17counting_iteratorIiNSE_11use_defaultESG_SG_EEySA_S9_13saxpy_functorILb1EEEEvT0_PT3_T1_NS0_13GridEvenShareISN_EET2_T4_E12temp_storage+264];
	ld.shared.f64 	%fd603, [_ZZN3cub18CUB_300001_SM_10006detail6reduce18DeviceReduceKernelINS2_10policy_hubIN4cuda3std3__45tupleIJddddddEEEy9tuple_sumE10Policy1000EN6thrust24THRUST_300001_SM_1000_NS17counting_iteratorIiNSE_11use_defaultESG_SG_EEySA_S9_13saxpy_functorILb1EEEEvT0_PT3_T1_NS0_13GridEvenShareISN_EET2_T4_E12temp_storage+272];
	ld.shared.f64 	%fd604, [_ZZN3cub18CUB_300001_SM_10006detail6reduce18DeviceReduceKernelINS2_10policy_hubIN4cuda3std3__45tupleIJddddddEEEy9tuple_sumE10Policy1000EN6thrust24THRUST_300001_SM_1000_NS17counting_iteratorIiNSE_11use_defaultESG_SG_EEySA_S9_13saxpy_functorILb1EEEEvT0_PT3_T1_NS0_13GridEvenShareISN_EET2_T4_E12temp_storage+280];
	ld.shared.f64 	%fd605, [_ZZN3cub18CUB_300001_SM_10006detail6reduce18DeviceReduceKernelINS2_10policy_hubIN4cuda3std3__45tupleIJddddddEEEy9tuple_sumE10Policy1000EN6thrust24THRUST_300001_SM_1000_NS17counting_iteratorIiNSE_11use_defaultESG_SG_EEySA_S9_13saxpy_functorILb1EEEEvT0_PT3_T1_NS0_13GridEvenShareISN_EET2_T4_E12temp_storage+288];
	add.f64 	%fd606, %fd594, %fd600;
	add.f64 	%fd607, %fd595, %fd601;
	add.f64 	%fd608, %fd596, %fd602;
	add.f64 	%fd609, %fd597, %fd603;
	add.f64 	%fd610, %fd598, %fd604;
	add.f64 	%fd611, %fd599, %fd605;
	ld.shared.f64 	%fd612, [_ZZN3cub18CUB_300001_SM_10006detail6reduce18DeviceReduceKernelINS2_10policy_hubIN4cuda3std3__45tupleIJddddddEEEy9tuple_sumE10Policy1000EN6thrust24THRUST_300001_SM_1000_NS17counting_iteratorIiNSE_11use_defaultESG_SG_EEySA_S9_13saxpy_functorILb1EEEEvT0_PT3_T1_NS0_13GridEvenShareISN_EET2_T4_E12temp_storage+296];
	ld.shared.f64 	%fd613, [_ZZN3cub18CUB_300001_SM_10006detail6reduce18DeviceReduceKernelINS2_10policy_hubIN4cuda3std3__45tupleIJddddddEEEy9tuple_sumE10Policy1000EN6thrust24THRUST_300001_SM_1000_NS17counting_iteratorIiNSE_11use_defaultESG_SG_EEySA_S9_13saxpy_functorILb1EEEEvT0_PT3_T1_NS0_13GridEvenShareISN_EET2_T4_E12temp_storage+304];
	ld.shared.f64 	%fd614, [_ZZN3cub18CUB_300001_SM_10006detail6reduce18DeviceReduceKernelINS2_10policy_hubIN4cuda3std3__45tupleIJddddddEEEy9tuple_sumE10Policy1000EN6thrust24THRUST_300001_SM_1000_NS17counting_iteratorIiNSE_11use_defaultESG_SG_EEySA_S9_13saxpy_functorILb1EEEEvT0_PT3_T1_NS0_13GridEvenShareISN_EET2_T4_E12temp_storage+312];
	ld.shared.f64 	%fd615, [_ZZN3cub18CUB_300001_SM_10006detail6reduce18DeviceReduceKernelINS2_10policy_hubIN4cuda3std3__45tupleIJddddddEEEy9tuple_sumE10Policy1000EN6thrust24THRUST_300001_SM_1000_NS17counting_iteratorIiNSE_11use_defaultESG_SG_EEySA_S9_13saxpy_functorILb1EEEEvT0_PT3_T1_NS0_13GridEvenShareISN_EET2_T4_E12temp_storage+320];
	ld.shared.f64 	%fd616, [_ZZN3cub18CUB_300001_SM_10006detail6reduce18DeviceReduceKernelINS2_10policy_hubIN4cuda3std3__45tupleIJddddddEEEy9tuple_sumE10Policy1000EN6thrust24THRUST_300001_SM_1000_NS17counting_iteratorIiNSE_11use_defaultESG_SG_EEySA_S9_13saxpy_functorILb1EEEEvT0_PT3_T1_NS0_13GridEvenShareISN_EET2_T4_E12temp_storage+328];
	ld.shared.f64 	%fd617, [_ZZN3cub18CUB_300001_SM_10006detail6reduce18DeviceReduceKernelINS2_10policy_hubIN4cuda3std3__45tupleIJddddddEEEy9tuple_sumE10Policy1000EN6thrust24THRUST_300001_SM_1000_NS17counting_iteratorIiNSE_11use_defaultESG_SG_EEySA_S9_13saxpy_functorILb1EEEEvT0_PT3_T1_NS0_13GridEvenShareISN_EET2_T4_E12temp_storage+336];
	add.f64 	%fd618, %fd606, %fd612;
	add.f64 	%fd619, %fd607, %fd613;
	add.f64 	%fd620, %fd608, %fd614;
	add.f64 	%fd621, %fd609, %fd615;
	add.f64 	%fd622, %fd610, %fd616;
	add.f64 	%fd623, %fd611, %fd617;
	ld.shared.f64 	%fd624, [_ZZN3cub18CUB_300001_SM_10006detail6reduce18DeviceReduceKernelINS2_10policy_hubIN4cuda3std3__45tupleIJddddddEEEy9tuple_sumE10Policy1000EN6thrust24THRUST_300001_SM_1000_NS17counting_iteratorIiNSE_11use_defaultESG_SG_EEySA_S9_13saxpy_functorILb1EEEEvT0_PT3_T1_NS0_13GridEvenShareISN_EET2_T4_E12temp_storage+344];
	ld.shared.f64 	%fd625, [_ZZN3cub18CUB_300001_SM_10006detail6reduce18DeviceReduceKernelINS2_10policy_hubIN4cuda3std3__45tupleIJddddddEEEy9tuple_sumE10Policy1000EN6thrust24THRUST_300001_SM_1000_NS17counting_iteratorIiNSE_11use_defaultESG_SG_EEySA_S9_13saxpy_functorILb1EEEEvT0_PT3_T1_NS0_13GridEvenShareISN_EET2_T4_E12temp_storage+352];
	ld.shared.f64 	%fd626, [_ZZN3cub18CUB_300001_SM_10006detail6reduce18DeviceReduceKernelINS2_10policy_hubIN4cuda3std3__45tupleIJddddddEEEy9tuple_sumE10Policy1000EN6thrust24THRUST_300001_SM_1000_NS17counting_iteratorIiNSE_11use_defaultESG_SG_EEySA_S9_13saxpy_functorILb1EEEEvT0_PT3_T1_NS0_13GridEvenShareISN_EET2_T4_E12temp_storage+360];
	ld.shared.f64 	%fd627, [_ZZN3cub18CUB_300001_SM_10006detail6reduce18DeviceReduceKernelINS2_10policy_hubIN4cuda3std3__45tupleIJddddddEEEy9tuple_sumE10Policy1000EN6thrust24THRUST_300001_SM_1000_NS17counting_iteratorIiNSE_11use_defaultESG_SG_EEySA_S9_13saxpy_functorILb1EEEEvT0_PT3_T1_NS0_13GridEvenShareISN_EET2_T4_E12temp_storage+368];
	ld.shared.f64 	%fd628, [_ZZN3cub18CUB_300001_SM_10006detail6reduce18DeviceReduceKernelINS2_10policy_hubIN4cuda3std3__45tupleIJddddddEEEy9tuple_sumE10Policy1000EN6thrust24THRUST_300001_SM_1000_NS17counting_iteratorIiNSE_11use_defaultESG_SG_EEySA_S9_13saxpy_functorILb1EEEEvT0_PT3_T1_NS0_13GridEvenShareISN_EET2_T4_E12temp_storage+376];
	ld.shared.f64 	%fd629, [_ZZN3cub18CUB_300001_SM_10006detail6reduce18DeviceReduceKernelINS2_10policy_hubIN4cuda3std3__45tupleIJddddddEEEy9tuple_sumE10Policy1000EN6thrust24THRUST_300001_SM_1000_NS17counting_iteratorIiNSE_11use_defaultESG_SG_EEySA_S9_13saxpy_functorILb1EEEEvT0_PT3_T1_NS0_13GridEvenShareISN_EET2_T4_E12temp_storage+384];
	add.f64 	%fd957, %fd618, %fd624;
	add.f64 	%fd958, %fd619, %fd625;
	add.f64 	%fd959, %fd620, %fd626;
	add.f64 	%fd960, %fd621, %fd627;
	add.f64 	%fd961, %fd622, %fd628;
	add.f64 	%fd962, %fd623, %fd629;
$L__BB5_81:
	mov.u32 	%r1211, %tid.x;
	setp.ne.s32 	%p50, %r1211, 0;
	@%p50 bra 	$L__BB5_83;
	ld.param.u64 	%rd314, [_ZN3cub18CUB_300001_SM_10006detail6reduce18DeviceReduceKernelINS2_10policy_hubIN4cuda3std3__45tupleIJddddddEEEy9tuple_sumE10Policy1000EN6thrust24THRUST_300001_SM_1000_NS17counting_iteratorIiNSE_11use_defaultESG_SG_EEySA_S9_13saxpy_functorILb1EEEEvT0_PT3_T1_NS0_13GridEvenShareISN_EET2_T4__param_1];
	cvta.to.global.u64 	%rd311, %rd314;
	mul.wide.u32 	%rd312, %r4, 48;
	add.s64 	%rd313, %rd311, %rd312;
	st.global.f64 	[%rd313], %fd957;
	st.global.f64 	[%rd313+8], %fd958;
	st.global.f64 	[%rd313+16], %fd959;
	st.global.f64 	[%rd313+24], %fd960;
	st.global.f64 	[%rd313+32], %fd961;
	st.global.f64 	[%rd313+40], %fd962;
$L__BB5_83:
	ret;

}
	// .globl	_ZN3cub18CUB_300001_SM_10006detail6reduce28DeviceReduceSingleTileKernelINS2_10policy_hubIN4cuda3std3__45tupleIJddddddEEEy9tuple_sumE10Policy1000EPS9_SD_iSA_S9_S9_NS7_10__identityEEEvT0_T1_T2_T3_T4_T6_
.visible .entry _ZN3cub18CUB_300001_SM_10006detail6reduce28DeviceReduceSingleTileKernelINS2_10policy_hubIN4cuda3std3__45tupleIJddddddEEEy9tuple_sumE10Policy1000EPS9_SD_iSA_S9_S9_NS7_10__identityEEEvT0_T1_T2_T3_T4_T6_(
	.param .u64 .ptr .align 1 _ZN3cub18CUB_300001_SM_10006detail6reduce28DeviceReduceSingleTileKernelINS2_10policy_hubIN4cuda3std3__45tupleIJddddddEEEy9tuple_sumE10Policy1000EPS9_SD_iSA_S9_S9_NS7_10__identityEEEvT0_T1_T2_T3_T4_T6__param_0,
	.param .u64 .ptr .align 1 _ZN3cub18CUB_300001_SM_10006detail6reduce28DeviceReduceSingleTileKernelINS2_10policy_hubIN4cuda3std3__45tupleIJddddddEEEy9tuple_sumE10Policy1000EPS9_SD_iSA_S9_S9_NS7_10__identityEEEvT0_T1_T2_T3_T4_T6__param_1,
	.param .u32 _ZN3cub18CUB_300001_SM_10006detail6reduce28DeviceReduceSingleTileKernelINS2_10policy_hubIN4cuda3std3__45tupleIJddddddEEEy9tuple_sumE10Policy1000EPS9_SD_iSA_S9_S9_NS7_10__identityEEEvT0_T1_T2_T3_T4_T6__param_2,
	.param .align 1 .b8 _ZN3cub18CUB_300001_SM_10006detail6reduce28DeviceReduceSingleTileKernelINS2_10policy_hubIN4cuda3std3__45tupleIJddddddEEEy9tuple_sumE10Policy1000EPS9_SD_iSA_S9_S9_NS7_10__identityEEEvT0_T1_T2_T3_T4_T6__param_3[1],
	.param .align 8 .b8 _ZN3cub18CUB_300001_SM_10006detail6reduce28DeviceReduceSingleTileKernelINS2_10policy_hubIN4cuda3std3__45tupleIJddddddEEEy9tuple_sumE10Policy1000EPS9_SD_iSA_S9_S9_NS7_10__identityEEEvT0_T1_T2_T3_T4_T6__param_4[48],
	.param .align 1 .b8 _ZN3cub18CUB_300001_SM_10006detail6reduce28DeviceReduceSingleTileKernelINS2_10policy_hubIN4cuda3std3__45tupleIJddddddEEEy9tuple_sumE10Policy1000EPS9_SD_iSA_S9_S9_NS7_10__identityEEEvT0_T1_T2_T3_T4_T6__param_5[1]
)
.maxntid 256
.minnctapersm 1
{
	.reg .pred 	%p<42>;
	.reg .b32 	%r<804>;
	.reg .b64 	%rd<300>;
	.reg .b64 	%fd<808>;
	// demoted variable
	.shared .align 8 .b8 _ZZN3cub18CUB_300001_SM_10006detail6reduce28DeviceReduceSingleTileKernelINS2_10policy_hubIN4cuda3std3__45tupleIJddddddEEEy9tuple_sumE10Policy1000EPS9_SD_iSA_S9_S9_NS7_10__identityEEEvT0_T1_T2_T3_T4_T6_E12temp_storage[440];
	ld.param.f64 	%fd336, [_ZN3cub18CUB_300001_SM_10006detail6reduce28DeviceReduceSingleTileKernelINS2_10policy_hubIN4cuda3std3__45tupleIJddddddEEEy9tuple_sumE10Policy1000EPS9_SD_iSA_S9_S9_NS7_10__identityEEEvT0_T1_T2_T3_T4_T6__param_4+40];
	ld.param.f64 	%fd335, [_ZN3cub18CUB_300001_SM_10006detail6reduce28DeviceReduceSingleTileKernelINS2_10policy_hubIN4cuda3std3__45tupleIJddddddEEEy9tuple_sumE10Policy1000EPS9_SD_iSA_S9_S9_NS7_10__identityEEEvT0_T1_T2_T3_T4_T6__param_4+32];
	ld.param.f64 	%fd334, [_ZN3cub18CUB_300001_SM_10006detail6reduce28DeviceReduceSingleTileKernelINS2_10policy_hubIN4cuda3std3__45tupleIJddddddEEEy9tuple_sumE10Policy1000EPS9_SD_iSA_S9_S9_NS7_10__identityEEEvT0_T1_T2_T3_T4_T6__param_4+24];
	ld.param.f64 	%fd333, [_ZN3cub18CUB_300001_SM_10006detail6reduce28DeviceReduceSingleTileKernelINS2_10policy_hubIN4cuda3std3__45tupleIJddddddEEEy9tuple_sumE10Policy1000EPS9_SD_iSA_S9_S9_NS7_10__identityEEEvT0_T1_T2_T3_T4_T6__param_4+16];
	ld.param.f64 	%fd332, [_ZN3cub18CUB_300001_SM_10006detail6reduce28DeviceReduceSingleTileKernelINS2_10policy_hubIN4cuda3std3__45tupleIJddddddEEEy9tuple_sumE10Policy1000EPS9_SD_iSA_S9_S9_NS7_10__identityEEEvT0_T1_T2_T3_T4_T6__param_4+8];
	ld.param.f64 	%fd331, [_ZN3cub18CUB_300001_SM_10006detail6reduce28DeviceReduceSingleTileKernelINS2_10policy_hubIN4cuda3std3__45tupleIJddddddEEEy9tuple_sumE10Policy1000EPS9_SD_iSA_S9_S9_NS7_10__identityEEEvT0_T1_T2_T3_T4_T6__param_4];
	ld.param.u64 	%rd8, [_ZN3cub18CUB_300001_SM_10006detail6reduce28DeviceReduceSingleTileKernelINS2_10policy_hubIN4cuda3std3__45tupleIJddddddEEEy9tuple_sumE10Policy1000EPS9_SD_iSA_S9_S9_NS7_10__identityEEEvT0_T1_T2_T3_T4_T6__param_0];
	ld.param.u64 	%rd9, [_ZN3cub18CUB_300001_SM_10006detail6reduce28DeviceReduceSingleTileKernelINS2_10policy_hubIN4cuda3std3__45tupleIJddddddEEEy9tuple_sumE10Policy1000EPS9_SD_iSA_S9_S9_NS7_10__identityEEEvT0_T1_T2_T3_T4_T6__param_1];
	ld.param.u32 	%r157, [_ZN3cub18CUB_300001_SM_10006detail6reduce28DeviceReduceSingleTileKernelINS2_10policy_hubIN4cuda3std3__45tupleIJddddddEEEy9tuple_sumE10Policy1000EPS9_SD_iSA_S9_S9_NS7_10__identityEEEvT0_T1_T2_T3_T4_T6__param_2];
	cvta.to.global.u64 	%rd1, %rd9;
	setp.ne.s32 	%p1, %r157, 0;
	@%p1 bra 	$L__BB6_3;
	mov.u32 	%r790, %tid.x;
	setp.ne.s32 	%p41, %r790, 0;
	@%p41 bra 	$L__BB6_67;
	st.global.f64 	[%rd1], %fd331;
	st.global.f64 	[%rd1+8], %fd332;
	st.global.f64 	[%rd1+16], %fd333;
	st.global.f64 	[%rd1+24], %fd334;
	st.global.f64 	[%rd1+32], %fd335;
	st.global.f64 	[%rd1+40], %fd336;
	bra.uni 	$L__BB6_67;
$L__BB6_3:
	setp.gt.s32 	%p2, %r157, 255;
	@%p2 bra 	$L__BB6_39;
	mov.u32 	%r1, %tid.x;
	setp.ge.s32 	%p19, %r1, %r157;
	mov.f64 	%fd658, 0d0000000000000000;
	mov.f64 	%fd659, %fd658;
	mov.f64 	%fd660, %fd658;
	mov.f64 	%fd661, %fd658;
	mov.f64 	%fd662, %fd658;
	mov.f64 	%fd663, %fd658;
	mov.u32 	%r794, %r1;
	@%p19 bra 	$L__BB6_6;
	mul.wide.u32 	%rd174, %r1, 48;
	add.s64 	%rd163, %rd8, %rd174;
	// begin inline asm
	ld.global.nc.u64 %rd162, [%rd163];
	// end inline asm
	add.s64 	%rd165, %rd163, 8;
	// begin inline asm
	ld.global.nc.u64 %rd164, [%rd165];
	// end inline asm
	add.s64 	%rd167, %rd163, 16;
	// begin inline asm
	ld.global.nc.u64 %rd166, [%rd167];
	// end inline asm
	add.s64 	%rd169, %rd163, 24;
	// begin inline asm
	ld.global.nc.u64 %rd168, [%rd169];
	// end inline asm
	add.s64 	%rd171, %rd163, 32;
	// begin inline asm
	ld.global.nc.u64 %rd170, [%rd171];
	// end inline asm
	add.s64 	%rd173, %rd163, 40;
	// begin inline asm
	ld.global.nc.u64 %rd172, [%rd173];
	// end inline asm
	mov.b64 	%fd663, %rd162;
	mov.b64 	%fd662, %rd164;
	mov.b64 	%fd661, %rd166;
	mov.b64 	%fd660, %rd168;
	mov.b64 	%fd659, %rd170;
	mov.b64 	%fd658, %rd172;
	add.s32 	%r794, %r1, 256;
$L__BB6_6:
	setp.ge.s32 	%p20, %r794, %r157;
	@%p20 bra 	$L__BB6_12;
	not.b32 	%r472, %r794;
	add.s32 	%r4, %r157, %r472;
	and.b32  	%r473, %r4, 768;
	setp.eq.s32 	%p21, %r473, 768;
	@%p21 bra 	$L__BB6_10;
	mul.wide.u32 	%rd175, %r794, 48;
	add.s64 	%rd176, %rd175, %rd8;
	add.s64 	%rd298, %rd176, 40;
	shr.u32 	%r474, %r4, 8;
	add.s32 	%r475, %r474, 1;
	and.b32  	%r476, %r475, 3;
	neg.s32 	%r792, %r476;
$L__BB6_9:
	.pragma "nounroll";
	add.s64 	%rd178, %rd298, -40;
	// begin inline asm
	ld.global.nc.u64 %rd177, [%rd178];
	// end inline asm
	add.s64 	%rd180, %rd298, -32;
	// begin inline asm
	ld.global.nc.u64 %rd179, [%rd180];
	// end inline asm
	add.s64 	%rd182, %rd298, -24;
	// begin inline asm
	ld.global.nc.u64 %rd181, [%rd182];
	// end inline asm
	add.s64 	%rd184, %rd298, -16;
	// begin inline asm
	ld.global.nc.u64 %rd183, [%rd184];
	// end inline asm
	add.s64 	%rd186, %rd298, -8;
	// begin inline asm
	ld.global.nc.u64 %rd185, [%rd186];
	// end inline asm
	// begin inline asm
	ld.global.nc.u64 %rd187, [%rd298];
	// end inline asm
	mov.b64 	%fd502, %rd177;
	mov.b64 	%fd503, %rd179;
	mov.b64 	%fd504, %rd181;
	mov.b64 	%fd505, %rd183;
	mov.b64 	%fd506, %rd185;
	mov.b64 	%fd507, %rd187;
	add.f64 	%fd663, %fd663, %fd502;
	add.f64 	%fd662, %fd662, %fd503;
	add.f64 	%fd661, %fd661, %fd504;
	add.f64 	%fd660, %fd660, %fd505;
	add.f64 	%fd659, %fd659, %fd506;
	add.f64 	%fd658, %fd658, %fd507;
	add.s32 	%r794, %r794, 256;
	add.s64 	%rd298, %rd298, 12288;
	add.s32 	%r792, %r792, 1;
	setp.ne.s32 	%p22, %r792, 0;
	@%p22 bra 	$L__BB6_9;
$L__BB6_10:
	setp.lt.u32 	%p23, %r4, 768;
	@%p23 bra 	$L__BB6_12;
$L__BB6_11:
	mul.wide.s32 	%rd237, %r794, 48;
	add.s64 	%rd190, %rd8, %rd237;
	// begin inline asm
	ld.global.nc.u64 %rd189, [%rd190];
	// end inline asm
	add.s64 	%rd192, %rd190, 8;
	// begin inline asm
	ld.global.nc.u64 %rd191, [%rd192];
	// end inline asm
	add.s64 	%rd194, %rd190, 16;
	// begin inline asm
	ld.global.nc.u64 %rd193, [%rd194];
	// end inline asm
	add.s64 	%rd196, %rd190, 24;
	// begin inline asm
	ld.global.nc.u64 %rd195, [%rd196];
	// end inline asm
	add.s64 	%rd198, %rd190, 32;
	// begin inline asm
	ld.global.nc.u64 %rd197, [%rd198];
	// end inline asm
	add.s64 	%rd200, %rd190, 40;
	// begin inline asm
	ld.global.nc.u64 %rd199, [%rd200];
	// end inline asm
	mov.b64 	%fd508, %rd189;
	mov.b64 	%fd509, %rd191;
	mov.b64 	%fd510, %rd193;
	mov.b64 	%fd511, %rd195;
	mov.b64 	%fd512, %rd197;
	mov.b64 	%fd513, %rd199;
	add.f64 	%fd514, %fd663, %fd508;
	add.f64 	%fd515, %fd662, %fd509;
	add.f64 	%fd516, %fd661, %fd510;
	add.f64 	%fd517, %fd660, %fd511;
	add.f64 	%fd518, %fd659, %fd512;
	add.f64 	%fd519, %fd658, %fd513;
	add.s64 	%rd202, %rd190, 12288;
	// begin inline asm
	ld.global.nc.u64 %rd201, [%rd202];
	// end inline asm
	add.s64 	%rd204, %rd190, 12296;
	// begin inline asm
	ld.global.nc.u64 %rd203, [%rd204];
	// end inline asm
	add.s64 	%rd206, %rd190, 12304;
	// begin inline asm
	ld.global.nc.u64 %rd205, [%rd206];
	// end inline asm
	add.s64 	%rd208, %rd190, 12312;
	// begin inline asm
	ld.global.nc.u64 %rd207, [%rd208];
	// end inline asm
	add.s64 	%rd210, %rd190, 12320;
	// begin inline asm
	ld.global.nc.u64 %rd209, [%rd210];
	// end inline asm
	add.s64 	%rd212, %rd190, 12328;
	// begin inline asm
	ld.global.nc.u64 %rd211, [%rd212];
	// end inline asm
	mov.b64 	%fd520, %rd201;
	mov.b64 	%fd521, %rd203;
	mov.b64 	%fd522, %rd205;
	mov.b64 	%fd523, %rd207;
	mov.b64 	%fd524, %rd209;
	mov.b64 	%fd525, %rd211;
	add.f64 	%fd526, %fd514, %fd520;
	add.f64 	%fd527, %fd515, %fd521;
	add.f64 	%fd528, %fd516, %fd522;
	add.f64 	%fd529, %fd517, %fd523;
	add.f64 	%fd530, %fd518, %fd524;
	add.f64 	%fd531, %fd519, %fd525;
	add.s64 	%rd214, %rd190, 24576;
	// begin inline asm
	ld.global.nc.u64 %rd213, [%rd214];
	// end inline asm
	add.s64 	%rd216, %rd190, 24584;
	// begin inline asm
	ld.global.nc.u64 %rd215, [%rd216];
	// end inline asm
	add.s64 	%rd218, %rd190, 24592;
	// begin inline asm
	ld.global.nc.u64 %rd217, [%rd218];
	// end inline asm
	add.s64 	%rd220, %rd190, 24600;
	// begin inline asm
	ld.global.nc.u64 %rd219, [%rd220];
	// end inline asm
	add.s64 	%rd222, %rd190, 24608;
	// begin inline asm
	ld.global.nc.u64 %rd221, [%rd222];
	// end inline asm
	add.s64 	%rd224, %rd190, 24616;
	// begin inline asm
	ld.global.nc.u64 %rd223, [%rd224];
	// end inline asm
	mov.b64 	%fd532, %rd213;
	mov.b64 	%fd533, %rd215;
	mov.b64 	%fd534, %rd217;
	mov.b64 	%fd535, %rd219;
	mov.b64 	%fd536, %rd221;
	mov.b64 	%fd537, %rd223;
	add.f64 	%fd538, %fd526, %fd532;
	add.f64 	%fd539, %fd527, %fd533;
	add.f64 	%fd540, %fd528, %fd534;
	add.f64 	%fd541, %fd529, %fd535;
	add.f64 	%fd542, %fd530, %fd536;
	add.f64 	%fd543, %fd531, %fd537;
	add.s64 	%rd226, %rd190, 36864;
	// begin inline asm
	ld.global.nc.u64 %rd225, [%rd226];
	// end inline asm
	add.s64 	%rd228, %rd190, 36872;
	// begin inline asm
	ld.global.nc.u64 %rd227, [%rd228];
	// end inline asm
	add.s64 	%rd230, %rd190, 36880;
	// begin inline asm
	ld.global.nc.u64 %rd229, [%rd230];
	// end inline asm
	add.s64 	%rd232, %rd190, 36888;
	// begin inline asm
	ld.global.nc.u64 %rd231, [%rd232];
	// end inline asm
	add.s64 	%rd234, %rd190, 36896;
	// begin inline asm
	ld.global.nc.u64 %rd233, [%rd234];
	// end inline asm
	add.s64 	%rd236, %rd190, 36904;
	// begin inline asm
	ld.global.nc.u64 %rd235, [%rd236];
	// end inline asm
	mov.b64 	%fd544, %rd225;
	mov.b64 	%fd545, %rd227;
	mov.b64 	%fd546, %rd229;
	mov.b64 	%fd547, %rd231;
	mov.b64 	%fd548, %rd233;
	mov.b64 	%fd549, %rd235;
	add.f64 	%fd663, %fd538, %fd544;
	add.f64 	%fd662, %fd539, %fd545;
	add.f64 	%fd661, %fd540, %fd546;
	add.f64 	%fd660, %fd541, %fd547;
	add.f64 	%fd659, %fd542, %fd548;
	add.f64 	%fd658, %fd543, %fd549;
	add.s32 	%r794, %r794, 1024;
	setp.lt.s32 	%p24, %r794, %r157;
	@%p24 bra 	$L__BB6_11;
$L__BB6_12:
	// begin inline asm
	mov.u32 %r477, %laneid;
	// end inline asm
	and.b32  	%r538, %r1, 992;
	add.s32 	%r539, %r538, 32;
	setp.gt.s32 	%p25, %r539, %r157;
	not.b32 	%r540, %r538;
	add.s32 	%r541, %r157, %r540;
	selp.b32 	%r536, %r541, 31, %p25;
	mov.b64 	%rd238, %fd663;
	mov.b64 	{%r479, %r484}, %rd238;
	mov.b32 	%r535, 1;
	mov.b32 	%r537, -1;
	// begin inline asm
	shfl.sync.down.b32 %r478, %r479, %r535, %r536, %r537;
	// end inline asm
	// begin inline asm
	shfl.sync.down.b32 %r483, %r484, %r535, %r536, %r537;
	// end inline asm
	mov.b64 	%rd239, %fd662;
	mov.b64 	{%r489, %r494}, %rd239;
	// begin inline asm
	shfl.sync.down.b32 %r488, %r489, %r535, %r536, %r537;
	// end inline asm
	// begin inline asm
	shfl.sync.down.b32 %r493, %r494, %r535, %r536, %r537;
	// end inline asm
	mov.b64 	%rd240, %fd661;
	mov.b64 	{%r499, %r504}, %rd240;
	// begin inline asm
	shfl.sync.down.b32 %r498, %r499, %r535, %r536, %r537;
	// end inline asm
	// begin inline asm
	shfl.sync.down.b32 %r503, %r504, %r535, %r536, %r537;
	// end inline asm
	mov.b64 	%rd241, %fd660;
	mov.b64 	{%r509, %r514}, %rd241;
	// begin inline asm
	shfl.sync.down.b32 %r508, %r509, %r535, %r536, %r537;
	// end inline asm
	// begin inline asm
	shfl.sync.down.b32 %r513, %r514, %r535, %r536, %r537;
	// end inline asm
	mov.b64 	%rd242, %fd659;
	mov.b64 	{%r519, %r524}, %rd242;
	// begin inline asm
	shfl.sync.down.b32 %r518, %r519, %r535, %r536, %r537;
	// end inline asm
	// begin inline asm
	shfl.sync.down.b32 %r523, %r524, %r535, %r536, %r537;
	// end inline asm
	mov.b64 	%rd243, %fd658;
	mov.b64 	{%r529, %r534}, %rd243;
	// begin inline asm
	shfl.sync.down.b32 %r528, %r529, %r535, %r536, %r537;
	// end inline asm
	// begin inline asm
	shfl.sync.down.b32 %r533, %r534, %r535, %r536, %r537;
	// end inline asm
	setp.ge.s32 	%p26, %r477, %r536;
	@%p26 bra 	$L__BB6_14;
	mov.b64 	%rd244, {%r528, %r533};
	mov.b64 	%fd550, %rd244;
	mov.b64 	%rd245, {%r518, %r523};
	mov.b64 	%fd551, %rd245;
	mov.b64 	%rd246, {%r508, %r513};
	mov.b64 	%fd552, %rd246;
	mov.b64 	%rd247, {%r498, %r503};
	mov.b64 	%fd553, %rd247;
	mov.b64 	%rd248, {%r488, %r493};
	mov.b64 	%fd554, %rd248;
	mov.b64 	%rd249, {%r478, %r483};
	mov.b64 	%fd555, %rd249;
	add.f64 	%fd663, %fd663, %fd555;
	add.f64 	%fd662, %fd662, %fd554;
	add.f64 	%fd661, %fd661, %fd553;
	add.f64 	%fd660, %fd660, %fd552;
	add.f64 	%fd659, %fd659, %fd551;
	add.f64 	%fd658, %fd658, %fd550;
$L__BB6_14:
	mov.b64 	%rd250, %fd663;
	mov.b64 	{%r543, %r548}, %rd250;
	mov.b32 	%r599, 2;
	mov.b32 	%r601, -1;
	// begin inline asm
	shfl.sync.down.b32 %r542, %r543, %r599, %r536, %r601;
	// end inline asm
	// begin inline asm
	shfl.sync.down.b32 %r547, %r548, %r599, %r536, %r601;
	// end inline asm
	mov.b64 	%rd251, %fd662;
	mov.b64 	{%r553, %r558}, %rd251;
	// begin inline asm
	shfl.sync.down.b32 %r552, %r553, %r599, %r536, %r601;
	// end inline asm
	// begin inline asm
	shfl.sync.down.b32 %r557, %r558, %r599, %r536, %r601;
	// end inline asm
	mov.b64 	%rd252, %fd661;
	mov.b64 	{%r563, %r568}, %rd252;
	// begin inline asm
	shfl.sync.down.b32 %r562, %r563, %r599, %r536, %r601;
	// end inline asm
	// begin inline asm
	shfl.sync.down.b32 %r567, %r568, %r599, %r536, %r601;
	// end inline asm
	mov.b64 	%rd253, %fd660;
	mov.b64 	{%r573, %r578}, %rd253;
	// begin inline asm
	shfl.sync.down.b32 %r572, %r573, %r599, %r536, %r601;
	// end inline asm
	// begin inline asm
	shfl.sync.down.b32 %r577, %r578, %r599, %r536, %r601;
	// end inline asm
	mov.b64 	%rd254, %fd659;
	mov.b64 	{%r583, %r588}, %rd254;
	// begin inline asm
	shfl.sync.down.b32 %r582, %r583, %r599, %r536, %r601;
	// end inline asm
	// begin inline asm
	shfl.sync.down.b32 %r587, %r588, %r599, %r536, %r601;
	// end inline asm
	mov.b64 	%rd255, %fd658;
	mov.b64 	{%r593, %r598}, %rd255;
	// begin inline asm
	shfl.sync.down.b32 %r592, %r593, %r599, %r536, %r601;
	// end inline asm
	// begin inline asm
	shfl.sync.down.b32 %r597, %r598, %r599, %r536, %r601;
	// end inline asm
	add.s32 	%r602, %r477, 2;
	setp.gt.s32 	%p27, %r602, %r536;
	@%p27 bra 	$L__BB6_16;
	mov.b64 	%rd256, {%r592, %r597};
	mov.b64 	%fd556, %rd256;
	mov.b64 	%rd257, {%r582, %r587};
	mov.b64 	%fd557, %rd257;
	mov.b64 	%rd258, {%r572, %r577};
	mov.b64 	%fd558, %rd258;
	mov.b64 	%rd259, {%r562, %r567};
	mov.b64 	%fd559, %rd259;
	mov.b64 	%rd260, {%r552, %r557};
	mov.b64 	%fd560, %rd260;
	mov.b64 	%rd261, {%r542, %r547};
	mov.b64 	%fd561, %rd261;
	add.f64 	%fd663, %fd663, %fd561;
	add.f64 	%fd662, %fd662, %fd560;
	add.f64 	%fd661, %fd661, %fd559;
	add.f64 	%fd660, %fd660, %fd558;
	add.f64 	%fd659, %fd659, %fd557;
	add.f64 	%fd658, %fd658, %fd556;
$L__BB6_16:
	mov.b64 	%rd262, %fd663;
	mov.b64 	{%r604, %r609}, %rd262;
	mov.b32 	%r660, 4;
	mov.b32 	%r662, -1;
	// begin inline asm
	shfl.sync.down.b32 %r603, %r604, %r660, %r536, %r662;
	// end inline asm
	// begin inline asm
	shfl.sync.down.b32 %r608, %r609, %r660, %r536, %r662;
	// end inline asm
	mov.b64 	%rd263, %fd662;
	mov.b64 	{%r614, %r619}, %rd263;
	// begin inline asm
	shfl.sync.down.b32 %r613, %r614, %r660, %r536, %r662;
	// end inline asm
	// begin inline asm
	shfl.sync.down.b32 %r618, %r619, %r660, %r536, %r662;
	// end inline asm
	mov.b64 	%rd264, %fd661;
	mov.b64 	{%r624, %r629}, %rd264;
	// begin inline asm
	shfl.sync.down.b32 %r623, %r624, %r660, %r536, %r662;
	// end inline asm
	// begin inline asm
	shfl.sync.down.b32 %r628, %r629, %r660, %r536, %r662;
	// end inline asm
	mov.b64 	%rd265, %fd660;
	mov.b64 	{%r634, %r639}, %rd265;
	// begin inline asm
	shfl.sync.down.b32 %r633, %r634, %r660, %r536, %r662;
	// end inline asm
	// begin inline asm
	shfl.sync.down.b32 %r638, %r639, %r660, %r536, %r662;
	// end inline asm
	mov.b64 	%rd266, %fd659;
	mov.b64 	{%r644, %r649}, %rd266;
	// begin inline asm
	shfl.sync.down.b32 %r643, %r644, %r660, %r536, %r662;
	// end inline asm
	// begin inline asm
	shfl.sync.down.b32 %r648, %r649, %r660, %r536, %r662;
	// end inline asm
	mov.b64 	%rd267, %fd658;
	mov.b64 	{%r654, %r659}, %rd267;
	// begin inline asm
	shfl.sync.down.b32 %r653, %r654, %r660, %r536, %r662;
	// end inline asm
	// begin inline asm
	shfl.sync.down.b32 %r658, %r659, %r660, %r536, %r662;
	// end inline asm
	add.s32 	%r663, %r477, 4;
	setp.gt.s32 	%p28, %r663, %r536;
	@%p28 bra 	$L__BB6_18;
	mov.b64 	%rd268, {%r653, %r658};
	mov.b64 	%fd562, %rd268;
	mov.b64 	%rd269, {%r643, %r648};
	mov.b64 	%fd563, %rd269;
	mov.b64 	%rd270, {%r633, %r638};
	mov.b64 	%fd564, %rd270;
	mov.b64 	%rd271, {%r623, %r628};
	mov.b64 	%fd565, %rd271;
	mov.b64 	%rd272, {%r613, %r618};
	mov.b64 	%fd566, %rd272;
	mov.b64 	%rd273, {%r603, %r608};
	mov.b64 	%fd567, %rd273;
	add.f64 	%fd663, %fd663, %fd567;
	add.f64 	%fd662, %fd662, %fd566;
	add.f64 	%fd661, %fd661, %fd565;
	add.f64 	%fd660, %fd660, %fd564;
	add.f64 	%fd659, %fd659, %fd563;
	add.f64 	%fd658, %fd658, %fd562;
$L__BB6_18:
	mov.b64 	%rd274, %fd663;
	mov.b64 	{%r665, %r670}, %rd274;
	mov.b32 	%r721, 8;
	mov.b32 	%r723, -1;
	// begin inline asm
	shfl.sync.down.b32 %r664, %r665, %r721, %r536, %r723;
	// end inline asm
	// begin inline asm
	shfl.sync.down.b32 %r669, %r670, %r721, %r536, %r723;
	// end inline asm
	mov.b64 	%rd275, %fd662;
	mov.b64 	{%r675, %r680}, %rd275;
	// begin inline asm
	shfl.sync.down.b32 %r674, %r675, %r721, %r536, %r723;
	// end inline asm
	// begin inline asm
	shfl.sync.down.b32 %r679, %r680, %r721, %r536, %r723;
	// end inline asm
	mov.b64 	%rd276, %fd661;
	mov.b64 	{%r685, %r690}, %rd276;
	// begin inline asm
	shfl.sync.down.b32 %r684, %r685, %r721, %r536, %r723;
	// end inline asm
	// begin inline asm
	shfl.sync.down.b32 %r689, %r690, %r721, %r536, %r723;
	// end inline asm
	mov.b64 	%rd277, %fd660;
	mov.b64 	{%r695, %r700}, %rd277;
	// begin inline asm
	shfl.sync.down.b32 %r694, %r695, %r721, %r536, %r723;
	// end inline asm
	// begin inline asm
	shfl.sync.down.b32 %r699, %r700, %r721, %r536, %r723;
	// end inline asm
	mov.b64 	%rd278, %fd659;
	mov.b64 	{%r705, %r710}, %rd278;
	// begin inline asm
	shfl.sync.down.b32 %r704, %r705, %r721, %r536, %r723;
	// end inline asm
	// begin inline asm
	shfl.sync.down.b32 %r709, %r710, %r721, %r536, %r723;
	// end inline asm
	mov.b64 	%rd279, %fd658;
	mov.b64 	{%r715, %r720}, %rd279;
	// begin inline asm
	shfl.sync.down.b32 %r714, %r715, %r721, %r536, %r723;
	// end inline asm
	// begin inline asm
	shfl.sync.down.b32 %r719, %r720, %r721, %r536, %r723;
	// end inline asm
	add.s32 	%r724, %r477, 8;
	setp.gt.s32 	%p29, %r724, %r536;
	@%p29 bra 	$L__BB6_20;
	mov.b64 	%rd280, {%r714, %r719};
	mov.b64 	%fd568, %rd280;
	mov.b64 	%rd281, {%r704, %r709};
	mov.b64 	%fd569, %rd281;
	mov.b64 	%rd282, {%r694, %r699};
	mov.b64 	%fd570, %rd282;
	mov.b64 	%rd283, {%r684, %r689};
	mov.b64 	%fd571, %rd283;
	mov.b64 	%rd284, {%r674, %r679};
	mov.b64 	%fd572, %rd284;
	mov.b64 	%rd285, {%r664, %r669};
	mov.b64 	%fd573, %rd285;
	add.f64 	%fd663, %fd663, %fd573;
	add.f64 	%fd662, %fd662, %fd572;
	add.f64 	%fd661, %fd661, %fd571;
	add.f64 	%fd660, %fd660, %fd570;
	add.f64 	%fd659, %fd659, %fd569;
	add.f64 	%fd658, %fd658, %fd568;
$L__BB6_20:
	mov.b64 	%rd286, %fd663;
	mov.b64 	{%r726, %r731}, %rd286;
	mov.b32 	%r782, 16;
	mov.b32 	%r784, -1;
	// begin inline asm
	shfl.sync.down.b32 %r725, %r726, %r782, %r536, %r784;
	// end inline asm
	// begin inline asm
	shfl.sync.down.b32 %r730, %r731, %r782, %r536, %r784;
	// end inline asm
	mov.b64 	%rd287, %fd662;
	mov.b64 	{%r736, %r741}, %rd287;
	// begin inline asm
	shfl.sync.down.b32 %r735, %r736, %r782, %r536, %r784;
	// end inline asm
	// begin inline asm
	shfl.sync.down.b32 %r740, %r741, %r782, %r536, %r784;
	// end inline asm
	mov.b64 	%rd288, %fd661;
	mov.b64 	{%r746, %r751}, %rd288;
	// begin inline asm
	shfl.sync.down.b32 %r745, %r746, %r782, %r536, %r784;
	// end inline asm
	// begin inline asm
	shfl.sync.down.b32 %r750, %r751, %r782, %r536, %r784;
	// end inline asm
	mov.b64 	%rd289, %fd660;
	mov.b64 	{%r756, %r761}, %rd289;
	// begin inline asm
	shfl.sync.down.b32 %r755, %r756, %r782, %r536, %r784;
	// end inline asm
	// begin inline asm
	shfl.sync.down.b32 %r760, %r761, %r782, %r536, %r784;
	// end inline asm
	mov.b64 	%rd290, %fd659;
	mov.b64 	{%r766, %r771}, %rd290;
	// begin inline asm
	shfl.sync.down.b32 %r765, %r766, %r782, %r536, %r784;
	// end inline asm
	// begin inline asm
	shfl.sync.down.b32 %r770, %r771, %r782, %r536, %r784;
	// end inline asm
	mov.b64 	%rd291, %fd658;
	mov.b64 	{%r776, %r781}, %rd291;
	// begin inline asm
	shfl.sync.down.b32 %r775, %r776, %r782, %r536, %r784;
	// end inline asm
	// begin inline asm
	shfl.sync.down.b32 %r780, %r781, %r782, %r536, %r784;
	// end inline asm
	add.s32 	%r785, %r477, 16;
	setp.gt.s32 	%p30, %r785, %r536;
	@%p30 bra 	$L__BB6_22;
	mov.b64 	%rd292, {%r775, %r780};
	mov.b64 	%fd574, %rd292;
	mov.b64 	%rd293, {%r765, %r770};
	mov.b64 	%fd575, %rd293;
	mov.b64 	%rd294, {%r755, %r760};
	mov.b64 	%fd576, %rd294;
	mov.b64 	%rd295, {%r745, %r750};
	mov.b64 	%fd577, %rd295;
	mov.b64 	%rd296, {%r735, %r740};
	mov.b64 	%fd578, %rd296;
	mov.b64 	%rd297, {%r725, %r730};
	mov.b64 	%fd579, %rd297;
	add.f64 	%fd663, %fd663, %fd579;
	add.f64 	%fd662, %fd662, %fd578;
	add.f64 	%fd661, %fd661, %fd577;
	add.f64 	%fd660, %fd660, %fd576;
	add.f64 	%fd659, %fd659, %fd575;
	add.f64 	%fd658, %fd658, %fd574;
$L__BB6_22:
	setp.ne.s32 	%p31, %r477, 0;
	@%p31 bra 	$L__BB6_24;
	shr.u32 	%r786, %r1, 5;
	mov.u32 	%r787, _ZZN3cub18CUB_300001_SM_10006detail6reduce28DeviceReduceSingleTileKernelINS2_10policy_hubIN4cuda3std3__45tupleIJddddddEEEy9tuple_sumE10Policy1000EPS9_SD_iSA_S9_S9_NS7_10__identityEEEvT0_T1_T2_T3_T4_T6_E12temp_storage;
	mad.lo.s32 	%r788, %r786, 48, %r787;
	st.shared.f64 	[%r788+8], %fd663;
	st.shared.f64 	[%r788+16], %fd662;
	st.shared.f64 	[%r788+24], %fd661;
	st.shared.f64 	[%r788+32], %fd660;
	st.shared.f64 	[%r788+40], %fd659;
	st.shared.f64 	[%r788+48], %fd658;
$L__BB6_24:
	bar.sync 	0;
	setp.ne.s32 	%p32, %r1, 0;
	@%p32 bra 	$L__BB6_65;
	setp.lt.s32 	%p33, %r157, 33;
	@%p33 bra 	$L__BB6_27;
	ld.shared.f64 	%fd580, [_ZZN3cub18CUB_300001_SM_10006detail6reduce28DeviceReduceSingleTileKernelINS2_10policy_hubIN4cuda3std3__45tupleIJddddddEEEy9tuple_sumE10Policy1000EPS9_SD_iSA_S9_S9_NS7_10__identityEEEvT0_T1_T2_T3_T4_T6_E12temp_storage+56];
	ld.shared.f64 	%fd581, [_ZZN3cub18CUB_300001_SM_10006detail6reduce28DeviceReduceSingleTileKernelINS2_10policy_hubIN4cuda3std3__45tupleIJddddddEEEy9tuple_sumE10Policy1000EPS9_SD_iSA_S9_S9_NS7_10__identityEEEvT0_T1_T2_T3_T4_T6_E12temp_storage+64];
	ld.shared.f64 	%fd582, [_ZZN3cub18CUB_300001_SM_10006detail6reduce28DeviceReduceSingleTileKernelINS2_10policy_hubIN4cuda3std3__45tupleIJddddddEEEy9tuple_sumE10Policy1000EPS9_SD_iSA_S9_S9_NS7_10__identityEEEvT0_T1_T2_T3_T4_T6_E12temp_storage+72];
	ld.shared.f64 	%fd583, [_ZZN3cub18CUB_300001_SM_10006detail6reduce28DeviceReduceSingleTileKernelINS2_10policy_hubIN4cuda3std3__45tupleIJddddddEEEy9tuple_sumE10Policy1000EPS9_SD_iSA_S9_S9_NS7_10__identityEEEvT0_T1_T2_T3_T4_T6_E12temp_storage+80];
	ld.shared.f64 	%fd584, [_ZZN3cub18CUB_300001_SM_10006detail6reduce28DeviceReduceSingleTileKernelINS2_10policy_hubIN4cuda3std3__45tupleIJddddddEEEy9tuple_sumE10Policy1000EPS9_SD_iSA_S9_S9_NS7_10__identityEEEvT0_T1_T2_T3_T4_T6_E12temp_storage+88];
	ld.shared.f64 	%fd585, [_ZZN3cub18CUB_300001_SM_10006detail6reduce28DeviceReduceSingleTileKernelINS2_10policy_hubIN4cuda3std3__45tupleIJddddddEEEy9tuple_sumE10Policy1000EPS9_SD_iSA_S9_S9_NS7_10__identityEEEvT0_T1_T2_T3_T4_T6_E12temp_storage+96];
	add.f64 	%fd663, %fd663, %fd580;
	add.f64 	%fd662, %fd662, %fd581;
	add.f64 	%fd661, %fd661, %fd582;
	add.f64 	%fd660, %fd660, %fd583;
	add.f64 	%fd659, %fd659, %fd584;
	add.f64 	%fd658, %fd658, %fd585;
$L__BB6_27:
	setp.lt.s32 	%p34, %r157, 65;
	@%p34 bra 	$L__BB6_29;
	ld.shared.f64 	%fd586, [_ZZN3cub18CUB_300001_SM_10006detail6reduce28DeviceReduceSingleTileKernelINS2_10policy_hubIN4cuda3std3__45tupleIJddddddEEEy9tuple_sumE10Policy1000EPS9_SD_iSA_S9_S9_NS7_10__identityEEEvT0_T1_T2_T3_T4_T6_E12temp_storage+104];
	ld.shared.f64 	%fd587, [_ZZN3cub18CUB_300001_SM_10006detail6reduce28DeviceReduceSingleTileKernelINS2_10policy_hubIN4cuda3std3__45tupleIJddddddEEEy9tuple_sumE10Policy1000EPS9_SD_iSA_S9_S9_NS7_10__identityEEEvT0_T1_T2_T3_T4_T6_E12temp_storage+112];
	ld.shared.f64 	%fd588, [_ZZN3cub18CUB_300001_SM_10006detail6reduce28DeviceReduceSingleTileKernelINS2_10policy_hubIN4cuda3std3__45tupleIJddddddEEEy9tuple_sumE10Policy1000EPS9_SD_iSA_S9_S9_NS7_10__identityEEEvT0_T1_T2_T3_T4_T6_E12temp_storage+120];
	ld.shared.f64 	%fd589, [_ZZN3cub18CUB_300001_SM_10006detail6reduce28DeviceReduceSingleTileKernelINS2_10policy_hubIN4cuda3std3__45tupleIJddddddEEEy9tuple_sumE10Policy1000EPS9_SD_iSA_S9_S9_NS7_10__identityEEEvT0_T1_T2_T3_T4_T6_E12temp_storage+128];
	ld.shared.f64 	%fd590, [_ZZN3cub18CUB_300001_SM_10006detail6reduce28DeviceReduceSingleTileKernelINS2_10policy_hubIN4cuda3std3__45tupleIJddddddEEEy9tuple_sumE10Policy1000EPS9_SD_iSA_S9_S9_NS7_10__identityEEEvT0_T1_T2_T3_T4_T6_E12temp_storage+136];
	ld.shared.f64 	%fd591, [_ZZN3cub18CUB_300001_SM_10006detail6reduce28DeviceReduceSingleTileKernelINS2_10policy_hubIN4cuda3std3__45tupleIJddddddEEEy9tuple_sumE10Policy1000EPS9_SD_iSA_S9_S9_NS7_10__identityEEEvT0_T1_T2_T3_T4_T6_E12temp_storage+144];
	add.f64 	%fd663, %fd663, %fd586;
	add.f64 	%fd662, %fd662, %fd587;
	add.f64 	%fd661, %fd661, %fd588;
	add.f64 	%fd660, %fd660, %fd589;
	add.f64 	%fd659, %fd659, %fd590;
	add.f64 	%fd658, %fd658, %fd591;
$L__BB6_29:
	setp.lt.s32 	%p35, %r157, 97;
	@%p35 bra 	$L__BB6_31;
	ld.shared.f64 	%fd592, [_ZZN3cub18CUB_300001_SM_10006detail6reduce28DeviceReduceSingleTileKernelINS2_10policy_hubIN4cuda3std3__45tupleIJddddddEEEy9tuple_sumE10Policy1000EPS9_SD_iSA_S9_S9_NS7_10__identityEEEvT0_T1_T2_T3_T4_T6_E12temp_storage+152];
	ld.shared.f64 	%fd593, [_ZZN3cub18CUB_300001_SM_10006detail6reduce28DeviceReduceSingleTileKernelINS2_10policy_hubIN4cuda3std3__45tupleIJddddddEEEy9tuple_sumE10Policy1000EPS9_SD_iSA_S9_S9_NS7_10__identityEEEvT0_T1_T2_T3_T4_T6_E12temp_storage+160];
	ld.shared.f64 	%fd594, [_ZZN3cub18CUB_300001_SM_10006detail6reduce28DeviceReduceSingleTileKernelINS2_10policy_hubIN4cuda3std3__45tupleIJddddddEEEy9tuple_sumE10Policy1000EPS9_SD_iSA_S9_S9_NS7_10__identityEEEvT0_T1_T2_T3_T4_T6_E12temp_storage+168];
	ld.shared.f64 	%fd595, [_ZZN3cub18CUB_300001_SM_10006detail6reduce28DeviceReduceSingleTileKernelINS2_10policy_hubIN4cuda3std3__45tupleIJddddddEEEy9tuple_sumE10Policy1000EPS9_SD_iSA_S9_S9_NS7_10__identityEEEvT0_T1_T2_T3_T4_T6_E12temp_storage+176];
	ld.shared.f64 	%fd596, [_ZZN3cub18CUB_300001_SM_10006detail6reduce28DeviceReduceSingleTileKernelINS2_10policy_hubIN4cuda3std3__45tupleIJddddddEEEy9tuple_sumE10Policy1000EPS9_SD_iSA_S9_S9_NS7_10__identityEEEvT0_T1_T2_T3_T4_T6_E12temp_storage+184];
	ld.shared.f64 	%fd597, [_ZZN3cub18CUB_300001_SM_10006detail6reduce28DeviceReduceSingleTileKernelINS2_10policy_hubIN4cuda3std3__45tupleIJddddddEEEy9tuple_sumE10Policy1000EPS9_SD_iSA_S9_S9_NS7_10__identityEEEvT0_T1_T2_T3_T4_T6_E12temp_storage+192];
	add.f64 	%fd663, %fd663, %fd592;
	add.f64 	%fd662, %fd662, %fd593;
	add.f64 	%fd661, %fd661, %fd594;
	add.f64 	%fd660, %fd660, %fd595;
	add.f64 	%fd659, %fd659, %fd596;
	add.f64 	%fd658, %fd658, %fd597;
$L__BB6_31:
	setp.lt.s32 	%p36, %r157, 129;
	@%p36 bra 	$L__BB6_33;
	ld.shared.f64 	%fd598, [_ZZN3cub18CUB_300001_SM_10006detail6reduce28DeviceReduceSingleTileKernelINS2_10policy_hubIN4cuda3std3__45tupleIJddddddEEEy9tuple_sumE10Policy1000EPS9_SD_iSA_S9_S9_NS7_10__identityEEEvT0_T1_T2_T3_T4_T6_E12temp_storage+200];
	ld.shared.f64 	%fd599, [_ZZN3cub18CUB_300001_SM_10006detail6reduce28DeviceReduceSingleTileKernelINS2_10policy_hubIN4cuda3std3__45tupleIJddddddEEEy9tuple_sumE10Policy1000EPS9_SD_iSA_S9_S9_NS7_10__identityEEEvT0_T1_T2_T3_T4_T6_E12temp_storage+208];
	ld.shared.f64 	%fd600, [_ZZN3cub18CUB_300001_SM_10006detail6reduce28DeviceReduceSingleTileKernelINS2_10policy_hubIN4cuda3std3__45tupleIJddddddEEEy9tuple_sumE10Policy1000EPS9_SD_iSA_S9_S9_NS7_10__identityEEEvT0_T1_T2_T3_T4_T6_E12temp_storage+216];
	ld.shared.f64 	%fd601, [_ZZN3cub18CUB_300001_SM_10006detail6reduce28DeviceReduceSingleTileKernelINS2_10policy_hubIN4cuda3std3__45tupleIJddddddEEEy9tuple_sumE10Policy1000EPS9_SD_iSA_S9_S9_NS7_10__identityEEEvT0_T1_T2_T3_T4_T6_E12temp_storage+224];
	ld.shared.f64 	%fd602, [_ZZN3cub18CUB_300001_SM_10006detail6reduce28DeviceReduceSingleTileKernelINS2_10policy_hubIN4cuda3std3__45tupleIJddddddEEEy9tuple_sumE10Policy1000EPS9_SD_iSA_S9_S9_NS7_10__identityEEEvT0_T1_T2_T3_T4_T6_E12temp_storage+232];
	ld.shared.f64 	%fd603, [_ZZN3cub18CUB_300001_SM_10006detail6reduce28DeviceReduceSingleTileKernelINS2_10policy_hubIN4cuda3std3__45tupleIJddddddEEEy9tuple_sumE10Policy1000EPS9_SD_iSA_S9_S9_NS7_10__identityEEEvT0_T1_T2_T3_T4_T6_E12temp_storage+240];
	add.f64 	%fd663, %fd663, %fd598;
	add.f64 	%fd662, %fd662, %fd599;
	add.f64 	%fd661, %fd661, %fd600;
	add.f64 	%fd660, %fd660, %fd601;
	add.f64 	%fd659, %fd659, %fd602;
	add.f64 	%fd658, %fd658, %fd603;
$L__BB6_33:
	setp.lt.s32 	%p37, %r157, 161;
	@%p37 bra 	$L__BB6_35;
	ld.shared.f64 	%fd604, [_ZZN3cub18CUB_300001_SM_10006detail6reduce28DeviceReduceSingleTileKernelINS2_10policy_hubIN4cuda3std3__45tupleIJddddddEEEy9tuple_sumE10Policy1000EPS9_SD_iSA_S9_S9_NS7_10__identityEEEvT0_T1_T2_T3_T4_T6_E12temp_storage+248];
	ld.shared.f64 	%fd605, [_ZZN3cub18CUB_300001_SM_10006detail6reduce28DeviceReduceSingleTileKernelINS2_10policy_hubIN4cuda3std3__45tupleIJddddddEEEy9tuple_sumE10Policy1000EPS9_SD_iSA_S9_S9_NS7_10__identityEEEvT0_T1_T2_T3_T4_T6_E12temp_storage+256];
	ld.shared.f64 	%fd606, [_ZZN3cub18CUB_300001_SM_10006detail6reduce28DeviceReduceSingleTileKernelINS2_10policy_hubIN4cuda3std3__45tupleIJddddddEEEy9tuple_sumE10Policy1000EPS9_SD_iSA_S9_S9_NS7_10__identityEEEvT0_T1_T2_T3_T4_T6_E12temp_storage+264];
	ld.shared.f64 	%fd607, [_ZZN3cub18CUB_300001_SM_10006detail6reduce28DeviceReduceSingleTileKernelINS2_10policy_hubIN4cuda3std3__45tupleIJddddddEEEy9tuple_sumE10Policy1000EPS9_SD_iSA_S9_S9_NS7_10__identityEEEvT0_T1_T2_T3_T4_T6_E12temp_storage+272];
	ld.shared.f64 	%fd608, [_ZZN3cub18CUB_300001_SM_10006detail6reduce28DeviceReduceSingleTileKernelINS2_10policy_hubIN4cuda3std3__45tupleIJddddddEEEy9tuple_sumE10Policy1000EPS9_SD_iSA_S9_S9_NS7_10__identityEEEvT0_T1_T2_T3_T4_T6_E12temp_storage+280];
	ld.shared.f64 	%fd609, [_ZZN3cub18CUB_300001_SM_10006detail6reduce28DeviceReduceSingleTileKernelINS2_10policy_hubIN4cuda3std3__45tupleIJddddddEEEy9tuple_sumE10Policy1000EPS9_SD_iSA_S9_S9_NS7_10__identityEEEvT0_T1_T2_T3_T4_T6_E12temp_storage+288];
	add.f64 	%fd663, %fd663, %fd604;
	add.f64 	%fd662, %fd662, %fd605;
	add.f64 	%fd661, %fd661, %fd606;
	add.f64 	%fd660, %fd660, %fd607;
	add.f64 	%fd659, %fd659, %fd608;
	add.f64 	%fd658, %fd658, %fd609;
$L__BB6_35:
	setp.lt.s32 	%p38, %r157, 193;
	@%p38 bra 	$L__BB6_37;
	ld.shared.f64 	%fd610, [_ZZN3cub18CUB_300001_SM_10006detail6reduce28DeviceReduceSingleTileKernelINS2_10policy_hubIN4cuda3std3__45tupleIJddddddEEEy9tuple_sumE10Policy1000EPS9_SD_iSA_S9_S9_NS7_10__identityEEEvT0_T1_T2_T3_T4_T6_E12temp_storage+296];
	ld.shared.f64 	%fd611, [_ZZN3cub18CUB_300001_SM_10006detail6reduce28DeviceReduceSingleTileKernelINS2_10policy_hubIN4cuda3std3__45tupleIJddddddEEEy9tuple_sumE10Policy1000EPS9_SD_iSA_S9_S9_NS7_10__identityEEEvT0_T1_T2_T3_T4_T6_E12temp_storage+304];
	ld.shared.f64 	%fd612, [_ZZN3cub18CUB_300001_SM_10006detail6reduce28DeviceReduceSingleTileKernelINS2_10policy_hubIN4cuda3std3__45tupleIJddddddEEEy9tuple_sumE10Policy1000EPS9_SD_iSA_S9_S9_NS7_10__identityEEEvT0_T1_T2_T3_T4_T6_E12temp_storage+312];
	ld.shared.f64 	%fd613, [_ZZN3cub18CUB_300001_SM_10006detail6reduce28DeviceReduceSingleTileKernelINS2_10policy_hubIN4cuda3std3__45tupleIJddddddEEEy9tuple_sumE10Policy1000EPS9_SD_iSA_S9_S9_NS7_10__identityEEEvT0_T1_T2_T3_T4_T6_E12temp_storage+320];
	ld.shared.f64 	%fd614, [_ZZN3cub18CUB_300001_SM_10006detail6reduce28DeviceReduceSingleTileKernelINS2_10policy_hubIN4cuda3std3__45tupleIJddddddEEEy9tuple_sumE10Policy1000EPS9_SD_iSA_S9_S9_NS7_10__identityEEEvT0_T1_T2_T3_T4_T6_E12temp_storage+328];
	ld.shared.f64 	%fd615, [_ZZN3cub18CUB_300001_SM_10006detail6reduce28DeviceReduceSingleTileKernelINS2_10policy_hubIN4cuda3std3__45tupleIJddddddEEEy9tuple_sumE10Policy1000EPS9_SD_iSA_S9_S9_NS7_10__identityEEEvT0_T1_T2_T3_T4_T6_E12temp_storage+336];
	add.f64 	%fd663, %fd663, %fd610;
	add.f64 	%fd662, %fd662, %fd611;
	add.f64 	%fd661, %fd661, %fd612;
	add.f64 	%fd660, %fd660, %fd613;
	add.f64 	%fd659, %fd659, %fd614;
	add.f64 	%fd658, %fd658, %fd615;
$L__BB6_37:
	setp.lt.s32 	%p39, %r157, 225;
	@%p39 bra 	$L__BB6_65;
	ld.shared.f64 	%fd616, [_ZZN3cub18CUB_300001_SM_10006detail6reduce28DeviceReduceSingleTileKernelINS2_10policy_hubIN4cuda3std3__45tupleIJddddddEEEy9tuple_sumE10Policy1000EPS9_SD_iSA_S9_S9_NS7_10__identityEEEvT0_T1_T2_T3_T4_T6_E12temp_storage+344];
	ld.shared.f64 	%fd617, [_ZZN3cub18CUB_300001_SM_10006detail6reduce28DeviceReduceSingleTileKernelINS2_10policy_hubIN4cuda3std3__45tupleIJddddddEEEy9tuple_sumE10Policy1000EPS9_SD_iSA_S9_S9_NS7_10__identityEEEvT0_T1_T2_T3_T4_T6_E12temp_storage+352];
	ld.shared.f64 	%fd618, [_ZZN3cub18CUB_300001_SM_10006detail6reduce28DeviceReduceSingleTileKernelINS2_10policy_hubIN4cuda3std3__45tupleIJddddddEEEy9tuple_sumE10Policy1000EPS9_SD_iSA_S9_S9_NS7_10__identityEEEvT0_T1_T2_T3_T4_T6_E12temp_storage+360];
	ld.shared.f64 	%fd619, [_ZZN3cub18CUB_300001_SM_10006detail6reduce28DeviceReduceSingleTileKernelINS2_10policy_hubIN4cuda3std3__45tupleIJddddddEEEy9tuple_sumE10Policy1000EPS9_SD_iSA_S9_S9_NS7_10__identityEEEvT0_T1_T2_T3_T4_T6_E12temp_storage+368];
	ld.shared.f64 	%fd620, [_ZZN3cub18CUB_300001_SM_10006detail6reduce28DeviceReduceSingleTileKernelINS2_10policy_hubIN4cuda3std3__45tupleIJddddddEEEy9tuple_sumE10Policy1000EPS9_SD_iSA_S9_S9_NS7_10__identityEEEvT0_T1_T2_T3_T4_T6_E12temp_storage+376];
	ld.shared.f64 	%fd621, [_ZZN3cub18CUB_300001_SM_10006detail6reduce28DeviceReduceSingleTileKernelINS2_10policy_hubIN4cuda3std3__45tupleIJddddddEEEy9tuple_sumE10Policy1000EPS9_SD_iSA_S9_S9_NS7_10__identityEEEvT0_T1_T2_T3_T4_T6_E12temp_storage+384];
	add.f64 	%fd663, %fd663, %fd616;
	add.f64 	%fd662, %fd662, %fd617;
	add.f64 	%fd661, %fd661, %fd618;
	add.f64 	%fd660, %fd660, %fd619;
	add.f64 	%fd659, %fd659, %fd620;
	add.f64 	%fd658, %fd658, %fd621;
	bra.uni 	$L__BB6_65;
$L__BB6_39:
	mov.u32 	%r75, %tid.x;
	mul.wide.u32 	%rd22, %r75, 48;
	add.s64 	%rd11, %rd8, %rd22;
	// begin inline asm
	ld.global.nc.u64 %rd10, [%rd11];
	// end inline asm
	add.s64 	%rd13, %rd11, 8;
	// begin inline asm
	ld.global.nc.u64 %rd12, [%rd13];
	// end inline asm
	add.s64 	%rd15, %rd11, 16;
	// begin inline asm
	ld.global.nc.u64 %rd14, [%rd15];
	// end inline asm
	add.s64 	%rd17, %rd11, 24;
	// begin inline asm
	ld.global.nc.u64 %rd16, [%rd17];
	// end inline asm
	add.s64 	%rd19, %rd11, 32;
	// begin inline asm
	ld.global.nc.u64 %rd18, [%rd19];
	// end inline asm
	add.s64 	%rd21, %rd11, 40;
	// begin inline asm
	ld.global.nc.u64 %rd20, [%rd21];
	// end inline asm
	mov.b64 	%fd663, %rd10;
	mov.b64 	%fd662, %rd12;
	mov.b64 	%fd661, %rd14;
	mov.b64 	%fd660, %rd16;
	mov.b64 	%fd659, %rd18;
	mov.b64 	%fd658, %rd20;
	setp.lt.u32 	%p3, %r157, 512;
	mov.b32 	%r797, 256;
	@%p3 bra 	$L__BB6_43;
	add.s32 	%r76, %r157, -256;
	mov.b32 	%r797, 256;
$L__BB6_41:
	add.s32 	%r160, %r797, %r75;
	mul.wide.u32 	%rd35, %r160, 48;
	add.s64 	%rd24, %rd8, %rd35;
	// begin inline asm
	ld.global.nc.u64 %rd23, [%rd24];
	// end inline asm
	add.s64 	%rd26, %rd24, 8;
	// begin inline asm
	ld.global.nc.u64 %rd25, [%rd26];
	// end inline asm
	add.s64 	%rd28, %rd24, 16;
	// begin inline asm
	ld.global.nc.u64 %rd27, [%rd28];
	// end inline asm
	add.s64 	%rd30, %rd24, 24;
	// begin inline asm
	ld.global.nc.u64 %rd29, [%rd30];
	// end inline asm
	add.s64 	%rd32, %rd24, 32;
	// begin inline asm
	ld.global.nc.u64 %rd31, [%rd32];
	// end inline asm
	add.s64 	%rd34, %rd24, 40;
	// begin inline asm
	ld.global.nc.u64 %rd33, [%rd34];
	// end inline asm
	mov.b64 	%fd337, %rd23;
	mov.b64 	%fd338, %rd25;
	mov.b64 	%fd339, %rd27;
	mov.b64 	%fd340, %rd29;
	mov.b64 	%fd341, %rd31;
	mov.b64 	%fd342, %rd33;
	add.f64 	%fd663, %fd663, %fd337;
	add.f64 	%fd662, %fd662, %fd338;
	add.f64 	%fd661, %fd661, %fd339;
	add.f64 	%fd660, %fd660, %fd340;
	add.f64 	%fd659, %fd659, %fd341;
	add.f64 	%fd658, %fd658, %fd342;
	sub.s32 	%r161, %r157, %r797;
	setp.lt.s32 	%p4, %r161, 256;
	@%p4 bra 	$L__BB6_51;
	add.s32 	%r797, %r797, 256;
	setp.le.s32 	%p5, %r797, %r76;
	@%p5 bra 	$L__BB6_41;
$L__BB6_43:
	setp.le.s32 	%p6, %r157, %r797;
	@%p6 bra 	$L__BB6_51;
	sub.s32 	%r80, %r157, %r797;
	setp.ge.s32 	%p7, %r75, %r80;
	@%p7 bra 	$L__BB6_51;
	not.b32 	%r162, %r75;
	add.s32 	%r163, %r157, %r162;
	sub.s32 	%r81, %r163, %r797;
	and.b32  	%r164, %r81, 768;
	setp.eq.s32 	%p8, %r164, 768;
	mov.u32 	%r801, %r75;
	@%p8 bra 	$L__BB6_48;
	add.s32 	%r799, %r75, %r797;
	shr.u32 	%r165, %r81, 8;
	add.s32 	%r166, %r165, 1;
	and.b32  	%r167, %r166, 3;
	neg.s32 	%r798, %r167;
	mov.u32 	%r801, %r75;
$L__BB6_47:
	.pragma "nounroll";
	mul.wide.u32 	%rd48, %r799, 48;
	add.s64 	%rd37, %rd8, %rd48;
	// begin inline asm
	ld.global.nc.u64 %rd36, [%rd37];
	// end inline asm
	add.s64 	%rd39, %rd37, 8;
	// begin inline asm
	ld.global.nc.u64 %rd38, [%rd39];
	// end inline asm
	add.s64 	%rd41, %rd37, 16;
	// begin inline asm
	ld.global.nc.u64 %rd40, [%rd41];
	// end inline asm
	add.s64 	%rd43, %rd37, 24;
	// begin inline asm
	ld.global.nc.u64 %rd42, [%rd43];
	// end inline asm
	add.s64 	%rd45, %rd37, 32;
	// begin inline asm
	ld.global.nc.u64 %rd44, [%rd45];
	// end inline asm
	add.s64 	%rd47, %rd37, 40;
	// begin inline asm
	ld.global.nc.u64 %rd46, [%rd47];
	// end inline asm
	mov.b64 	%fd344, %rd36;
	mov.b64 	%fd345, %rd38;
	mov.b64 	%fd346, %rd40;
	mov.b64 	%fd347, %rd42;
	mov.b64 	%fd348, %rd44;
	mov.b64 	%fd349, %rd46;
	add.f64 	%fd663, %fd663, %fd344;
	add.f64 	%fd662, %fd662, %fd345;
	add.f64 	%fd661, %fd661, %fd346;
	add.f64 	%fd660, %fd660, %fd347;
	add.f64 	%fd659, %fd659, %fd348;
	add.f64 	%fd658, %fd658, %fd349;
	add.s32 	%r801, %r801, 256;
	add.s32 	%r799, %r799, 256;
	add.s32 	%r798, %r798, 1;
	setp.ne.s32 	%p9, %r798, 0;
	@%p9 bra 	$L__BB6_47;
$L__BB6_48:
	setp.lt.u32 	%p10, %r81, 768;
	@%p10 bra 	$L__BB6_51;
	cvt.u64.u32 	%rd49, %r801;
	cvt.u64.u32 	%rd50, %r797;
	add.s64 	%rd51, %rd49, %rd50;
	mad.lo.s64 	%rd52, %rd51, 48, %rd8;
	add.s64 	%rd299, %rd52, 36904;
	add.s32 	%r802, %r801, %r797;
$L__BB6_50:
	mul.wide.u32 	%rd101, %r802, 48;
	add.s64 	%rd54, %rd8, %rd101;
	// begin inline asm
	ld.global.nc.u64 %rd53, [%rd54];
	// end inline asm
	add.s64 	%rd56, %rd54, 8;
	// begin inline asm
	ld.global.nc.u64 %rd55, [%rd56];
	// end inline asm
	add.s64 	%rd58, %rd54, 16;
	// begin inline asm
	ld.global.nc.u64 %rd57, [%rd58];
	// end inline asm
	add.s64 	%rd60, %rd54, 24;
	// begin inline asm
	ld.global.nc.u64 %rd59, [%rd60];
	// end inline asm
	add.s64 	%rd62, %rd54, 32;
	// begin inline asm
	ld.global.nc.u64 %rd61, [%rd62];
	// end inline asm
	add.s64 	%rd64, %rd54, 40;
	// begin inline asm
	ld.global.nc.u64 %rd63, [%rd64];
	// end inline asm
	mov.b64 	%fd350, %rd53;
	mov.b64 	%fd351, %rd55;
	mov.b64 	%fd352, %rd57;
	mov.b64 	%fd353, %rd59;
	mov.b64 	%fd354, %rd61;
	mov.b64 	%fd355, %rd63;
	add.f64 	%fd356, %fd663, %fd350;
	add.f64 	%fd357, %fd662, %fd351;
	add.f64 	%fd358, %fd661, %fd352;
	add.f64 	%fd359, %fd660, %fd353;
	add.f64 	%fd360, %fd659, %fd354;
	add.f64 	%fd361, %fd658, %fd355;
	add.s64 	%rd66, %rd299, -24616;
	// begin inline asm
	ld.global.nc.u64 %rd65, [%rd66];
	// end inline asm
	add.s64 	%rd68, %rd299, -24608;
	// begin inline asm
	ld.global.nc.u64 %rd67, [%rd68];
	// end inline asm
	add.s64 	%rd70, %rd299, -24600;
	// begin inline asm
	ld.global.nc.u64 %rd69, [%rd70];
	// end inline asm
	add.s64 	%rd72, %rd299, -24592;
	// begin inline asm
	ld.global.nc.u64 %rd71, [%rd72];
	// end inline asm
	add.s64 	%rd74, %rd299, -24584;
	// begin inline asm
	ld.global.nc.u64 %rd73, [%rd74];
	// end inline asm
	add.s64 	%rd76, %rd299, -24576;
	// begin inline asm
	ld.global.nc.u64 %rd75, [%rd76];
	// end inline asm
	mov.b64 	%fd362, %rd65;
	mov.b64 	%fd363, %rd67;
	mov.b64 	%fd364, %rd69;
	mov.b64 	%fd365, %rd71;
	mov.b64 	%fd366, %rd73;
	mov.b64 	%fd367, %rd75;
	add.f64 	%fd368, %fd356, %fd362;
	add.f64 	%fd369, %fd357, %fd363;
	add.f64 	%fd370, %fd358, %fd364;
	add.f64 	%fd371, %fd359, %fd365;
	add.f64 	%fd372, %fd360, %fd366;
	add.f64 	%fd373, %fd361, %fd367;
	add.s64 	%rd78, %rd299, -12328;
	// begin inline asm
	ld.global.nc.u64 %rd77, [%rd78];
	// end inline asm
	add.s64 	%rd80, %rd299, -12320;
	// begin inline asm
	ld.global.nc.u64 %rd79, [%rd80];
	// end inline asm
	add.s64 	%rd82, %rd299, -12312;
	// begin inline asm
	ld.global.nc.u64 %rd81, [%rd82];
	// end inline asm
	add.s64 	%rd84, %rd299, -12304;
	// begin inline asm
	ld.global.nc.u64 %rd83, [%rd84];
	// end inline asm
	add.s64 	%rd86, %rd299, -12296;
	// begin inline asm
	ld.global.nc.u64 %rd85, [%rd86];
	// end inline asm
	add.s64 	%rd88, %rd299, -12288;
	// begin inline asm
	ld.global.nc.u64 %rd87, [%rd88];
	// end inline asm
	mov.b64 	%fd374, %rd77;
	mov.b64 	%fd375, %rd79;
	mov.b64 	%fd376, %rd81;
	mov.b64 	%fd377, %rd83;
	mov.b64 	%fd378, %rd85;
	mov.b64 	%fd379, %rd87;
	add.f64 	%fd380, %fd368, %fd374;
	add.f64 	%fd381, %fd369, %fd375;
	add.f64 	%fd382, %fd370, %fd376;
	add.f64 	%fd383, %fd371, %fd377;
	add.f64 	%fd384, %fd372, %fd378;
	add.f64 	%fd385, %fd373, %fd379;
	add.s64 	%rd90, %rd299, -40;
	// begin inline asm
	ld.global.nc.u64 %rd89, [%rd90];
	// end inline asm
	add.s64 	%rd92, %rd299, -32;
	// begin inline asm
	ld.global.nc.u64 %rd91, [%rd92];
	// end inline asm
	add.s64 	%rd94, %rd299, -24;
	// begin inline asm
	ld.global.nc.u64 %rd93, [%rd94];
	// end inline asm
	add.s64 	%rd96, %rd299, -16;
	// begin inline asm
	ld.global.nc.u64 %rd95, [%rd96];
	// end inline asm
	add.s64 	%rd98, %rd299, -8;
	// begin inline asm
	ld.global.nc.u64 %rd97, [%rd98];
	// end inline asm
	// begin inline asm
	ld.global.nc.u64 %rd99, [%rd299];
	// end inline asm
	mov.b64 	%fd386, %rd89;
	mov.b64 	%fd387, %rd91;
	mov.b64 	%fd388, %rd93;
	mov.b64 	%fd389, %rd95;
	mov.b64 	%fd390, %rd97;
	mov.b64 	%fd391, %rd99;
	add.f64 	%fd663, %fd380, %fd386;
	add.f64 	%fd662, %fd381, %fd387;
	add.f64 	%fd661, %fd382, %fd388;
	add.f64 	%fd660, %fd383, %fd389;
	add.f64 	%fd659, %fd384, %fd390;
	add.f64 	%fd658, %fd385, %fd391;
	add.s32 	%r801, %r801, 1024;
	add.s64 	%rd299, %rd299, 49152;
	add.s32 	%r802, %r802, 1024;
	setp.lt.s32 	%p11, %r801, %r80;
	@%p11 bra 	$L__BB6_50;
$L__BB6_51:
	// begin inline asm
	mov.u32 %r168, %laneid;
	// end inline asm
	mov.b64 	%rd102, %fd663;
	mov.b64 	{%r170, %r175}, %rd102;
	mov.b32 	%r226, 1;
	mov.b32 	%r227, 31;
	mov.b32 	%r228, -1;
	// begin inline asm
	shfl.sync.down.b32 %r169, %r170, %r226, %r227, %r228;
	// end inline asm
	// begin inline asm
	shfl.sync.down.b32 %r174, %r175, %r226, %r227, %r228;
	// end inline asm
	mov.b64 	%rd103, %fd662;
	mov.b64 	{%r180, %r185}, %rd103;
	// begin inline asm
	shfl.sync.down.b32 %r179, %r180, %r226, %r227, %r228;
	// end inline asm
	// begin inline asm
	shfl.sync.down.b32 %r184, %r185, %r226, %r227, %r228;
	// end inline asm
	mov.b64 	%rd104, %fd661;
	mov.b64 	{%r190, %r195}, %rd104;
	// begin inline asm
	shfl.sync.down.b32 %r189, %r190, %r226, %r227, %r228;
	// end inline asm
	// begin inline asm
	shfl.sync.down.b32 %r194, %r195, %r226, %r227, %r228;
	// end inline asm
	mov.b64 	%rd105, %fd660;
	mov.b64 	{%r200, %r205}, %rd105;
	// begin inline asm
	shfl.sync.down.b32 %r199, %r200, %r226, %r227, %r228;
	// end inline asm
	// begin inline asm
	shfl.sync.down.b32 %r204, %r205, %r226, %r227, %r228;
	// end inline asm
	mov.b64 	%rd106, %fd659;
	mov.b64 	{%r210, %r215}, %rd106;
	// begin inline asm
	shfl.sync.down.b32 %r209, %r210, %r226, %r227, %r228;
	// end inline asm
	// begin inline asm
	shfl.sync.down.b32 %r214, %r215, %r226, %r227, %r228;
	// end inline asm
	mov.b64 	%rd107, %fd658;
	mov.b64 	{%r220, %r225}, %rd107;
	// begin inline asm
	shfl.sync.down.b32 %r219, %r220, %r226, %r227, %r228;
	// end inline asm
	// begin inline asm
	shfl.sync.down.b32 %r224, %r225, %r226, %r227, %r228;
	// end inline asm
	setp.gt.s32 	%p12, %r168, 30;
	@%p12 bra 	$L__BB6_53;
	mov.b64 	%rd108, {%r219, %r224};
	mov.b64 	%fd392, %rd108;
	mov.b64 	%rd109, {%r209, %r214};
	mov.b64 	%fd393, %rd109;
	mov.b64 	%rd110, {%r199, %r204};
	mov.b64 	%fd394, %rd110;
	mov.b64 	%rd111, {%r189, %r194};
	mov.b64 	%fd395, %rd111;
	mov.b64 	%rd112, {%r179, %r184};
	mov.b64 	%fd396, %rd112;
	mov.b64 	%rd113, {%r169, %r174};
	mov.b64 	%fd397, %rd113;
	add.f64 	%fd663, %fd663, %fd397;
	add.f64 	%fd662, %fd662, %fd396;
	add.f64 	%fd661, %fd661, %fd395;
	add.f64 	%fd660, %fd660, %fd394;
	add.f64 	%fd659, %fd659, %fd393;
	add.f64 	%fd658, %fd658, %fd392;
$L__BB6_53:
	mov.b64 	%rd114, %fd663;
	mov.b64 	{%r230, %r235}, %rd114;
	mov.b32 	%r286, 2;
	mov.b32 	%r287, 31;
	mov.b32 	%r288, -1;
	// begin inline asm
	shfl.sync.down.b32 %r229, %r230, %r286, %r287, %r288;
	// end inline asm
	// begin inline asm
	shfl.sync.down.b32 %r234, %r235, %r286, %r287, %r288;
	// end inline asm
	mov.b64 	%rd115, %fd662;
	mov.b64 	{%r240, %r245}, %rd115;
	// begin inline asm
	shfl.sync.down.b32 %r239, %r240, %r286, %r287, %r288;
	// end inline asm
	// begin inline asm
	shfl.sync.down.b32 %r244, %r245, %r286, %r287, %r288;
	// end inline asm
	mov.b64 	%rd116, %fd661;
	mov.b64 	{%r250, %r255}, %rd116;
	// begin inline asm
	shfl.sync.down.b32 %r249, %r250, %r286, %r287, %r288;
	// end inline asm
	// begin inline asm
	shfl.sync.down.b32 %r254, %r255, %r286, %r287, %r288;
	// end inline asm
	mov.b64 	%rd117, %fd660;
	mov.b64 	{%r260, %r265}, %rd117;
	// begin inline asm
	shfl.sync.down.b32 %r259, %r260, %r286, %r287, %r288;
	// end inline asm
	// begin inline asm
	shfl.sync.down.b32 %r264, %r265, %r286, %r287, %r288;
	// end inline asm
	mov.b64 	%rd118, %fd659;
	mov.b64 	{%r270, %r275}, %rd118;
	// begin inline asm
	shfl.sync.down.b32 %r269, %r270, %r286, %r287, %r288;
	// end inline asm
	// begin inline asm
	shfl.sync.down.b32 %r274, %r275, %r286, %r287, %r288;
	// end inline asm
	mov.b64 	%rd119, %fd658;
	mov.b64 	{%r280, %r285}, %rd119;
	// begin inline asm
	shfl.sync.down.b32 %r279, %r280, %r286, %r287, %r288;
	// end inline asm
	// begin inline asm
	shfl.sync.down.b32 %r284, %r285, %r286, %r287, %r288;
	// end inline asm
	setp.gt.s32 	%p13, %r168, 29;
	@%p13 bra 	$L__BB6_55;
	mov.b64 	%rd120, {%r279, %r284};
	mov.b64 	%fd398, %rd120;
	mov.b64 	%rd121, {%r269, %r274};
	mov.b64 	%fd399, %rd121;
	mov.b64 	%rd122, {%r259, %r264};
	mov.b64 	%fd400, %rd122;
	mov.b64 	%rd123, {%r249, %r254};
	mov.b64 	%fd401, %rd123;
	mov.b64 	%rd124, {%r239, %r244};
	mov.b64 	%fd402, %rd124;
	mov.b64 	%rd125, {%r229, %r234};
	mov.b64 	%fd403, %rd125;
	add.f64 	%fd663, %fd663, %fd403;
	add.f64 	%fd662, %fd662, %fd402;
	add.f64 	%fd661, %fd661, %fd401;
	add.f64 	%fd660, %fd660, %fd400;
	add.f64 	%fd659, %fd659, %fd399;
	add.f64 	%fd658, %fd658, %fd398;
$L__BB6_55:
	mov.b64 	%rd126, %fd663;
	mov.b64 	{%r290, %r295}, %rd126;
	mov.b32 	%r346, 4;
	mov.b32 	%r347, 31;
	mov.b32 	%r348, -1;
	// begin inline asm
	shfl.sync.down.b32 %r289, %r290, %r346, %r347, %r348;
	// end inline asm
	// begin inline asm
	shfl.sync.down.b32 %r294, %r295, %r346, %r347, %r348;
	// end inline asm
	mov.b64 	%rd127, %fd662;
	mov.b64 	{%r300, %r305}, %rd127;
	// begin inline asm
	shfl.sync.down.b32 %r299, %r300, %r346, %r347, %r348;
	// end inline asm
	// begin inline asm
	shfl.sync.down.b32 %r304, %r305, %r346, %r347, %r348;
	// end inline asm
	mov.b64 	%rd128, %fd661;
	mov.b64 	{%r310, %r315}, %rd128;
	// begin inline asm
	shfl.sync.down.b32 %r309, %r310, %r346, %r347, %r348;
	// end inline asm
	// begin inline asm
	shfl.sync.down.b32 %r314, %r315, %r346, %r347, %r348;
	// end inline asm
	mov.b64 	%rd129, %fd660;
	mov.b64 	{%r320, %r325}, %rd129;
	// begin inline asm
	shfl.sync.down.b32 %r319, %r320, %r346, %r347, %r348;
	// end inline asm
	// begin inline asm
	shfl.sync.down.b32 %r324, %r325, %r346, %r347, %r348;
	// end inline asm
	mov.b64 	%rd130, %fd659;
	mov.b64 	{%r330, %r335}, %rd130;
	// begin inline asm
	shfl.sync.down.b32 %r329, %r330, %r346, %r347, %r348;
	// end inline asm
	// begin inline asm
	shfl.sync.down.b32 %r334, %r335, %r346, %r347, %r348;
	// end inline asm
	mov.b64 	%rd131, %fd658;
	mov.b64 	{%r340, %r345}, %rd131;
	// begin inline asm
	shfl.sync.down.b32 %r339, %r340, %r346, %r347, %r348;
	// end inline asm
	// begin inline asm
	shfl.sync.down.b32 %r344, %r345, %r346, %r347, %r348;
	// end inline asm
	setp.gt.s32 	%p14, %r168, 27;
	@%p14 bra 	$L__BB6_57;
	mov.b64 	%rd132, {%r339, %r344};
	mov.b64 	%fd404, %rd132;
	mov.b64 	%rd133, {%r329, %r334};
	mov.b64 	%fd405, %rd133;
	mov.b64 	%rd134, {%r319, %r324};
	mov.b64 	%fd406, %rd134;
	mov.b64 	%rd135, {%r309, %r314};
	mov.b64 	%fd407, %rd135;
	mov.b64 	%rd136, {%r299, %r304};
	mov.b64 	%fd408, %rd136;
	mov.b64 	%rd137, {%r289, %r294};
	mov.b64 	%fd409, %rd137;
	add.f64 	%fd663, %fd663, %fd409;
	add.f64 	%fd662, %fd662, %fd408;
	add.f64 	%fd661, %fd661, %fd407;
	add.f64 	%fd660, %fd660, %fd406;
	add.f64 	%fd659, %fd659, %fd405;
	add.f64 	%fd658, %fd658, %fd404;
$L__BB6_57:
	mov.b64 	%rd138, %fd663;
	mov.b64 	{%r350, %r355}, %rd138;
	mov.b32 	%r406, 8;
	mov.b32 	%r407, 31;
	mov.b32 	%r408, -1;
	// begin inline asm
	shfl.sync.down.b32 %r349, %r350, %r406, %r407, %r408;
	// end inline asm
	// begin inline asm
	shfl.sync.down.b32 %r354, %r355, %r406, %r407, %r408;
	// end inline asm
	mov.b64 	%rd139, %fd662;
	mov.b64 	{%r360, %r365}, %rd139;
	// begin inline asm
	shfl.sync.down.b32 %r359, %r360, %r406, %r407, %r408;
	// end inline asm
	// begin inline asm
	shfl.sync.down.b32 %r364, %r365, %r406, %r407, %r408;
	// end inline asm
	mov.b64 	%rd140, %fd661;
	mov.b64 	{%r370, %r375}, %rd140;
	// begin inline asm
	shfl.sync.down.b32 %r369, %r370, %r406, %r407, %r408;
	// end inline asm
	// begin inline asm
	shfl.sync.down.b32 %r374, %r375, %r406, %r407, %r408;
	// end inline asm
	mov.b64 	%rd141, %fd660;
	mov.b64 	{%r380, %r385}, %rd141;
	// begin inline asm
	shfl.sync.down.b32 %r379, %r380, %r406, %r407, %r408;
	// end inline asm
	// begin inline asm
	shfl.sync.down.b32 %r384, %r385, %r406, %r407, %r408;
	// end inline asm
	mov.b64 	%rd142, %fd659;
	mov.b64 	{%r390, %r395}, %rd142;
	// begin inline asm
	shfl.sync.down.b32 %r389, %r390, %r406, %r407, %r408;
	// end inline asm
	// begin inline asm
	shfl.sync.down.b32 %r394, %r395, %r406, %r407, %r408;
	// end inline asm
	mov.b64 	%rd143, %fd658;
	mov.b64 	{%r400, %r405}, %rd143;
	// begin inline asm
	shfl.sync.down.b32 %r399, %r400, %r406, %r407, %r408;
	// end inline asm
	// begin inline asm
	shfl.sync.down.b32 %r404, %r405, %r406, %r407, %r408;
	// end inline asm
	setp.gt.s32 	%p15, %r168, 23;
	@%p15 bra 	$L__BB6_59;
	mov.b64 	%rd144, {%r399, %r404};
	mov.b64 	%fd410, %rd144;
	mov.b64 	%rd145, {%r389, %r394};
	mov.b64 	%fd411, %rd145;
	mov.b64 	%rd146, {%r379, %r384};
	mov.b64 	%fd412, %rd146;
	mov.b64 	%rd147, {%r369, %r374};
	mov.b64 	%fd413, %rd147;
	mov.b64 	%rd148, {%r359, %r364};
	mov.b64 	%fd414, %rd148;
	mov.b64 	%rd149, {%r349, %r354};
	mov.b64 	%fd415, %rd149;
	add.f64 	%fd663, %fd663, %fd415;
	add.f64 	%fd662, %fd662, %fd414;
	add.f64 	%fd661, %fd661, %fd413;
	add.f64 	%fd660, %fd660, %fd412;
	add.f64 	%fd659, %fd659, %fd411;
	add.f64 	%fd658, %fd658, %fd410;
$L__BB6_59:
	mov.b64 	%rd150, %fd663;
	mov.b64 	{%r410, %r415}, %rd150;
	mov.b32 	%r466, 16;
	mov.b32 	%r467, 31;
	mov.b32 	%r468, -1;
	// begin inline asm
	shfl.sync.down.b32 %r409, %r410, %r466, %r467, %r468;
	// end inline asm
	// begin inline asm
	shfl.sync.down.b32 %r414, %r415, %r466, %r467, %r468;
	// end inline asm
	mov.b64 	%rd151, %fd662;
	mov.b64 	{%r420, %r425}, %rd151;
	// begin inline asm
	shfl.sync.down.b32 %r419, %r420, %r466, %r467, %r468;
	// end inline asm
	// begin inline asm
	shfl.sync.down.b32 %r424, %r425, %r466, %r467, %r468;
	// end inline asm
	mov.b64 	%rd152, %fd661;
	mov.b64 	{%r430, %r435}, %rd152;
	// begin inline asm
	shfl.sync.down.b32 %r429, %r430, %r466, %r467, %r468;
	// end inline asm
	// begin inline asm
	shfl.sync.down.b32 %r434, %r435, %r466, %r467, %r468;
	// end inline asm
	mov.b64 	%rd153, %fd660;
	mov.b64 	{%r440, %r445}, %rd153;
	// begin inline asm
	shfl.sync.down.b32 %r439, %r440, %r466, %r467, %r468;
	// end inline asm
	// begin inline asm
	shfl.sync.down.b32 %r444, %r445, %r466, %r467, %r468;
	// end inline asm
	mov.b64 	%rd154, %fd659;
	mov.b64 	{%r450, %r455}, %rd154;
	// begin inline asm
	shfl.sync.down.b32 %r449, %r450, %r466, %r467, %r468;
	// end inline asm
	// begin inline asm
	shfl.sync.down.b32 %r454, %r455, %r466, %r467, %r468;
	// end inline asm
	mov.b64 	%rd155, %fd658;
	mov.b64 	{%r460, %r465}, %rd155;
	// begin inline asm
	shfl.sync.down.b32 %r459, %r460, %r466, %r467, %r468;
	// end inline asm
	// begin inline asm
	shfl.sync.down.b32 %r464, %r465, %r466, %r467, %r468;
	// end inline asm
	setp.gt.s32 	%p16, %r168, 15;
	@%p16 bra 	$L__BB6_61;
	mov.b64 	%rd156, {%r459, %r464};
	mov.b64 	%fd416, %rd156;
	mov.b64 	%rd157, {%r449, %r454};
	mov.b64 	%fd417, %rd157;
	mov.b64 	%rd158, {%r439, %r444};
	mov.b64 	%fd418, %rd158;
	mov.b64 	%rd159, {%r429, %r434};
	mov.b64 	%fd419, %rd159;
	mov.b64 	%rd160, {%r419, %r424};
	mov.b64 	%fd420, %rd160;
	mov.b64 	%rd161, {%r409, %r414};
	mov.b64 	%fd421, %rd161;
	add.f64 	%fd663, %fd663, %fd421;
	add.f64 	%fd662, %fd662, %fd420;
	add.f64 	%fd661, %fd661, %fd419;
	add.f64 	%fd660, %fd660, %fd418;
	add.f64 	%fd659, %fd659, %fd417;
	add.f64 	%fd658, %fd658, %fd416;
$L__BB6_61:
	setp.ne.s32 	%p17, %r168, 0;
	@%p17 bra 	$L__BB6_63;
	shr.u32 	%r469, %r75, 5;
	mov.u32 	%r470, _ZZN3cub18CUB_300001_SM_10006detail6reduce28DeviceReduceSingleTileKernelINS2_10policy_hubIN4cuda3std3__45tupleIJddddddEEEy9tuple_sumE10Policy1000EPS9_SD_iSA_S9_S9_NS7_10__identityEEEvT0_T1_T2_T3_T4_T6_E12temp_storage;
	mad.lo.s32 	%r471, %r469, 48, %r470;
	st.shared.f64 	[%r471+8], %fd663;
	st.shared.f64 	[%r471+16], %fd662;
	st.shared.f64 	[%r471+24], %fd661;
	st.shared.f64 	[%r471+32], %fd660;
	st.shared.f64 	[%r471+40], %fd659;
	st.shared.f64 	[%r471+48], %fd658;
$L__BB6_63:
	bar.sync 	0;
	setp.ne.s32 	%p18, %r75, 0;
	@%p18 bra 	$L__BB6_65;
	ld.shared.f64 	%fd422, [_ZZN3cub18CUB_300001_SM_10006detail6reduce28DeviceReduceSingleTileKernelINS2_10policy_hubIN4cuda3std3__45tupleIJddddddEEEy9tuple_sumE10Policy1000EPS9_SD_iSA_S9_S9_NS7_10__identityEEEvT0_T1_T2_T3_T4_T6_E12temp_storage+56];
	ld.shared.f64 	%fd423, [_ZZN3cub18CUB_300001_SM_10006detail6reduce28DeviceReduceSingleTileKernelINS2_10policy_hubIN4cuda3std3__45tupleIJddddddEEEy9tuple_sumE10Policy1000EPS9_SD_iSA_S9_S9_NS7_10__identityEEEvT0_T1_T2_T3_T4_T6_E12temp_storage+64];
	ld.shared.f64 	%fd424, [_ZZN3cub18CUB_300001_SM_10006detail6reduce28DeviceReduceSingleTileKernelINS2_10policy_hubIN4cuda3std3__45tupleIJddddddEEEy9tuple_sumE10Policy1000EPS9_SD_iSA_S9_S9_NS7_10__identityEEEvT0_T1_T2_T3_T4_T6_E12temp_storage+72];
	ld.shared.f64 	%fd425, [_ZZN3cub18CUB_300001_SM_10006detail6reduce28DeviceReduceSingleTileKernelINS2_10policy_hubIN4cuda3std3__45tupleIJddddddEEEy9tuple_sumE10Policy1000EPS9_SD_iSA_S9_S9_NS7_10__identityEEEvT0_T1_T2_T3_T4_T6_E12temp_storage+80];
	ld.shared.f64 	%fd426, [_ZZN3cub18CUB_300001_SM_10006detail6reduce28DeviceReduceSingleTileKernelINS2_10policy_hubIN4cuda3std3__45tupleIJddddddEEEy9tuple_sumE10Policy1000EPS9_SD_iSA_S9_S9_NS7_10__identityEEEvT0_T1_T2_T3_T4_T6_E12temp_storage+88];
	ld.shared.f64 	%fd427, [_ZZN3cub18CUB_300001_SM_10006detail6reduce28DeviceReduceSingleTileKernelINS2_10policy_hubIN4cuda3std3__45tupleIJddddddEEEy9tuple_sumE10Policy1000EPS9_SD_iSA_S9_S9_NS7_10__identityEEEvT0_T1_T2_T3_T4_T6_E12temp_storage+96];
	add.f64 	%fd428, %fd663, %fd422;
	add.f64 	%fd429, %fd662, %fd423;
	add.f64 	%fd430, %fd661, %fd424;
	add.f64 	%fd431, %fd660, %fd425;
	add.f64 	%fd432, %fd659, %fd426;
	add.f64 	%fd433, %fd658, %fd427;
	ld.shared.f64 	%fd434, [_ZZN3cub18CUB_300001_SM_10006detail6reduce28DeviceReduceSingleTileKernelINS2_10policy_hubIN4cuda3std3__45tupleIJddddddEEEy9tuple_sumE10Policy1000EPS9_SD_iSA_S9_S9_NS7_10__identityEEEvT0_T1_T2_T3_T4_T6_E12temp_storage+104];
	ld.shared.f64 	%fd435, [_ZZN3cub18CUB_300001_SM_10006detail6reduce28DeviceReduceSingleTileKernelINS2_10policy_hubIN4cuda3std3__45tupleIJddddddEEEy9tuple_sumE10Policy1000EPS9_SD_iSA_S9_S9_NS7_10__identityEEEvT0_T1_T2_T3_T4_T6_E12temp_storage+112];
	ld.shared.f64 	%fd436, [_ZZN3cub18CUB_300001_SM_10006detail6reduce28DeviceReduceSingleTileKernelINS2_10policy_hubIN4cuda3std3__45tupleIJddddddEEEy9tuple_sumE10Policy1000EPS9_SD_iSA_S9_S9_NS7_10__identityEEEvT0_T1_T2_T3_T4_T6_E12temp_storage+120];
	ld.shared.f64 	%fd437, [_ZZN3cub18CUB_300001_SM_10006detail6reduce28DeviceReduceSingleTileKernelINS2_10policy_hubIN4cuda3std3__45tupleIJddddddEEEy9tuple_sumE10Policy1000EPS9_SD_iSA_S9_S9_NS7_10__identityEEEvT0_T1_T2_T3_T4_T6_E12temp_storage+128];
	ld.shared.f64 	%fd438, [_ZZN3cub18CUB_300001_SM_10006detail6reduce28DeviceReduceSingleTileKernelINS2_10policy_hubIN4cuda3std3__45tupleIJddddddEEEy9tuple_sumE10Policy1000EPS9_SD_iSA_S9_S9_NS7_10__identityEEEvT0_T1_T2_T3_T4_T6_E12temp_storage+136];
	ld.shared.f64 	%fd439, [_ZZN3cub18CUB_300001_SM_10006detail6reduce28DeviceReduceSingleTileKernelINS2_10policy_hubIN4cuda3std3__45tupleIJddddddEEEy9tuple_sumE10Policy1000EPS9_SD_iSA_S9_S9_NS7_10__identityEEEvT0_T1_T2_T3_T4_T6_E12temp_storage+144];
	add.f64 	%fd440, %fd428, %fd434;
	add.f64 	%fd441, %fd429, %fd435;
	add.f64 	%fd442, %fd430, %fd436;
	add.f64 	%fd443, %fd431, %fd437;
	add.f64 	%fd444, %fd432, %fd438;
	add.f64 	%fd445, %fd433, %fd439;
	ld.shared.f64 	%fd446, [_ZZN3cub18CUB_300001_SM_10006detail6reduce28DeviceReduceSingleTileKernelINS2_10policy_hubIN4cuda3std3__45tupleIJddddddEEEy9tuple_sumE10Policy1000EPS9_SD_iSA_S9_S9_NS7_10__identityEEEvT0_T1_T2_T3_T4_T6_E12temp_storage+152];
	ld.shared.f64 	%fd447, [_ZZN3cub18CUB_300001_SM_10006detail6reduce28DeviceReduceSingleTileKernelINS2_10policy_hubIN4cuda3std3__45tupleIJddddddEEEy9tuple_sumE10Policy1000EPS9_SD_iSA_S9_S9_NS7_10__identityEEEvT0_T1_T2_T3_T4_T6_E12temp_storage+160];
	ld.shared.f64 	%fd448, [_ZZN3cub18CUB_300001_SM_10006detail6reduce28DeviceReduceSingleTileKernelINS2_10policy_hubIN4cuda3std3__45tupleIJddddddEEEy9tuple_sumE10Policy1000EPS9_SD_iSA_S9_S9_NS7_10__identityEEEvT0_T1_T2_T3_T4_T6_E12temp_storage+168];
	ld.shared.f64 	%fd449, [_ZZN3cub18CUB_300001_SM_10006detail6reduce28DeviceReduceSingleTileKernelINS2_10policy_hubIN4cuda3std3__45tupleIJddddddEEEy9tuple_sumE10Policy1000EPS9_SD_iSA_S9_S9_NS7_10__identityEEEvT0_T1_T2_T3_T4_T6_E12temp_storage+176];
	ld.shared.f64 	%fd450, [_ZZN3cub18CUB_300001_SM_10006detail6reduce28DeviceReduceSingleTileKernelINS2_10policy_hubIN4cuda3std3__45tupleIJddddddEEEy9tuple_sumE10Policy1000EPS9_SD_iSA_S9_S9_NS7_10__identityEEEvT0_T1_T2_T3_T4_T6_E12temp_storage+184];
	ld.shared.f64 	%fd451, [_ZZN3cub18CUB_300001_SM_10006detail6reduce28DeviceReduceSingleTileKernelINS2_10policy_hubIN4cuda3std3__45tupleIJddddddEEEy9tuple_sumE10Policy1000EPS9_SD_iSA_S9_S9_NS7_10__identityEEEvT0_T1_T2_T3_T4_T6_E12temp_storage+192];
	add.f64 	%fd452, %fd440, %fd446;
	add.f64 	%fd453, %fd441, %fd447;
	add.f64 	%fd454, %fd442, %fd448;
	add.f64 	%fd455, %fd443, %fd449;
	add.f64 	%fd456, %fd444, %fd450;
	add.f64 	%fd457, %fd445, %fd451;
	ld.shared.f64 	%fd458, [_ZZN3cub18CUB_300001_SM_10006detail6reduce28DeviceReduceSingleTileKernelINS2_10policy_hubIN4cuda3std3__45tupleIJddddddEEEy9tuple_sumE10Policy1000EPS9_SD_iSA_S9_S9_NS7_10__identityEEEvT0_T1_T2_T3_T4_T6_E12temp_storage+200];
	ld.shared.f64 	%fd459, [_ZZN3cub18CUB_300001_SM_10006detail6reduce28DeviceReduceSingleTileKernelINS2_10policy_hubIN4cuda3std3__45tupleIJddddddEEEy9tuple_sumE10Policy1000EPS9_SD_iSA_S9_S9_NS7_10__identityEEEvT0_T1_T2_T3_T4_T6_E12temp_storage+208];
	ld.shared.f64 	%fd460, [_ZZN3cub18CUB_300001_SM_10006detail6reduce28DeviceReduceSingleTileKernelINS2_10policy_hubIN4cuda3std3__45tupleIJddddddEEEy9tuple_sumE10Policy1000EPS9_SD_iSA_S9_S9_NS7_10__identityEEEvT0_T1_T2_T3_T4_T6_E12temp_storage+216];
	ld.shared.f64 	%fd461, [_ZZN3cub18CUB_300001_SM_10006detail6reduce28DeviceReduceSingleTileKernelINS2_10policy_hubIN4cuda3std3__45tupleIJddddddEEEy9tuple_sumE10Policy1000EPS9_SD_iSA_S9_S9_NS7_10__identityEEEvT0_T1_T2_T3_T4_T6_E12temp_storage+224];
	ld.shared.f64 	%fd462, [_ZZN3cub18CUB_300001_SM_10006detail6reduce28DeviceReduceSingleTileKernelINS2_10policy_hubIN4cuda3std3__45tupleIJddddddEEEy9tuple_sumE10Policy1000EPS9_SD_iSA_S9_S9_NS7_10__identityEEEvT0_T1_T2_T3_T4_T6_E12temp_storage+232];
	ld.shared.f64 	%fd463, [_ZZN3cub18CUB_300001_SM_10006detail6reduce28DeviceReduceSingleTileKernelINS2_10policy_hubIN4cuda3std3__45tupleIJddddddEEEy9tuple_sumE10Policy1000EPS9_SD_iSA_S9_S9_NS7_10__identityEEEvT0_T1_T2_T3_T4_T6_E12temp_storage+240];
	add.f64 	%fd464, %fd452, %fd458;
	add.f64 	%fd465, %fd453, %fd459;
	add.f64 	%fd466, %fd454, %fd460;
	add.f64 	%fd467, %fd455, %fd461;
	add.f64 	%fd468, %fd456, %fd462;
	add.f64 	%fd469, %fd457, %fd463;
	ld.shared.f64 	%fd470, [_ZZN3cub18CUB_300001_SM_10006detail6reduce28DeviceReduceSingleTileKernelINS2_10policy_hubIN4cuda3std3__45tupleIJddddddEEEy9tuple_sumE10Policy1000EPS9_SD_iSA_S9_S9_NS7_10__identityEEEvT0_T1_T2_T3_T4_T6_E12temp_storage+248];
	ld.shared.f64 	%fd471, [_ZZN3cub18CUB_300001_SM_10006detail6reduce28DeviceReduceSingleTileKernelINS2_10policy_hubIN4cuda3std3__45tupleIJddddddEEEy9tuple_sumE10Policy1000EPS9_SD_iSA_S9_S9_NS7_10__identityEEEvT0_T1_T2_T3_T4_T6_E12temp_storage+256];
	ld.shared.f64 	%fd472, [_ZZN3cub18CUB_300001_SM_10006detail6reduce28DeviceReduceSingleTileKernelINS2_10policy_hubIN4cuda3std3__45tupleIJddddddEEEy9tuple_sumE10Policy1000EPS9_SD_iSA_S9_S9_NS7_10__identityEEEvT0_T1_T2_T3_T4_T6_E12temp_storage+264];
	ld.shared.f64 	%fd473, [_ZZN3cub18CUB_300001_SM_10006detail6reduce28DeviceReduceSingleTileKernelINS2_10policy_hubIN4cuda3std3__45tupleIJddddddEEEy9tuple_sumE10Policy1000EPS9_SD_iSA_S9_S9_NS7_10__identityEEEvT0_T1_T2_T3_T4_T6_E12temp_storage+272];
	ld.shared.f64 	%fd474, [_ZZN3cub18CUB_300001_SM_10006detail6reduce28DeviceReduceSingleTileKernelINS2_10policy_hubIN4cuda3std3__45tupleIJddddddEEEy9tuple_sumE10Policy1000EPS9_SD_iSA_S9_S9_NS7_10__identityEEEvT0_T1_T2_T3_T4_T6_E12temp_storage+280];
	ld.shared.f64 	%fd475, [_ZZN3cub18CUB_300001_SM_10006detail6reduce28DeviceReduceSingleTileKernelINS2_10policy_hubIN4cuda3std3__45tupleIJddddddEEEy9tuple_sumE10Policy1000EPS9_SD_iSA_S9_S9_NS7_10__identityEEEvT0_T1_T2_T3_T4_T6_E12temp_storage+288];
	add.f64 	%fd476, %fd464, %fd470;
	add.f64 	%fd477, %fd465, %fd471;
	add.f64 	%fd478, %fd466, %fd472;
	add.f64 	%fd479, %fd467, %fd473;
	add.f64 	%fd480, %fd468, %fd474;
	add.f64 	%fd481, %fd469, %fd475;
	ld.shared.f64 	%fd482, [_ZZN3cub18CUB_300001_SM_10006detail6reduce28DeviceReduceSingleTileKernelINS2_10policy_hubIN4cuda3std3__45tupleIJddddddEEEy9tuple_sumE10Policy1000EPS9_SD_iSA_S9_S9_NS7_10__identityEEEvT0_T1_T2_T3_T4_T6_E12temp_storage+296];
	ld.shared.f64 	%fd483, [_ZZN3cub18CUB_300001_SM_10006detail6reduce28DeviceReduceSingleTileKernelINS2_10policy_hubIN4cuda3std3__45tupleIJddddddEEEy9tuple_sumE10Policy1000EPS9_SD_iSA_S9_S9_NS7_10__identityEEEvT0_T1_T2_T3_T4_T6_E12temp_storage+304];
	ld.shared.f64 	%fd484, [_ZZN3cub18CUB_300001_SM_10006detail6reduce28DeviceReduceSingleTileKernelINS2_10policy_hubIN4cuda3std3__45tupleIJddddddEEEy9tuple_sumE10Policy1000EPS9_SD_iSA_S9_S9_NS7_10__identityEEEvT0_T1_T2_T3_T4_T6_E12temp_storage+312];
	ld.shared.f64 	%fd485, [_ZZN3cub18CUB_300001_SM_10006detail6reduce28DeviceReduceSingleTileKernelINS2_10policy_hubIN4cuda3std3__45tupleIJddddddEEEy9tuple_sumE10Policy1000EPS9_SD_iSA_S9_S9_NS7_10__identityEEEvT0_T1_T2_T3_T4_T6_E12temp_storage+320];
	ld.shared.f64 	%fd486, [_ZZN3cub18CUB_300001_SM_10006detail6reduce28DeviceReduceSingleTileKernelINS2_10policy_hubIN4cuda3std3__45tupleIJddddddEEEy9tuple_sumE10Policy1000EPS9_SD_iSA_S9_S9_NS7_10__identityEEEvT0_T1_T2_T3_T4_T6_E12temp_storage+328];
	ld.shared.f64 	%fd487, [_ZZN3cub18CUB_300001_SM_10006detail6reduce28DeviceReduceSingleTileKernelINS2_10policy_hubIN4cuda3std3__45tupleIJddddddEEEy9tuple_sumE10Policy1000EPS9_SD_iSA_S9_S9_NS7_10__identityEEEvT0_T1_T2_T3_T4_T6_E12temp_storage+336];
	add.f64 	%fd488, %fd476, %fd482;
	add.f64 	%fd489, %fd477, %fd483;
	add.f64 	%fd490, %fd478, %fd484;
	add.f64 	%fd491, %fd479, %fd485;
	add.f64 	%fd492, %fd480, %fd486;
	add.f64 	%fd493, %fd481, %fd487;
	ld.shared.f64 	%fd494, [_ZZN3cub18CUB_300001_SM_10006detail6reduce28DeviceReduceSingleTileKernelINS2_10policy_hubIN4cuda3std3__45tupleIJddddddEEEy9tuple_sumE10Policy1000EPS9_SD_iSA_S9_S9_NS7_10__identityEEEvT0_T1_T2_T3_T4_T6_E12temp_storage+344];
	ld.shared.f64 	%fd495, [_ZZN3cub18CUB_300001_SM_10006detail6reduce28DeviceReduceSingleTileKernelINS2_10policy_hubIN4cuda3std3__45tupleIJddddddEEEy9tuple_sumE10Policy1000EPS9_SD_iSA_S9_S9_NS7_10__identityEEEvT0_T1_T2_T3_T4_T6_E12temp_storage+352];
	ld.shared.f64 	%fd496, [_ZZN3cub18CUB_300001_SM_10006detail6reduce28DeviceReduceSingleTileKernelINS2_10policy_hubIN4cuda3std3__45tupleIJddddddEEEy9tuple_sumE10Policy1000EPS9_SD_iSA_S9_S9_NS7_10__identityEEEvT0_T1_T2_T3_T4_T6_E12temp_storage+360];
	ld.shared.f64 	%fd497, [_ZZN3cub18CUB_300001_SM_10006detail6reduce28DeviceReduceSingleTileKernelINS2_10policy_hubIN4cuda3std3__45tupleIJddddddEEEy9tuple_sumE10Policy1000EPS9_SD_iSA_S9_S9_NS7_10__identityEEEvT0_T1_T2_T3_T4_T6_E12temp_storage+368];
	ld.shared.f64 	%fd498, [_ZZN3cub18CUB_300001_SM_10006detail6reduce28DeviceReduceSingleTileKernelINS2_10policy_hubIN4cuda3std3__45tupleIJddddddEEEy9tuple_sumE10Policy1000EPS9_SD_iSA_S9_S9_NS7_10__identityEEEvT0_T1_T2_T3_T4_T6_E12temp_storage+376];
	ld.shared.f64 	%fd499, [_ZZN3cub18CUB_300001_SM_10006detail6reduce28DeviceReduceSingleTileKernelINS2_10policy_hubIN4cuda3std3__45tupleIJddddddEEEy9tuple_sumE10Policy1000EPS9_SD_iSA_S9_S9_NS7_10__identityEEEvT0_T1_T2_T3_T4_T6_E12temp_storage+384];
	add.f64 	%fd663, %fd488, %fd494;
	add.f64 	%fd662, %fd489, %fd495;
	add.f64 	%fd661, %fd490, %fd496;
	add.f64 	%fd660, %fd491, %fd497;
	add.f64 	%fd659, %fd492, %fd498;
	add.f64 	%fd658, %fd493, %fd499;
$L__BB6_65:
	mov.u32 	%r789, %tid.x;
	setp.ne.s32 	%p40, %r789, 0;
	@%p40 bra 	$L__BB6_67;
	add.f64 	%fd622, %fd331, %fd663;
	add.f64 	%fd623, %fd332, %fd662;
	add.f64 	%fd624, %fd333, %fd661;
	add.f64 	%fd625, %fd334, %fd660;
	add.f64 	%fd626, %fd335, %fd659;
	add.f64 	%fd627, %fd336, %fd658;
	st.global.f64 	[%rd1], %fd622;
	st.global.f64 	[%rd1+8], %fd623;
	st.global.f64 	[%rd1+16], %fd624;
	st.global.f64 	[%rd1+24], %fd625;
	st.global.f64 	[%rd1+32], %fd626;
	st.global.f64 	[%rd1+40], %fd627;
$L__BB6_67:
	ret;

}
	// .globl	_ZN3cub18CUB_300001_SM_10006detail6reduce28DeviceReduceSingleTileKernelINS2_10policy_hubIN4cuda3std3__45tupleIJddddddEEEj9tuple_sumE10Policy1000EN6thrust24THRUST_300001_SM_1000_NS17counting_iteratorIiNSE_11use_defaultESG_SG_EEPS9_jSA_S9_S9_13saxpy_functorILb0EEEEvT0_T1_T2_T3_T4_T6_
.visible .entry _ZN3cub18CUB_300001_SM_10006detail6reduce28DeviceReduceSingleTileKernelINS2_10policy_hubIN4cuda3std3__45tupleIJddddddEEEj9tuple_sumE10Policy1000EN6thrust24THRUST_300001_SM_1000_NS17counting_iteratorIiNSE_11use_defaultESG_SG_EEPS9_jSA_S9_S9_13saxpy_functorILb0EEEEvT0_T1_T2_T3_T4_T6_(
	.param .align 4 .b8 _ZN3cub18CUB_300001_SM_10006detail6reduce28DeviceReduceSingleTileKernelINS2_10policy_hubIN4cuda3std3__45tupleIJddddddEEEj9tuple_sumE10Policy1000EN6thrust24THRUST_300001_SM_1000_NS17counting_iteratorIiNSE_11use_defaultESG_SG_EEPS9_jSA_S9_S9_13saxpy_functorILb0EEEEvT0_T1_T2_T3_T4_T6__param_0[4],
	.param .u64 .ptr .align 1 _ZN3cub18CUB_300001_SM_10006detail6reduce28DeviceReduceSingleTileKernelINS2_10policy_hubIN4cuda3std3__45tupleIJddddddEEEj9tuple_sumE10Policy1000EN6thrust24THRUST_300001_SM_1000_NS17counting_iteratorIiNSE_11use_defaultESG_SG_EEPS9_jSA_S9_S9_13saxpy_functorILb0EEEEvT0_T1_T2_T3_T4_T6__param_1,
	.param .u32 _ZN3cub18CUB_300001_SM_10006detail6reduce28DeviceReduceSingleTileKernelINS2_10policy_hubIN4cuda3std3__45tupleIJddddddEEEj9tuple_sumE10Policy1000EN6thrust24THRUST_300001_SM_1000_NS17counting_iteratorIiNSE_11use_defaultESG_SG_EEPS9_jSA_S9_S9_13saxpy_functorILb0EEEEvT0_T1_T2_T3_T4_T6__param_2,
	.param .align 1 .b8 _ZN3cub18CUB_300001_SM_10006detail6reduce28DeviceReduceSingleTileKernelINS2_10policy_hubIN4cuda3std3__45tupleIJddddddEEEj9tuple_sumE10Policy1000EN6thrust24THRUST_300001_SM_1000_NS17counting_iteratorIiNSE_11use_defaultESG_SG_EEPS9_jSA_S9_S9_13saxpy_functorILb0EEEEvT0_T1_T2_T3_T4_T6__param_3[1],
	.param .align 8 .b8 _ZN3cub18CUB_300001_SM_10006detail6reduce28DeviceReduceSingleTileKernelINS2_10policy_hubIN4cuda3std3__45tupleIJddddddEEEj9tuple_sumE10Policy1000EN6thrust24THRUST_300001_SM_1000_NS17counting_iteratorIiNSE_11use_defaultESG_SG_EEPS9_jSA_S9_S9_13saxpy_functorILb0EEEEvT0_T1_T2_T3_T4_T6__param_4[48],
	.param .align 8 .b8 _ZN3cub18CUB_300001_SM_10006detail6reduce28DeviceReduceSingleTileKernelINS2_10policy_hubIN4cuda3std3__45tupleIJddddddEEEj9tuple_sumE10Policy1000EN6thrust24THRUST_300001_SM_1000_NS17counting_iteratorIiNSE_11use_defaultESG_SG_EEPS9_jSA_S9_S9_13saxpy_functorILb0EEEEvT0_T1_T2_T3_T4_T6__param_5[32]
)
.maxntid 256
.minnctapersm 1
{
	.reg .pred 	%p<45>;
	.reg .b16 	%rs<5>;
	.reg .b32 	%r<822>;
	.reg .b64 	%rd<247>;
	.reg .b64 	%fd<945>;
	// demoted variable
	.shared .align 8 .b8 _ZZN3cub18CUB_300001_SM_10006detail6reduce28DeviceReduceSingleTileKernelINS2_10policy_hubIN4cuda3std3__45tupleIJddddddEEEj9tuple_sumE10Policy1000EN6thrust24THRUST_300001_SM_1000_NS17counting_iteratorIiNSE_11use_defaultESG_SG_EEPS9_jSA_S9_S9_13saxpy_functorILb0EEEEvT0_T1_T2_T3_T4_T6_E12temp_storage[440];
	ld.param.u32 	%r164, [_ZN3cub18CUB_300001_SM_10006detail6reduce28DeviceReduceSingleTileKernelINS2_10policy_hubIN4cuda3std3__45tupleIJddddddEEEj9tuple_sumE10Policy1000EN6thrust24THRUST_300001_SM_1000_NS17counting_iteratorIiNSE_11use_defaultESG_SG_EEPS9_jSA_S9_S9_13saxpy_functorILb0EEEEvT0_T1_T2_T3_T4_T6__param_5+24];
	ld.param.u64 	%rd27, [_ZN3cub18CUB_300001_SM_10006detail6reduce28DeviceReduceSingleTileKernelINS2_10policy_hubIN4cuda3std3__45tupleIJddddddEEEj9tuple_sumE10Policy1000EN6thrust24THRUST_300001_SM_1000_NS17counting_iteratorIiNSE_11use_defaultESG_SG_EEPS9_jSA_S9_S9_13saxpy_functorILb0EEEEvT0_T1_T2_T3_T4_T6__param_5+16];
	ld.param.u64 	%rd26, [_ZN3cub18CUB_300001_SM_10006detail6reduce28DeviceReduceSingleTileKernelINS2_10policy_hubIN4cuda3std3__45tupleIJddddddEEEj9tuple_sumE10Policy1000EN6thrust24THRUST_300001_SM_1000_NS17counting_iteratorIiNSE_11use_defaultESG_SG_EEPS9_jSA_S9_S9_13saxpy_functorILb0EEEEvT0_T1_T2_T3_T4_T6__param_5+8];
	ld.param.u64 	%rd25, [_ZN3cub18CUB_300001_SM_10006detail6reduce28DeviceReduceSingleTileKernelINS2_10policy_hubIN4cuda3std3__45tupleIJddddddEEEj9tuple_sumE10Policy1000EN6thrust24THRUST_300001_SM_1000_NS17counting_iteratorIiNSE_11use_defaultESG_SG_EEPS9_jSA_S9_S9_13saxpy_functorILb0EEEEvT0_T1_T2_T3_T4_T6__param_5];
	ld.param.f64 	%fd360, [_ZN3cub18CUB_300001_SM_10006detail6reduce28DeviceReduceSingleTileKernelINS2_10policy_hubIN4cuda3std3__45tupleIJddddddEEEj9tuple_sumE10Policy1000EN6thrust24THRUST_300001_SM_1000_NS17counting_iteratorIiNSE_11use_defaultESG_SG_EEPS9_jSA_S9_S9_13saxpy_functorILb0EEEEvT0_T1_T2_T3_T4_T6__param_4+40];
	ld.param.f64 	%fd359, [_ZN3cub18CUB_300001_SM_10006detail6reduce28DeviceReduceSingleTileKernelINS2_10policy_hubIN4cuda3std3__45tupleIJddddddEEEj9tuple_sumE10Policy1000EN6thrust24THRUST_300001_SM_1000_NS17counting_iteratorIiNSE_11use_defaultESG_SG_EEPS9_jSA_S9_S9_13saxpy_functorILb0EEEEvT0_T1_T2_T3_T4_T6__param_4+32];
	ld.param.f64 	%fd358, [_ZN3cub18CUB_300001_SM_10006detail6reduce28DeviceReduceSingleTileKernelINS2_10policy_hubIN4cuda3std3__45tupleIJddddddEEEj9tuple_sumE10Policy1000EN6thrust24THRUST_300001_SM_1000_NS17counting_iteratorIiNSE_11use_defaultESG_SG_EEPS9_jSA_S9_S9_13saxpy_functorILb0EEEEvT0_T1_T2_T3_T4_T6__param_4+24];
	ld.param.f64 	%fd357, [_ZN3cub18CUB_300001_SM_10006detail6reduce28DeviceReduceSingleTileKernelINS2_10policy_hubIN4cuda3std3__45tupleIJddddddEEEj9tuple_sumE10Policy1000EN6thrust24THRUST_300001_SM_1000_NS17counting_iteratorIiNSE_11use_defaultESG_SG_EEPS9_jSA_S9_S9_13saxpy_functorILb0EEEEvT0_T1_T2_T3_T4_T6__param_4+16];
	ld.param.f64 	%fd356, [_ZN3cub18CUB_300001_SM_10006detail6reduce28DeviceReduceSingleTileKernelINS2_10policy_hubIN4cuda3std3__45tupleIJddddddEEEj9tuple_sumE10Policy1000EN6thrust24THRUST_300001_SM_1000_NS17counting_iteratorIiNSE_11use_defaultESG_SG_EEPS9_jSA_S9_S9_13saxpy_functorILb0EEEEvT0_T1_T2_T3_T4_T6__param_4+8];
	ld.param.f64 	%fd355, [_ZN3cub18CUB_300001_SM_10006detail6reduce28DeviceReduceSingleTileKernelINS2_10policy_hubIN4cuda3std3__45tupleIJddddddEEEj9tuple_sumE10Policy1000EN6thrust24THRUST_300001_SM_1000_NS17counting_iteratorIiNSE_11use_defaultESG_SG_EEPS9_jSA_S9_S9_13saxpy_functorILb0EEEEvT0_T1_T2_T3_T4_T6__param_4];
	ld.param.u32 	%r162, [_ZN3cub18CUB_300001_SM_10006detail6reduce28DeviceReduceSingleTileKernelINS2_10policy_hubIN4cuda3std3__45tupleIJddddddEEEj9tuple_sumE10Policy1000EN6thrust24THRUST_300001_SM_1000_NS17counting_iteratorIiNSE_11use_defaultESG_SG_EEPS9_jSA_S9_S9_13saxpy_functorILb0EEEEvT0_T1_T2_T3_T4_T6__param_0];
	ld.param.u64 	%rd28, [_ZN3cub18CUB_300001_SM_10006detail6reduce28DeviceReduceSingleTileKernelINS2_10policy_hubIN4cuda3std3__45tupleIJddddddEEEj9tuple_sumE10Policy1000EN6thrust24THRUST_300001_SM_1000_NS17counting_iteratorIiNSE_11use_defaultESG_SG_EEPS9_jSA_S9_S9_13saxpy_functorILb0EEEEvT0_T1_T2_T3_T4_T6__param_1];
	ld.param.u32 	%r163, [_ZN3cub18CUB_300001_SM_10006detail6reduce28DeviceReduceSingleTileKernelINS2_10policy_hubIN4cuda3std3__45tupleIJddddddEEEj9tuple_sumE10Policy1000EN6thrust24THRUST_300001_SM_1000_NS17counting_iteratorIiNSE_11use_defaultESG_SG_EEPS9_jSA_S9_S9_13saxpy_functorILb0EEEEvT0_T1_T2_T3_T4_T6__param_2];
	cvta.to.global.u64 	%rd1, %rd28;
	setp.ne.s32 	%p1, %r163, 0;
	@%p1 bra 	$L__BB7_3;
	mov.u32 	%r808, %tid.x;
	setp.ne.s32 	%p44, %r808, 0;
	@%p44 bra 	$L__BB7_71;
	st.global.f64 	[%rd1], %fd355;
	st.global.f64 	[%rd1+8], %fd356;
	st.global.f64 	[%rd1+16], %fd357;
	st.global.f64 	[%rd1+24], %fd358;
	st.global.f64 	[%rd1+32], %fd359;
	st.global.f64 	[%rd1+40], %fd360;
	bra.uni 	$L__BB7_71;
$L__BB7_3:
	cvta.to.global.u64 	%rd2, %rd25;
	cvta.to.global.u64 	%rd3, %rd26;
	cvta.to.global.u64 	%rd4, %rd27;
	setp.gt.u32 	%p2, %r163, 255;
	@%p2 bra 	$L__BB7_42;
	mov.u32 	%r3, %tid.x;
	setp.ge.u32 	%p21, %r3, %r163;
	mov.f64 	%fd789, 0d0000000000000000;
	mov.f64 	%fd790, %fd789;
	mov.f64 	%fd791, %fd789;
	mov.f64 	%fd792, %fd789;
	mov.f64 	%fd793, %fd789;
	mov.f64 	%fd794, %fd789;
	mov.u32 	%r813, %r3;
	@%p21 bra 	$L__BB7_6;
	add.s32 	%r487, %r162, %r3;
	mul.wide.s32 	%rd140, %r487, 8;
	add.s64 	%rd141, %rd3, %rd140;
	ld.global.f64 	%fd577, [%rd141];
	mul.wide.s32 	%rd142, %r487, 16;
	add.s64 	%rd143, %rd2, %rd142;
	ld.global.f64 	%fd578, [%rd143+8];
	mul.f64 	%fd579, %fd577, %fd578;
	add.s64 	%rd144, %rd4, %rd140;
	ld.global.f64 	%fd580, [%rd144];
	mul.f64 	%fd794, %fd579, %fd580;
	mul.wide.s32 	%rd145, %r164, 8;
	add.s64 	%rd146, %rd144, %rd145;
	ld.global.f64 	%fd581, [%rd146];
	mul.f64 	%fd793, %fd579, %fd581;
	add.s64 	%rd147, %rd146, %rd145;
	ld.global.f64 	%fd582, [%rd147];
	mul.f64 	%fd792, %fd579, %fd582;
	add.s64 	%rd148, %rd147, %rd145;
	ld.global.f64 	%fd583, [%rd148];
	mul.f64 	%fd791, %fd579, %fd583;
	add.s64 	%rd149, %rd148, %rd145;
	ld.global.f64 	%fd584, [%rd149];
	mul.f64 	%fd790, %fd579, %fd584;
	add.s64 	%rd150, %rd149, %rd145;
	ld.global.f64 	%fd585, [%rd150];
	mul.f64 	%fd789, %fd579, %fd585;
	add.s32 	%r813, %r3, 256;
$L__BB7_6:
	setp.ge.u32 	%p22, %r813, %r163;
	@%p22 bra 	$L__BB7_15;
	not.b32 	%r488, %r813;
	add.s32 	%r6, %r163, %r488;
	shr.u32 	%r489, %r6, 8;
	add.s32 	%r7, %r489, 1;
	setp.lt.u32 	%p23, %r6, 768;
	@%p23 bra 	$L__BB7_10;
	and.b32  	%r490, %r7, 33554428;
	neg.s32 	%r811, %r490;
	add.s64 	%rd5, %rd3, 4096;
	add.s32 	%r810, %r162, %r813;
	mul.wide.s32 	%rd151, %r164, 8;
	add.s64 	%rd8, %rd4, 4096;
	add.s64 	%rd6, %rd8, %rd151;
	add.s64 	%rd7, %rd2, 8200;
	mul.wide.s32 	%rd152, %r164, 40;
	add.s64 	%rd9, %rd8, %rd152;
	mul.wide.s32 	%rd10, %r164, 16;
	mul.wide.s32 	%rd153, %r164, 32;
	add.s64 	%rd11, %rd8, %rd153;
	mul.wide.s32 	%rd154, %r164, 24;
	add.s64 	%rd12, %rd8, %rd154;
$L__BB7_9:
	.pragma "nounroll";
	mul.wide.s32 	%rd155, %r810, 8;
	add.s64 	%rd156, %rd5, %rd155;
	add.s64 	%rd157, %rd6, %rd155;
	mul.wide.s32 	%rd158, %r810, 16;
	add.s64 	%rd159, %rd7, %rd158;
	add.s64 	%rd160, %rd8, %rd155;
	add.s64 	%rd161, %rd9, %rd155;
	add.s64 	%rd162, %rd11, %rd155;
	add.s64 	%rd163, %rd12, %rd155;
	ld.global.f64 	%fd587, [%rd156+-4096];
	ld.global.f64 	%fd588, [%rd159+-8192];
	mul.f64 	%fd589, %fd587, %fd588;
	ld.global.f64 	%fd590, [%rd160+-4096];
	ld.global.f64 	%fd591, [%rd157+-4096];
	add.s64 	%rd164, %rd160, %rd10;
	ld.global.f64 	%fd592, [%rd164+-4096];
	ld.global.f64 	%fd593, [%rd163+-4096];
	ld.global.f64 	%fd594, [%rd162+-4096];
	ld.global.f64 	%fd595, [%rd161+-4096];
	fma.rn.f64 	%fd596, %fd589, %fd590, %fd794;
	fma.rn.f64 	%fd597, %fd589, %fd591, %fd793;
	fma.rn.f64 	%fd598, %fd589, %fd592, %fd792;
	fma.rn.f64 	%fd599, %fd589, %fd593, %fd791;
	fma.rn.f64 	%fd600, %fd589, %fd594, %fd790;
	fma.rn.f64 	%fd601, %fd589, %fd595, %fd789;
	ld.global.f64 	%fd602, [%rd156+-2048];
	ld.global.f64 	%fd603, [%rd159+-4096];
	mul.f64 	%fd604, %fd602, %fd603;
	ld.global.f64 	%fd605, [%rd160+-2048];
	ld.global.f64 	%fd606, [%rd157+-2048];
	ld.global.f64 	%fd607, [%rd164+-2048];
	ld.global.f64 	%fd608, [%rd163+-2048];
	ld.global.f64 	%fd609, [%rd162+-2048];
	ld.global.f64 	%fd610, [%rd161+-2048];
	fma.rn.f64 	%fd611, %fd604, %fd605, %fd596;
	fma.rn.f64 	%fd612, %fd604, %fd606, %fd597;
	fma.rn.f64 	%fd613, %fd604, %fd607, %fd598;
	fma.rn.f64 	%fd614, %fd604, %fd608, %fd599;
	fma.rn.f64 	%fd615, %fd604, %fd609, %fd600;
	fma.rn.f64 	%fd616, %fd604, %fd610, %fd601;
	ld.global.f64 	%fd617, [%rd156];
	ld.global.f64 	%fd618, [%rd159];
	mul.f64 	%fd619, %fd617, %fd618;
	ld.global.f64 	%fd620, [%rd160];
	ld.global.f64 	%fd621, [%rd157];
	ld.global.f64 	%fd622, [%rd164];
	ld.global.f64 	%fd623, [%rd163];
	ld.global.f64 	%fd624, [%rd162];
	ld.global.f64 	%fd625, [%rd161];
	fma.rn.f64 	%fd626, %fd619, %fd620, %fd611;
	fma.rn.f64 	%fd627, %fd619, %fd621, %fd612;
	fma.rn.f64 	%fd628, %fd619, %fd622, %fd613;
	fma.rn.f64 	%fd629, %fd619, %fd623, %fd614;
	fma.rn.f64 	%fd630, %fd619, %fd624, %fd615;
	fma.rn.f64 	%fd631, %fd619, %fd625, %fd616;
	ld.global.f64 	%fd632, [%rd156+2048];
	ld.global.f64 	%fd633, [%rd159+4096];
	mul.f64 	%fd634, %fd632, %fd633;
	ld.global.f64 	%fd635, [%rd160+2048];
	ld.global.f64 	%fd636, [%rd157+2048];
	ld.global.f64 	%fd637, [%rd164+2048];
	ld.global.f64 	%fd638, [%rd163+2048];
	ld.global.f64 	%fd639, [%rd162+2048];
	ld.global.f64 	%fd640, [%rd161+2048];
	fma.rn.f64 	%fd794, %fd634, %fd635, %fd626;
	fma.rn.f64 	%fd793, %fd634, %fd636, %fd627;
	fma.rn.f64 	%fd792, %fd634, %fd637, %fd628;
	fma.rn.f64 	%fd791, %fd634, %fd638, %fd629;
	fma.rn.f64 	%fd790, %fd634, %fd639, %fd630;
	fma.rn.f64 	%fd789, %fd634, %fd640, %fd631;
	add.s32 	%r813, %r813, 1024;
	add.s32 	%r811, %r811, 4;
	add.s32 	%r810, %r810, 1024;
	setp.ne.s32 	%p24, %r811, 0;
	@%p24 bra 	$L__BB7_9;
$L__BB7_10:
	and.b32  	%r491, %r7, 3;
	setp.eq.s32 	%p25, %r491, 0;
	@%p25 bra 	$L__BB7_15;
	setp.eq.s32 	%p26, %r491, 1;
	@%p26 bra 	$L__BB7_13;
	add.s32 	%r492, %r813, %r162;
	mul.wide.s32 	%rd165, %r492, 8;
	add.s64 	%rd166, %rd3, %rd165;
	ld.global.f64 	%fd642, [%rd166];
	mul.wide.s32 	%rd167, %r492, 16;
	add.s64 	%rd168, %rd2, %rd167;
	ld.global.f64 	%fd643, [%rd168+8];
	mul.f64 	%fd644, %fd642, %fd643;
	add.s64 	%rd169, %rd4, %rd165;
	ld.global.f64 	%fd645, [%rd169];
	mul.wide.s32 	%rd170, %r164, 8;
	add.s64 	%rd171, %rd169, %rd170;
	ld.global.f64 	%fd646, [%rd171];
	add.s64 	%rd172, %rd171, %rd170;
	ld.global.f64 	%fd647, [%rd172];
	add.s64 	%rd173, %rd172, %rd170;
	ld.global.f64 	%fd648, [%rd173];
	add.s64 	%rd174, %rd173, %rd170;
	ld.global.f64 	%fd649, [%rd174];
	add.s64 	%rd175, %rd174, %rd170;
	ld.global.f64 	%fd650, [%rd175];
	fma.rn.f64 	%fd651, %fd644, %fd645, %fd794;
	fma.rn.f64 	%fd652, %fd644, %fd646, %fd793;
	fma.rn.f64 	%fd653, %fd644, %fd647, %fd792;
	fma.rn.f64 	%fd654, %fd644, %fd648, %fd791;
	fma.rn.f64 	%fd655, %fd644, %fd649, %fd790;
	fma.rn.f64 	%fd656, %fd644, %fd650, %fd789;
	ld.global.f64 	%fd657, [%rd166+2048];
	ld.global.f64 	%fd658, [%rd168+4104];
	mul.f64 	%fd659, %fd657, %fd658;
	ld.global.f64 	%fd660, [%rd169+2048];
	ld.global.f64 	%fd661, [%rd171+2048];
	ld.global.f64 	%fd662, [%rd172+2048];
	ld.global.f64 	%fd663, [%rd173+2048];
	ld.global.f64 	%fd664, [%rd174+2048];
	ld.global.f64 	%fd665, [%rd175+2048];
	fma.rn.f64 	%fd794, %fd659, %fd660, %fd651;
	fma.rn.f64 	%fd793, %fd659, %fd661, %fd652;
	fma.rn.f64 	%fd792, %fd659, %fd662, %fd653;
	fma.rn.f64 	%fd791, %fd659, %fd663, %fd654;
	fma.rn.f64 	%fd790, %fd659, %fd664, %fd655;
	fma.rn.f64 	%fd789, %fd659, %fd665, %fd656;
	add.s32 	%r813, %r813, 512;
$L__BB7_13:
	and.b32  	%r493, %r6, 256;
	setp.ne.s32 	%p27, %r493, 0;
	@%p27 bra 	$L__BB7_15;
	add.s32 	%r494, %r813, %r162;
	mul.wide.s32 	%rd176, %r494, 8;
	add.s64 	%rd177, %rd3, %rd176;
	ld.global.f64 	%fd666, [%rd177];
	mul.wide.s32 	%rd178, %r494, 16;
	add.s64 	%rd179, %rd2, %rd178;
	ld.global.f64 	%fd667, [%rd179+8];
	mul.f64 	%fd668, %fd666, %fd667;
	add.s64 	%rd180, %rd4, %rd176;
	ld.global.f64 	%fd669, [%rd180];
	mul.wide.s32 	%rd181, %r164, 8;
	add.s64 	%rd182, %rd180, %rd181;
	ld.global.f64 	%fd670, [%rd182];
	add.s64 	%rd183, %rd182, %rd181;
	ld.global.f64 	%fd671, [%rd183];
	add.s64 	%rd184, %rd183, %rd181;
	ld.global.f64 	%fd672, [%rd184];
	add.s64 	%rd185, %rd184, %rd181;
	ld.global.f64 	%fd673, [%rd185];
	add.s64 	%rd186, %rd185, %rd181;
	ld.global.f64 	%fd674, [%rd186];
	fma.rn.f64 	%fd794, %fd668, %fd669, %fd794;
	fma.rn.f64 	%fd793, %fd668, %fd670, %fd793;
	fma.rn.f64 	%fd792, %fd668, %fd671, %fd792;
	fma.rn.f64 	%fd791, %fd668, %fd672, %fd791;
	fma.rn.f64 	%fd790, %fd668, %fd673, %fd790;
	fma.rn.f64 	%fd789, %fd668, %fd674, %fd789;
$L__BB7_15:
	// begin inline asm
	mov.u32 %r495, %laneid;
	// end inline asm
	and.b32  	%r556, %r3, 992;
	add.s32 	%r557, %r556, 32;
	setp.gt.u32 	%p28, %r557, %r163;
	not.b32 	%r558, %r556;
	add.s32 	%r559, %r163, %r558;
	selp.b32 	%r554, %r559, 31, %p28;
	mov.b64 	%rd187, %fd794;
	mov.b64 	{%r497, %r502}, %rd187;
	mov.b32 	%r553, 1;
	mov.b32 	%r555, -1;
	// begin inline asm
	shfl.sync.down.b32 %r496, %r497, %r553, %r554, %r555;
	// end inline asm
	// begin inline asm
	shfl.sync.down.b32 %r501, %r502, %r553, %r554, %r555;
	// end inline asm
	mov.b64 	%rd188, %fd793;
	mov.b64 	{%r507, %r512}, %rd188;
	// begin inline asm
	shfl.sync.down.b32 %r506, %r507, %r553, %r554, %r555;
	// end inline asm
	// begin inline asm
	shfl.sync.down.b32 %r511, %r512, %r553, %r554, %r555;
	// end inline asm
	mov.b64 	%rd189, %fd792;
	mov.b64 	{%r517, %r522}, %rd189;
	// begin inline asm
	shfl.sync.down.b32 %r516, %r517, %r553, %r554, %r555;
	// end inline asm
	// begin inline asm
	shfl.sync.down.b32 %r521, %r522, %r553, %r554, %r555;
	// end inline asm
	mov.b64 	%rd190, %fd791;
	mov.b64 	{%r527, %r532}, %rd190;
	// begin inline asm
	shfl.sync.down.b32 %r526, %r527, %r553, %r554, %r555;
	// end inline asm
	// begin inline asm
	shfl.sync.down.b32 %r531, %r532, %r553, %r554, %r555;
	// end inline asm
	mov.b64 	%rd191, %fd790;
	mov.b64 	{%r537, %r542}, %rd191;
	// begin inline asm
	shfl.sync.down.b32 %r536, %r537, %r553, %r554, %r555;
	// end inline asm
	// begin inline asm
	shfl.sync.down.b32 %r541, %r542, %r553, %r554, %r555;
	// end inline asm
	mov.b64 	%rd192, %fd789;
	mov.b64 	{%r547, %r552}, %rd192;
	// begin inline asm
	shfl.sync.down.b32 %r546, %r547, %r553, %r554, %r555;
	// end inline asm
	// begin inline asm
	shfl.sync.down.b32 %r551, %r552, %r553, %r554, %r555;
	// end inline asm
	setp.ge.s32 	%p29, %r495, %r554;
	@%p29 bra 	$L__BB7_17;
	mov.b64 	%rd193, {%r546, %r551};
	mov.b64 	%fd675, %rd193;
	mov.b64 	%rd194, {%r536, %r541};
	mov.b64 	%fd676, %rd194;
	mov.b64 	%rd195, {%r526, %r531};
	mov.b64 	%fd677, %rd195;
	mov.b64 	%rd196, {%r516, %r521};
	mov.b64 	%fd678, %rd196;
	mov.b64 	%rd197, {%r506, %r511};
	mov.b64 	%fd679, %rd197;
	mov.b64 	%rd198, {%r496, %r501};
	mov.b64 	%fd680, %rd198;
	add.f64 	%fd794, %fd794, %fd680;
	add.f64 	%fd793, %fd793, %fd679;
	add.f64 	%fd792, %fd792, %fd678;
	add.f64 	%fd791, %fd791, %fd677;
	add.f64 	%fd790, %fd790, %fd676;
	add.f64 	%fd789, %fd789, %fd675;
$L__BB7_17:
	mov.b64 	%rd199, %fd794;
	mov.b64 	{%r561, %r566}, %rd199;
	mov.b32 	%r617, 2;
	mov.b32 	%r619, -1;
	// begin inline asm
	shfl.sync.down.b32 %r560, %r561, %r617, %r554, %r619;
	// end inline asm
	// begin inline asm
	shfl.sync.down.b32 %r565, %r566, %r617, %r554, %r619;
	// end inline asm
	mov.b64 	%rd200, %fd793;
	mov.b64 	{%r571, %r576}, %rd200;
	// begin inline asm
	shfl.sync.down.b32 %r570, %r571, %r617, %r554, %r619;
	// end inline asm
	// begin inline asm
	shfl.sync.down.b32 %r575, %r576, %r617, %r554, %r619;
	// end inline asm
	mov.b64 	%rd201, %fd792;
	mov.b64 	{%r581, %r586}, %rd201;
	// begin inline asm
	shfl.sync.down.b32 %r580, %r581, %r617, %r554, %r619;
	// end inline asm
	// begin inline asm
	shfl.sync.down.b32 %r585, %r586, %r617, %r554, %r619;
	// end inline asm
	mov.b64 	%rd202, %fd791;
	mov.b64 	{%r591, %r596}, %rd202;
	// begin inline asm
	shfl.sync.down.b32 %r590, %r591, %r617, %r554, %r619;
	// end inline asm
	// begin inline asm
	shfl.sync.down.b32 %r595, %r596, %r617, %r554, %r619;
	// end inline asm
	mov.b64 	%rd203, %fd790;
	mov.b64 	{%r601, %r606}, %rd203;
	// begin inline asm
	shfl.sync.down.b32 %r600, %r601, %r617, %r554, %r619;
	// end inline asm
	// begin inline asm
	shfl.sync.down.b32 %r605, %r606, %r617, %r554, %r619;
	// end inline asm
	mov.b64 	%rd204, %fd789;
	mov.b64 	{%r611, %r616}, %rd204;
	// begin inline asm
	shfl.sync.down.b32 %r610, %r611, %r617, %r554, %r619;
	// end inline asm
	// begin inline asm
	shfl.sync.down.b32 %r615, %r616, %r617, %r554, %r619;
	// end inline asm
	add.s32 	%r620, %r495, 2;
	setp.gt.s32 	%p30, %r620, %r554;
	@%p30 bra 	$L__BB7_19;
	mov.b64 	%rd205, {%r610, %r615};
	mov.b64 	%fd681, %rd205;
	mov.b64 	%rd206, {%r600, %r605};
	mov.b64 	%fd682, %rd206;
	mov.b64 	%rd207, {%r590, %r595};
	mov.b64 	%fd683, %rd207;
	mov.b64 	%rd208, {%r580, %r585};
	mov.b64 	%fd684, %rd208;
	mov.b64 	%rd209, {%r570, %r575};
	mov.b64 	%fd685, %rd209;
	mov.b64 	%rd210, {%r560, %r565};
	mov.b64 	%fd686, %rd210;
	add.f64 	%fd794, %fd794, %fd686;
	add.f64 	%fd793, %fd793, %fd685;
	add.f64 	%fd792, %fd792, %fd684;
	add.f64 	%fd791, %fd791, %fd683;
	add.f64 	%fd790, %fd790, %fd682;
	add.f64 	%fd789, %fd789, %fd681;
$L__BB7_19:
	mov.b64 	%rd211, %fd794;
	mov.b64 	{%r622, %r627}, %rd211;
	mov.b32 	%r678, 4;
	mov.b32 	%r680, -1;
	// begin inline asm
	shfl.sync.down.b32 %r621, %r622, %r678, %r554, %r680;
	// end inline asm
	// begin inline asm
	shfl.sync.down.b32 %r626, %r627, %r678, %r554, %r680;
	// end inline asm
	mov.b64 	%rd212, %fd793;
	mov.b64 	{%r632, %r637}, %rd212;
	// begin inline asm
	shfl.sync.down.b32 %r631, %r632, %r678, %r554, %r680;
	// end inline asm
	// begin inline asm
	shfl.sync.down.b32 %r636, %r637, %r678, %r554, %r680;
	// end inline asm
	mov.b64 	%rd213, %fd792;
	mov.b64 	{%r642, %r647}, %rd213;
	// begin inline asm
	shfl.sync.down.b32 %r641, %r642, %r678, %r554, %r680;
	// end inline asm
	// begin inline asm
	shfl.sync.down.b32 %r646, %r647, %r678, %r554, %r680;
	// end inline asm
	mov.b64 	%rd214, %fd791;
	mov.b64 	{%r652, %r657}, %rd214;
	// begin inline asm
	shfl.sync.down.b32 %r651, %r652, %r678, %r554, %r680;
	// end inline asm
	// begin inline asm
	shfl.sync.down.b32 %r656, %r657, %r678, %r554, %r680;
	// end inline asm
	mov.b64 	%rd215, %fd790;
	mov.b64 	{%r662, %r667}, %rd215;
	// begin inline asm
	shfl.sync.down.b32 %r661, %r662, %r678, %r554, %r680;
	// end inline asm
	// begin inline asm
	shfl.sync.down.b32 %r666, %r667, %r678, %r554, %r680;
	// end inline asm
	mov.b64 	%rd216, %fd789;
	mov.b64 	{%r672, %r677}, %rd216;
	// begin inline asm
	shfl.sync.down.b32 %r671, %r672, %r678, %r554, %r680;
	// end inline asm
	// begin inline asm
	shfl.sync.down.b32 %r676, %r677, %r678, %r554, %r680;
	// end inline asm
	add.s32 	%r681, %r495, 4;
	setp.gt.s32 	%p31, %r681, %r554;
	@%p31 bra 	$L__BB7_21;
	mov.b64 	%rd217, {%r671, %r676};
	mov.b64 	%fd687, %rd217;
	mov.b64 	%rd218, {%r661, %r666};
	mov.b64 	%fd688, %rd218;
	mov.b64 	%rd219, {%r651, %r656};
	mov.b64 	%fd689, %rd219;
	mov.b64 	%rd220, {%r641, %r646};
	mov.b64 	%fd690, %rd220;
	mov.b64 	%rd221, {%r631, %r636};
	mov.b64 	%fd691, %rd221;
	mov.b64 	%rd222, {%r621, %r626};
	mov.b64 	%fd692, %rd222;
	add.f64 	%fd794, %fd794, %fd692;
	add.f64 	%fd793, %fd793, %fd691;
	add.f64 	%fd792, %fd792, %fd690;
	add.f64 	%fd791, %fd791, %fd689;
	add.f64 	%fd790, %fd790, %fd688;
	add.f64 	%fd789, %fd789, %fd687;
$L__BB7_21:
	mov.b64 	%rd223, %fd794;
	mov.b64 	{%r683, %r688}, %rd223;
	mov.b32 	%r739, 8;
	mov.b32 	%r741, -1;
	// begin inline asm
	shfl.sync.down.b32 %r682, %r683, %r739, %r554, %r741;
	// end inline asm
	// begin inline asm
	shfl.sync.down.b32 %r687, %r688, %r739, %r554, %r741;
	// end inline asm
	mov.b64 	%rd224, %fd793;
	mov.b64 	{%r693, %r698}, %rd224;
	// begin inline asm
	shfl.sync.down.b32 %r692, %r693, %r739, %r554, %r741;
	// end inline asm
	// begin inline asm
	shfl.sync.down.b32 %r697, %r698, %r739, %r554, %r741;
	// end inline asm
	mov.b64 	%rd225, %fd792;
	mov.b64 	{%r703, %r708}, %rd225;
	// begin inline asm
	shfl.sync.down.b32 %r702, %r703, %r739, %r554, %r741;
	// end inline asm
	// begin inline asm
	shfl.sync.down.b32 %r707, %r708, %r739, %r554, %r741;
	// end inline asm
	mov.b64 	%rd226, %fd791;
	mov.b64 	{%r713, %r718}, %rd226;
	// begin inline asm
	shfl.sync.down.b32 %r712, %r713, %r739, %r554, %r741;
	// end inline asm
	// begin inline asm
	shfl.sync.down.b32 %r717, %r718, %r739, %r554, %r741;
	// end inline asm
	mov.b64 	%rd227, %fd790;
	mov.b64 	{%r723, %r728}, %rd227;
	// begin inline asm
	shfl.sync.down.b32 %r722, %r723, %r739, %r554, %r741;
	// end inline asm
	// begin inline asm
	shfl.sync.down.b32 %r727, %r728, %r739, %r554, %r741;
	// end inline asm
	mov.b64 	%rd228, %fd789;
	mov.b64 	{%r733, %r738}, %rd228;
	// begin inline asm
	shfl.sync.down.b32 %r732, %r733, %r739, %r554, %r741;
	// end inline asm
	// begin inline asm
	shfl.sync.down.b32 %r737, %r738, %r739, %r554, %r741;
	// end inline asm
	add.s32 	%r742, %r495, 8;
	setp.gt.s32 	%p32, %r742, %r554;
	@%p32 bra 	$L__BB7_23;
	mov.b64 	%rd229, {%r732, %r737};
	mov.b64 	%fd693, %rd229;
	mov.b64 	%rd230, {%r722, %r727};
	mov.b64 	%fd694, %rd230;
	mov.b64 	%rd231, {%r712, %r717};
	mov.b64 	%fd695, %rd231;
	mov.b64 	%rd232, {%r702, %r707};
	mov.b64 	%fd696, %rd232;
	mov.b64 	%rd233, {%r692, %r697};
	mov.b64 	%fd697, %rd233;
	mov.b64 	%rd234, {%r682, %r687};
	mov.b64 	%fd698, %rd234;
	add.f64 	%fd794, %fd794, %fd698;
	add.f64 	%fd793, %fd793, %fd697;
	add.f64 	%fd792, %fd792, %fd696;
	add.f64 	%fd791, %fd791, %fd695;
	add.f64 	%fd790, %fd790, %fd694;
	add.f64 	%fd789, %fd789, %fd693;
$L__BB7_23:
	mov.b64 	%rd235, %fd794;
	mov.b64 	{%r744, %r749}, %rd235;
	mov.b32 	%r800, 16;
	mov.b32 	%r802, -1;
	// begin inline asm
	shfl.sync.down.b32 %r743, %r744, %r800, %r554, %r802;
	// end inline asm
	// begin inline asm
	shfl.sync.down.b32 %r748, %r749, %r800, %r554, %r802;
	// end inline asm
	mov.b64 	%rd236, %fd793;
	mov.b64 	{%r754, %r759}, %rd236;
	// begin inline asm
	shfl.sync.down.b32 %r753, %r754, %r800, %r554, %r802;
	// end inline asm
	// begin inline asm
	shfl.sync.down.b32 %r758, %r759, %r800, %r554, %r802;
	// end inline asm
	mov.b64 	%rd237, %fd792;
	mov.b64 	{%r764, %r769}, %rd237;
	// begin inline asm
	shfl.sync.down.b32 %r763, %r764, %r800, %r554, %r802;
	// end inline asm
	// begin inline asm
	shfl.sync.down.b32 %r768, %r769, %r800, %r554, %r802;
	// end inline asm
	mov.b64 	%rd238, %fd791;
	mov.b64 	{%r774, %r779}, %rd238;
	// begin inline asm
	shfl.sync.down.b32 %r773, %r774, %r800, %r554, %r802;
	// end inline asm
	// begin inline asm
	shfl.sync.down.b32 %r778, %r779, %r800, %r554, %r802;
	// end inline asm
	mov.b64 	%rd239, %fd790;
	mov.b64 	{%r784, %r789}, %rd239;
	// begin inline asm
	shfl.sync.down.b32 %r783, %r784, %r800, %r554, %r802;
	// end inline asm
	// begin inline asm
	shfl.sync.down.b32 %r788, %r789, %r800, %r554, %r802;
	// end inline asm
	mov.b64 	%rd240, %fd789;
	mov.b64 	{%r794, %r799}, %rd240;
	// begin inline asm
	shfl.sync.down.b32 %r793, %r794, %r800, %r554, %r802;
	// end inline asm
	// begin inline asm
	shfl.sync.down.b32 %r798, %r799, %r800, %r554, %r802;
	// end inline asm
	add.s32 	%r803, %r495, 16;
	setp.gt.s32 	%p33, %r803, %r554;
	@%p33 bra 	$L__BB7_25;
	mov.b64 	%rd241, {%r793, %r798};
	mov.b64 	%fd699, %rd241;
	mov.b64 	%rd242, {%r783, %r788};
	mov.b64 	%fd700, %rd242;
	mov.b64 	%rd243, {%r773, %r778};
	mov.b64 	%fd701, %rd243;
	mov.b64 	%rd244, {%r763, %r768};
	mov.b64 	%fd702, %rd244;
	mov.b64 	%rd245, {%r753, %r758};
	mov.b64 	%fd703, %rd245;
	mov.b64 	%rd246, {%r743, %r748};
	mov.b64 	%fd704, %rd246;
	add.f64 	%fd794, %fd794, %fd704;
	add.f64 	%fd793, %fd793, %fd703;
	add.f64 	%fd792, %fd792, %fd702;
	add.f64 	%fd791, %fd791, %fd701;
	add.f64 	%fd790, %fd790, %fd700;
	add.f64 	%fd789, %fd789, %fd699;
$L__BB7_25:
	setp.ne.s32 	%p34, %r495, 0;
	@%p34 bra 	$L__BB7_27;
	shr.u32 	%r804, %r3, 5;
	mov.u32 	%r805, _ZZN3cub18CUB_300001_SM_10006detail6reduce28DeviceReduceSingleTileKernelINS2_10policy_hubIN4cuda3std3__45tupleIJddddddEEEj9tuple_sumE10Policy1000EN6thrust24THRUST_300001_SM_1000_NS17counting_iteratorIiNSE_11use_defaultESG_SG_EEPS9_jSA_S9_S9_13saxpy_functorILb0EEEEvT0_T1_T2_T3_T4_T6_E12temp_storage;
	mad.lo.s32 	%r806, %r804, 48, %r805;
	st.shared.f64 	[%r806+8], %fd794;
	st.shared.f64 	[%r806+16], %fd793;
	st.shared.f64 	[%r806+24], %fd792;
	st.shared.f64 	[%r806+32], %fd791;
	st.shared.f64 	[%r806+40], %fd790;
	st.shared.f64 	[%r806+48], %fd789;
$L__BB7_27:
	bar.sync 	0;
	setp.ne.s32 	%p35, %r3, 0;
	@%p35 bra 	$L__BB7_69;
	setp.lt.u32 	%p36, %r163, 33;
	@%p36 bra 	$L__BB7_30;
	ld.shared.f64 	%fd705, [_ZZN3cub18CUB_300001_SM_10006detail6reduce28DeviceReduceSingleTileKernelINS2_10policy_hubIN4cuda3std3__45tupleIJddddddEEEj9tuple_sumE10Policy1000EN6thrust24THRUST_300001_SM_1000_NS17counting_iteratorIiNSE_11use_defaultESG_SG_EEPS9_jSA_S9_S9_13saxpy_functorILb0EEEEvT0_T1_T2_T3_T4_T6_E12temp_storage+56];
	ld.shared.f64 	%fd706, [_ZZN3cub18CUB_300001_SM_10006detail6reduce28DeviceReduceSingleTileKernelINS2_10policy_hubIN4cuda3std3__45tupleIJddddddEEEj9tuple_sumE10Policy1000EN6thrust24THRUST_300001_SM_1000_NS17counting_iteratorIiNSE_11use_defaultESG_SG_EEPS9_jSA_S9_S9_13saxpy_functorILb0EEEEvT0_T1_T2_T3_T4_T6_E12temp_storage+64];
	ld.shared.f64 	%fd707, [_ZZN3cub18CUB_300001_SM_10006detail6reduce28DeviceReduceSingleTileKernelINS2_10policy_hubIN4cuda3std3__45tupleIJddddddEEEj9tuple_sumE10Policy1000EN6thrust24THRUST_300001_SM_1000_NS17counting_iteratorIiNSE_11use_defaultESG_SG_EEPS9_jSA_S9_S9_13saxpy_functorILb0EEEEvT0_T1_T2_T3_T4_T6_E12temp_storage+72];
	ld.shared.f64 	%fd708, [_ZZN3cub18CUB_300001_SM_10006detail6reduce28DeviceReduceSingleTileKernelINS2_10policy_hubIN4cuda3std3__45tupleIJddddddEEEj9tuple_sumE10Policy1000EN6thrust24THRUST_300001_SM_1000_NS17counting_iteratorIiNSE_11use_defaultESG_SG_EEPS9_jSA_S9_S9_13saxpy_functorILb0EEEEvT0_T1_T2_T3_T4_T6_E12temp_storage+80];
	ld.shared.f64 	%fd709, [_ZZN3cub18CUB_300001_SM_10006detail6reduce28DeviceReduceSingleTileKernelINS2_10policy_hubIN4cuda3std3__45tupleIJddddddEEEj9tuple_sumE10Policy1000EN6thrust24THRUST_300001_SM_1000_NS17counting_iteratorIiNSE_11use_defaultESG_SG_EEPS9_jSA_S9_S9_13saxpy_functorILb0EEEEvT0_T1_T2_T3_T4_T6_E12temp_storage+88];
	ld.shared.f64 	%fd710, [_ZZN3cub18CUB_300001_SM_10006detail6reduce28DeviceReduceSingleTileKernelINS2_10policy_hubIN4cuda3std3__45tupleIJddddddEEEj9tuple_sumE10Policy1000EN6thrust24THRUST_300001_SM_1000_NS17counting_iteratorIiNSE_11use_defaultESG_SG_EEPS9_jSA_S9_S9_13saxpy_functorILb0EEEEvT0_T1_T2_T3_T4_T6_E12temp_storage+96];
	add.f64 	%fd794, %fd794, %fd705;
	add.f64 	%fd793, %fd793, %fd706;
	add.f64 	%fd792, %fd792, %fd707;
	add.f64 	%fd791, %fd791, %fd708;
	add.f64 	%fd790, %fd790, %fd709;
	add.f64 	%fd789, %fd789, %fd710;
$L__BB7_30:
	setp.lt.u32 	%p37, %r163, 65;
	@%p37 bra 	$L__BB7_32;
	ld.shared.f64 	%fd711, [_ZZN3cub18CUB_300001_SM_10006detail6reduce28DeviceReduceSingleTileKernelINS2_10policy_hubIN4cuda3std3__45tupleIJddddddEEEj9tuple_sumE10Policy1000EN6thrust24THRUST_300001_SM_1000_NS17counting_iteratorIiNSE_11use_defaultESG_SG_EEPS9_jSA_S9_S9_13saxpy_functorILb0EEEEvT0_T1_T2_T3_T4_T6_E12temp_storage+104];
	ld.shared.f64 	%fd712, [_ZZN3cub18CUB_300001_SM_10006detail6reduce28DeviceReduceSingleTileKernelINS2_10policy_hubIN4cuda3std3__45tupleIJddddddEEEj9tuple_sumE10Policy1000EN6thrust24THRUST_300001_SM_1000_NS17counting_iteratorIiNSE_11use_defaultESG_SG_EEPS9_jSA_S9_S9_13saxpy_functorILb0EEEEvT0_T1_T2_T3_T4_T6_E12temp_storage+112];
	ld.shared.f64 	%fd713, [_ZZN3cub18CUB_300001_SM_10006detail6reduce28DeviceReduceSingleTileKernelINS2_10policy_hubIN4cuda3std3__45tupleIJddddddEEEj9tuple_sumE10Policy1000EN6thrust24THRUST_300001_SM_1000_NS17counting_iteratorIiNSE_11use_defaultESG_SG_EEPS9_jSA_S9_S9_13saxpy_functorILb0EEEEvT0_T1_T2_T3_T4_T6_E12temp_storage+120];
	ld.shared.f64 	%fd714, [_ZZN3cub18CUB_300001_SM_10006detail6reduce28DeviceReduceSingleTileKernelINS2_10policy_hubIN4cuda3std3__45tupleIJddddddEEEj9tuple_sumE10Policy1000EN6thrust24THRUST_300001_SM_1000_NS17counting_iteratorIiNSE_11use_defaultESG_SG_EEPS9_jSA_S9_S9_13saxpy_functorILb0EEEEvT0_T1_T2_T3_T4_T6_E12temp_storage+128];
	ld.shared.f64 	%fd715, [_ZZN3cub18CUB_300001_SM_10006detail6reduce28DeviceReduceSingleTileKernelINS2_10policy_hubIN4cuda3std3__45tupleIJddddddEEEj9tuple_sumE10Policy1000EN6thrust24THRUST_300001_SM_1000_NS17counting_iteratorIiNSE_11use_defaultESG_SG_EEPS9_jSA_S9_S9_13saxpy_functorILb0EEEEvT0_T1_T2_T3_T4_T6_E12temp_storage+136];
	ld.shared.f64 	%fd716, [_ZZN3cub18CUB_300001_SM_10006detail6reduce28DeviceReduceSingleTileKernelINS2_10policy_hubIN4cuda3std3__45tupleIJddddddEEEj9tuple_sumE10Policy1000EN6thrust24THRUST_300001_SM_1000_NS17counting_iteratorIiNSE_11use_defaultESG_SG_EEPS9_jSA_S9_S9_13saxpy_functorILb0EEEEvT0_T1_T2_T3_T4_T6_E12temp_storage+144];
	add.f64 	%fd794, %fd794, %fd711;
	add.f64 	%fd793, %fd793, %fd712;
	add.f64 	%fd792, %fd792, %fd713;
	add.f64 	%fd791, %fd791, %fd714;
	add.f64 	%fd790, %fd790, %fd715;
	add.f64 	%fd789, %fd789, %fd716;
$L__BB7_32:
	setp.lt.u32 	%p38, %r163, 97;
	@%p38 bra 	$L__BB7_34;
	ld.shared.f64 	%fd717, [_ZZN3cub18CUB_300001_SM_10006detail6reduce28DeviceReduceSingleTileKernelINS2_10policy_hubIN4cuda3std3__45tupleIJddddddEEEj9tuple_sumE10Policy1000EN6thrust24THRUST_300001_SM_1000_NS17counting_iteratorIiNSE_11use_defaultESG_SG_EEPS9_jSA_S9_S9_13saxpy_functorILb0EEEEvT0_T1_T2_T3_T4_T6_E12temp_storage+152];
	ld.shared.f64 	%fd718, [_ZZN3cub18CUB_300001_SM_10006detail6reduce28DeviceReduceSingleTileKernelINS2_10policy_hubIN4cuda3std3__45tupleIJddddddEEEj9tuple_sumE10Policy1000EN6thrust24THRUST_300001_SM_1000_NS17counting_iteratorIiNSE_11use_defaultESG_SG_EEPS9_jSA_S9_S9_13saxpy_functorILb0EEEEvT0_T1_T2_T3_T4_T6_E12temp_storage+160];
	ld.shared.f64 	%fd719, [_ZZN3cub18CUB_300001_SM_10006detail6reduce28DeviceReduceSingleTileKernelINS2_10policy_hubIN4cuda3std3__45tupleIJddddddEEEj9tuple_sumE10Policy1000EN6thrust24THRUST_300001_SM_1000_NS17counting_iteratorIiNSE_11use_defaultESG_SG_EEPS9_jSA_S9_S9_13saxpy_functorILb0EEEEvT0_T1_T2_T3_T4_T6_E12temp_storage+168];
	ld.shared.f64 	%fd720, [_ZZN3cub18CUB_300001_SM_10006detail6reduce28DeviceReduceSingleTileKernelINS2_10policy_hubIN4cuda3std3__45tupleIJddddddEEEj9tuple_sumE10Policy1000EN6thrust24THRUST_300001_SM_1000_NS17counting_iteratorIiNSE_11use_defaultESG_SG_EEPS9_jSA_S9_S9_13saxpy_functorILb0EEEEvT0_T1_T2_T3_T4_T6_E12temp_storage+176];
	ld.shared.f64 	%fd721, [_ZZN3cub18CUB_300001_SM_10006detail6reduce28DeviceReduceSingleTileKernelINS2_10policy_hubIN4cuda3std3__45tupleIJddddddEEEj9tuple_sumE10Policy1000EN6thrust24THRUST_300001_SM_1000_NS17counting_iteratorIiNSE_11use_defaultESG_SG_EEPS9_jSA_S9_S9_13saxpy_functorILb0EEEEvT0_T1_T2_T3_T4_T6_E12temp_storage+184];
	ld.shared.f64 	%fd722, [_ZZN3cub18CUB_300001_SM_10006detail6reduce28DeviceReduceSingleTileKernelINS2_10policy_hubIN4cuda3std3__45tupleIJddddddEEEj9tuple_sumE10Policy1000EN6thrust24THRUST_300001_SM_1000_NS17counting_iteratorIiNSE_11use_defaultESG_SG_EEPS9_jSA_S9_S9_13saxpy_functorILb0EEEEvT0_T1_T2_T3_T4_T6_E12temp_storage+192];
	add.f64 	%fd794, %fd794, %fd717;
	add.f64 	%fd793, %fd793, %fd718;
	add.f64 	%fd792, %fd792, %fd719;
	add.f64 	%fd791, %fd791, %fd720;
	add.f64 	%fd790, %fd790, %fd721;
	add.f64 	%fd789, %fd789, %fd722;
$L__BB7_34:
	setp.lt.u32 	%p39, %r163, 129;
	@%p39 bra 	$L__BB7_36;
	ld.shared.f64 	%fd723, [_ZZN3cub18CUB_300001_SM_10006detail6reduce28DeviceReduceSingleTileKernelINS2_10policy_hubIN4cuda3std3__45tupleIJddddddEEEj9tuple_sumE10Policy1000EN6thrust24THRUST_300001_SM_1000_NS17counting_iteratorIiNSE_11use_defaultESG_SG_EEPS9_jSA_S9_S9_13saxpy_functorILb0EEEEvT0_T1_T2_T3_T4_T6_E12temp_storage+200];
	ld.shared.f64 	%fd724, [_ZZN3cub18CUB_300001_SM_10006detail6reduce28DeviceReduceSingleTileKernelINS2_10policy_hubIN4cuda3std3__45tupleIJddddddEEEj9tuple_sumE10Policy1000EN6thrust24THRUST_300001_SM_1000_NS17counting_iteratorIiNSE_11use_defaultESG_SG_EEPS9_jSA_S9_S9_13saxpy_functorILb0EEEEvT0_T1_T2_T3_T4_T6_E12temp_storage+208];
	ld.shared.f64 	%fd725, [_ZZN3cub18CUB_300001_SM_10006detail6reduce28DeviceReduceSingleTileKernelINS2_10policy_hubIN4cuda3std3__45tupleIJddddddEEEj9tuple_sumE10Policy1000EN6thrust24THRUST_300001_SM_1000_NS17counting_iteratorIiNSE_11use_defaultESG_SG_EEPS9_jSA_S9_S9_13saxpy_functorILb0EEEEvT0_T1_T2_T3_T4_T6_E12temp_storage+216];
	ld.shared.f64 	%fd726, [_ZZN3cub18CUB_300001_SM_10006detail6reduce28DeviceReduceSingleTileKernelINS2_10policy_hubIN4cuda3std3__45tupleIJddddddEEEj9tuple_sumE10Policy1000EN6thrust24THRUST_300001_SM_1000_NS17counting_iteratorIiNSE_11use_defaultESG_SG_EEPS9_jSA_S9_S9_13saxpy_functorILb0EEEEvT0_T1_T2_T3_T4_T6_E12temp_storage+224];
	ld.shared.f64 	%fd727, [_ZZN3cub18CUB_300001_SM_10006detail6reduce28DeviceReduceSingleTileKernelINS2_10policy_hubIN4cuda3std3__45tupleIJddddddEEEj9tuple_sumE10Policy1000EN6thrust24THRUST_300001_SM_1000_NS17counting_iteratorIiNSE_11use_defaultESG_SG_EEPS9_jSA_S9_S9_13saxpy_functorILb0EEEEvT0_T1_T2_T3_T4_T6_E12temp_storage+232];
	ld.shared.f64 	%fd728, [_ZZN3cub18CUB_300001_SM_10006detail6reduce28DeviceReduceSingleTileKernelINS2_10policy_hubIN4cuda3std3__45tupleIJddddddEEEj9tuple_sumE10Policy1000EN6thrust24THRUST_300001_SM_1000_NS17counting_iteratorIiNSE_11use_defaultESG_SG_EEPS9_jSA_S9_S9_13saxpy_functorILb0EEEEvT0_T1_T2_T3_T4_T6_E12temp_storage+240];
	add.f64 	%fd794, %fd794, %fd723;
	add.f64 	%fd793, %fd793, %fd724;
	add.f64 	%fd792, %fd792, %fd725;
	add.f64 	%fd791, %fd791, %fd726;
	add.f64 	%fd790, %fd790, %fd727;
	add.f64 	%fd789, %fd789, %fd728;
$L__BB7_36:
	setp.lt.u32 	%p40, %r163, 161;
	@%p40 bra 	$L__BB7_38;
	ld.shared.f64 	%fd729, [_ZZN3cub18CUB_300001_SM_10006detail6reduce28DeviceReduceSingleTileKernelINS2_10policy_hubIN4cuda3std3__45tupleIJddddddEEEj9tuple_sumE10Policy1000EN6thrust24THRUST_300001_SM_1000_NS17counting_iteratorIiNSE_11use_defaultESG_SG_EEPS9_jSA_S9_S9_13saxpy_functorILb0EEEEvT0_T1_T2_T3_T4_T6_E12temp_storage+248];
	ld.shared.f64 	%fd730, [_ZZN3cub18CUB_300001_SM_10006detail6reduce28DeviceReduceSingleTileKernelINS2_10policy_hubIN4cuda3std3__45tupleIJddddddEEEj9tuple_sumE10Policy1000EN6thrust24THRUST_300001_SM_1000_NS17counting_iteratorIiNSE_11use_defaultESG_SG_EEPS9_jSA_S9_S9_13saxpy_functorILb0EEEEvT0_T1_T2_T3_T4_T6_E12temp_storage+256];
	ld.shared.f64 	%fd731, [_ZZN3cub18CUB_300001_SM_10006detail6reduce28DeviceReduceSingleTileKernelINS2_10policy_hubIN4cuda3std3__45tupleIJddddddEEEj9tuple_sumE10Policy1000EN6thrust24THRUST_300001_SM_1000_NS17counting_iteratorIiNSE_11use_defaultESG_SG_EEPS9_jSA_S9_S9_13saxpy_functorILb0EEEEvT0_T1_T2_T3_T4_T6_E12temp_storage+264];
	ld.shared.f64 	%fd732, [_ZZN3cub18CUB_300001_SM_10006detail6reduce28DeviceReduceSingleTileKernelINS2_10policy_hubIN4cuda3std3__45tupleIJddddddEEEj9tuple_sumE10Policy1000EN6thrust24THRUST_300001_SM_1000_NS17counting_iteratorIiNSE_11use_defaultESG_SG_EEPS9_jSA_S9_S9_13saxpy_functorILb0EEEEvT0_T1_T2_T3_T4_T6_E12temp_storage+272];
	ld.shared.f64 	%fd733, [_ZZN3cub18CUB_300001_SM_10006detail6reduce28DeviceReduceSingleTileKernelINS2_10policy_hubIN4cuda3std3__45tupleIJddddddEEEj9tuple_sumE10Policy1000EN6thrust24THRUST_300001_SM_1000_NS17counting_iteratorIiNSE_11use_defaultESG_SG_EEPS9_jSA_S9_S9_13saxpy_functorILb0EEEEvT0_T1_T2_T3_T4_T6_E12temp_storage+280];
	ld.shared.f64 	%fd734, [_ZZN3cub18CUB_300001_SM_10006detail6reduce28DeviceReduceSingleTileKernelINS2_10policy_hubIN4cuda3std3__45tupleIJddddddEEEj9tuple_sumE10Policy1000EN6thrust24THRUST_300001_SM_1000_NS17counting_iteratorIiNSE_11use_defaultESG_SG_EEPS9_jSA_S9_S9_13saxpy_functorILb0EEEEvT0_T1_T2_T3_T4_T6_E12temp_storage+288];
	add.f64 	%fd794, %fd794, %fd729;
	add.f64 	%fd793, %fd793, %fd730;
	add.f64 	%fd792, %fd792, %fd731;
	add.f64 	%fd791, %fd791, %fd732;
	add.f64 	%fd790, %fd790, %fd733;
	add.f64 	%fd789, %fd789, %fd734;
$L__BB7_38:
	setp.lt.u32 	%p41, %r163, 193;
	@%p41 bra 	$L__BB7_40;
	ld.shared.f64 	%fd735, [_ZZN3cub18CUB_300001_SM_10006detail6reduce28DeviceReduceSingleTileKernelINS2_10policy_hubIN4cuda3std3__45tupleIJddddddEEEj9tuple_sumE10Policy1000EN6thrust24THRUST_300001_SM_1000_NS17counting_iteratorIiNSE_11use_defaultESG_SG_EEPS9_jSA_S9_S9_13saxpy_functorILb0EEEEvT0_T1_T2_T3_T4_T6_E12temp_storage+296];
	ld.shared.f64 	%fd736, [_ZZN3cub18CUB_300001_SM_10006detail6reduce28DeviceReduceSingleTileKernelINS2_10policy_hubIN4cuda3std3__45tupleIJddddddEEEj9tuple_sumE10Policy1000EN6thrust24THRUST_300001_SM_1000_NS17counting_iteratorIiNSE_11use_defaultESG_SG_EEPS9_jSA_S9_S9_13saxpy_functorILb0EEEEvT0_T1_T2_T3_T4_T6_E12temp_storage+304];
	ld.shared.f64 	%fd737, [_ZZN3cub18CUB_300001_SM_10006detail6reduce28DeviceReduceSingleTileKernelINS2_10policy_hubIN4cuda3std3__45tupleIJddddddEEEj9tuple_sumE10Policy1000EN6thrust24THRUST_300001_SM_1000_NS17counting_iteratorIiNSE_11use_defaultESG_SG_EEPS9_jSA_S9_S9_13saxpy_functorILb0EEEEvT0_T1_T2_T3_T4_T6_E12temp_storage+312];
	ld.shared.f64 	%fd738, [_ZZN3cub18CUB_300001_SM_10006detail6reduce28DeviceReduceSingleTileKernelINS2_10policy_hubIN4cuda3std3__45tupleIJddddddEEEj9tuple_sumE10Policy1000EN6thrust24THRUST_300001_SM_1000_NS17counting_iteratorIiNSE_11use_defaultESG_SG_EEPS9_jSA_S9_S9_13saxpy_functorILb0EEEEvT0_T1_T2_T3_T4_T6_E12temp_storage+320];
	ld.shared.f64 	%fd739, [_ZZN3cub18CUB_300001_SM_10006detail6reduce28DeviceReduceSingleTileKernelINS2_10policy_hubIN4cuda3std3__45tupleIJddddddEEEj9tuple_sumE10Policy1000EN6thrust24THRUST_300001_SM_1000_NS17counting_iteratorIiNSE_11use_defaultESG_SG_EEPS9_jSA_S9_S9_13saxpy_functorILb0EEEEvT0_T1_T2_T3_T4_T6_E12temp_storage+328];
	ld.shared.f64 	%fd740, [_ZZN3cub18CUB_300001_SM_10006detail6reduce28DeviceReduceSingleTileKernelINS2_10policy_hubIN4cuda3std3__45tupleIJddddddEEEj9tuple_sumE10Policy1000EN6thrust24THRUST_300001_SM_1000_NS17counting_iteratorIiNSE_11use_defaultESG_SG_EEPS9_jSA_S9_S9_13saxpy_functorILb0EEEEvT0_T1_T2_T3_T4_T6_E12temp_storage+336];
	add.f64 	%fd794, %fd794, %fd735;
	add.f64 	%fd793, %fd793, %fd736;
	add.f64 	%fd792, %fd792, %fd737;
	add.f64 	%fd791, %fd791, %fd738;
	add.f64 	%fd790, %fd790, %fd739;
	add.f64 	%fd789, %fd789, %fd740;
$L__BB7_40:
	setp.lt.u32 	%p42, %r163, 225;
	@%p42 bra 	$L__BB7_69;
	ld.shared.f64 	%fd741, [_ZZN3cub18CUB_300001_SM_10006detail6reduce28DeviceReduceSingleTileKernelINS2_10policy_hubIN4cuda3std3__45tupleIJddddddEEEj9tuple_sumE10Policy1000EN6thrust24THRUST_300001_SM_1000_NS17counting_iteratorIiNSE_11use_defaultESG_SG_EEPS9_jSA_S9_S9_13saxpy_functorILb0EEEEvT0_T1_T2_T3_T4_T6_E12temp_storage+344];
	ld.shared.f64 	%fd742, [_ZZN3cub18CUB_300001_SM_10006detail6reduce28DeviceReduceSingleTileKernelINS2_10policy_hubIN4cuda3std3__45tupleIJddddddEEEj9tuple_sumE10Policy1000EN6thrust24THRUST_300001_SM_1000_NS17counting_iteratorIiNSE_11use_defaultESG_SG_EEPS9_jSA_S9_S9_13saxpy_functorILb0EEEEvT0_T1_T2_T3_T4_T6_E12temp_storage+352];
	ld.shared.f64 	%fd743, [_ZZN3cub18CUB_300001_SM_10006detail6reduce28DeviceReduceSingleTileKernelINS2_10policy_hubIN4cuda3std3__45tupleIJddddddEEEj9tuple_sumE10Policy1000EN6thrust24THRUST_300001_SM_1000_NS17counting_iteratorIiNSE_11use_defaultESG_SG_EEPS9_jSA_S9_S9_13saxpy_functorILb0EEEEvT0_T1_T2_T3_T4_T6_E12temp_storage+360];
	ld.shared.f64 	%fd744, [_ZZN3cub18CUB_300001_SM_10006detail6reduce28DeviceReduceSingleTileKernelINS2_10policy_hubIN4cuda3std3__45tupleIJddddddEEEj9tuple_sumE10Policy1000EN6thrust24THRUST_300001_SM_1000_NS17counting_iteratorIiNSE_11use_defaultESG_SG_EEPS9_jSA_S9_S9_13saxpy_functorILb0EEEEvT0_T1_T2_T3_T4_T6_E12temp_storage+368];
	ld.shared.f64 	%fd745, [_ZZN3cub18CUB_300001_SM_10006detail6reduce28DeviceReduceSingleTileKernelINS2_10policy_hubIN4cuda3std3__45tupleIJddddddEEEj9tuple_sumE10Policy1000EN6thrust24THRUST_300001_SM_1000_NS17counting_iteratorIiNSE_11use_defaultESG_SG_EEPS9_jSA_S9_S9_13saxpy_functorILb0EEEEvT0_T1_T2_T3_T4_T6_E12temp_storage+376];
	ld.shared.f64 	%fd746, [_ZZN3cub18CUB_300001_SM_10006detail6reduce28DeviceReduceSingleTileKernelINS2_10policy_hubIN4cuda3std3__45tupleIJddddddEEEj9tuple_sumE10Policy1000EN6thrust24THRUST_300001_SM_1000_NS17counting_iteratorIiNSE_11use_defaultESG_SG_EEPS9_jSA_S9_S9_13saxpy_functorILb0EEEEvT0_T1_T2_T3_T4_T6_E12temp_storage+384];
	add.f64 	%fd794, %fd794, %fd741;
	add.f64 	%fd793, %fd793, %fd742;
	add.f64 	%fd792, %fd792, %fd743;
	add.f64 	%fd791, %fd791, %fd744;
	add.f64 	%fd790, %fd790, %fd745;
	add.f64 	%fd789, %fd789, %fd746;
	bra.uni 	$L__BB7_69;
$L__BB7_42:
	mov.u32 	%r81, %tid.x;
	add.s32 	%r82, %r162, %r81;
	mul.wide.s32 	%rd29, %r82, 8;
	add.s64 	%rd13, %rd3, %rd29;
	ld.global.f64 	%fd361, [%rd13];
	mul.wide.s32 	%rd30, %r82, 16;
	add.s64 	%rd31, %rd2, %rd30;
	add.s64 	%rd14, %rd31, 8;
	ld.global.f64 	%fd362, [%rd31+8];
	mul.f64 	%fd363, %fd361, %fd362;
	add.s64 	%rd15, %rd4, %rd29;
	ld.global.f64 	%fd364, [%rd15];
	mul.f64 	%fd794, %fd363, %fd364;
	mul.wide.s32 	%rd16, %r164, 8;
	add.s64 	%rd32, %rd15, %rd16;
	ld.global.f64 	%fd365, [%rd32];
	mul.f64 	%fd793, %fd363, %fd365;
	add.s64 	%rd33, %rd32, %rd16;
	ld.global.f64 	%fd366, [%rd33];
	mul.f64 	%fd792, %fd363, %fd366;
	add.s64 	%rd34, %rd33, %rd16;
	ld.global.f64 	%fd367, [%rd34];
	mul.f64 	%fd791, %fd363, %fd367;
	add.s64 	%rd35, %rd34, %rd16;
	ld.global.f64 	%fd368, [%rd35];
	mul.f64 	%fd790, %fd363, %fd368;
	add.s64 	%rd36, %rd35, %rd16;
	ld.global.f64 	%fd369, [%rd36];
	mul.f64 	%fd789, %fd363, %fd369;
	add.s32 	%r83, %r163, -256;
	setp.lt.u32 	%p3, %r83, 256;
	mov.b32 	%r816, 256;
	@%p3 bra 	$L__BB7_46;
	mov.b32 	%r816, 256;
$L__BB7_44:
	mul.wide.s32 	%rd37, %r816, 8;
	add.s64 	%rd38, %rd13, %rd37;
	ld.global.f64 	%fd370, [%rd38];
	mul.wide.s32 	%rd39, %r816, 16;
	add.s64 	%rd40, %rd14, %rd39;
	ld.global.f64 	%fd371, [%rd40];
	mul.f64 	%fd372, %fd370, %fd371;
	add.s64 	%rd41, %rd15, %rd37;
	ld.global.f64 	%fd373, [%rd41];
	add.s64 	%rd42, %rd41, %rd16;
	ld.global.f64 	%fd374, [%rd42];
	add.s64 	%rd43, %rd42, %rd16;
	ld.global.f64 	%fd375, [%rd43];
	add.s64 	%rd44, %rd43, %rd16;
	ld.global.f64 	%fd376, [%rd44];
	add.s64 	%rd45, %rd44, %rd16;
	ld.global.f64 	%fd377, [%rd45];
	add.s64 	%rd46, %rd45, %rd16;
	ld.global.f64 	%fd378, [%rd46];
	fma.rn.f64 	%fd794, %fd372, %fd373, %fd794;
	fma.rn.f64 	%fd793, %fd372, %fd374, %fd793;
	fma.rn.f64 	%fd792, %fd372, %fd375, %fd792;
	fma.rn.f64 	%fd791, %fd372, %fd376, %fd791;
	fma.rn.f64 	%fd790, %fd372, %fd377, %fd790;
	fma.rn.f64 	%fd789, %fd372, %fd378, %fd789;
	sub.s32 	%r172, %r163, %r816;
	setp.lt.u32 	%p4, %r172, 256;
	@%p4 bra 	$L__BB7_55;
	add.s32 	%r816, %r816, 256;
	setp.le.u32 	%p5, %r816, %r83;
	@%p5 bra 	$L__BB7_44;
$L__BB7_46:
	setp.le.u32 	%p6, %r163, %r816;
	sub.s32 	%r173, %r163, %r816;
	setp.ge.s32 	%p7, %r81, %r173;
	or.pred  	%p8, %p6, %p7;
	@%p8 bra 	$L__BB7_55;
	add.s32 	%r87, %r816, %r162;
	not.b32 	%r175, %r81;
	add.s32 	%r176, %r163, %r175;
	sub.s32 	%r88, %r176, %r816;
	shr.u32 	%r177, %r88, 8;
	add.s32 	%r89, %r177, 1;
	setp.lt.u32 	%p9, %r88, 768;
	mov.u32 	%r820, %r81;
	@%p9 bra 	$L__BB7_50;
	and.b32  	%r178, %r89, 33554428;
	neg.s32 	%r818, %r178;
	add.s64 	%rd17, %rd3, 4096;
	add.s32 	%r817, %r82, %r816;
	add.s64 	%rd20, %rd4, 4096;
	add.s64 	%rd18, %rd20, %rd16;
	add.s64 	%rd19, %rd2, 8200;
	mul.wide.s32 	%rd47, %r164, 40;
	add.s64 	%rd21, %rd20, %rd47;
	mul.wide.s32 	%rd22, %r164, 16;
	mul.wide.s32 	%rd48, %r164, 32;
	add.s64 	%rd23, %rd20, %rd48;
	mul.wide.s32 	%rd49, %r164, 24;
	add.s64 	%rd24, %rd20, %rd49;
	mov.u32 	%r820, %r81;
$L__BB7_49:
	.pragma "nounroll";
	mul.wide.s32 	%rd50, %r817, 8;
	add.s64 	%rd51, %rd17, %rd50;
	add.s64 	%rd52, %rd18, %rd50;
	mul.wide.s32 	%rd53, %r817, 16;
	add.s64 	%rd54, %rd19, %rd53;
	add.s64 	%rd55, %rd20, %rd50;
	add.s64 	%rd56, %rd21, %rd50;
	add.s64 	%rd57, %rd23, %rd50;
	add.s64 	%rd58, %rd24, %rd50;
	ld.global.f64 	%fd380, [%rd51+-4096];
	ld.global.f64 	%fd381, [%rd54+-8192];
	mul.f64 	%fd382, %fd380, %fd381;
	ld.global.f64 	%fd383, [%rd55+-4096];
	ld.global.f64 	%fd384, [%rd52+-4096];
	add.s64 	%rd59, %rd55, %rd22;
	ld.global.f64 	%fd385, [%rd59+-4096];
	ld.global.f64 	%fd386, [%rd58+-4096];
	ld.global.f64 	%fd387, [%rd57+-4096];
	ld.global.f64 	%fd388, [%rd56+-4096];
	fma.rn.f64 	%fd389, %fd382, %fd383, %fd794;
	fma.rn.f64 	%fd390, %fd382, %fd384, %fd793;
	fma.rn.f64 	%fd391, %fd382, %fd385, %fd792;
	fma.rn.f64 	%fd392, %fd382, %fd386, %fd791;
	fma.rn.f64 	%fd393, %fd382, %fd387, %fd790;
	fma.rn.f64 	%fd394, %fd382, %fd388, %fd789;
	ld.global.f64 	%fd395, [%rd51+-2048];
	ld.global.f64 	%fd396, [%rd54+-4096];
	mul.f64 	%fd397, %fd395, %fd396;
	ld.global.f64 	%fd398, [%rd55+-2048];
	ld.global.f64 	%fd399, [%rd52+-2048];
	ld.global.f64 	%fd400, [%rd59+-2048];
	ld.global.f64 	%fd401, [%rd58+-2048];
	ld.global.f64 	%fd402, [%rd57+-2048];
	ld.global.f64 	%fd403, [%rd56+-2048];
	fma.rn.f64 	%fd404, %fd397, %fd398, %fd389;
	fma.rn.f64 	%fd405, %fd397, %fd399, %fd390;
	fma.rn.f64 	%fd406, %fd397, %fd400, %fd391;
	fma.rn.f64 	%fd407, %fd397, %fd401, %fd392;
	fma.rn.f64 	%fd408, %fd397, %fd402, %fd393;
	fma.rn.f64 	%fd409, %fd397, %fd403, %fd394;
	ld.global.f64 	%fd410, [%rd51];
	ld.global.f64 	%fd411, [%rd54];
	mul.f64 	%fd412, %fd410, %fd411;
	ld.global.f64 	%fd413, [%rd55];
	ld.global.f64 	%fd414, [%rd52];
	ld.global.f64 	%fd415, [%rd59];
	ld.global.f64 	%fd416, [%rd58];
	ld.global.f64 	%fd417, [%rd57];
	ld.global.f64 	%fd418, [%rd56];
	fma.rn.f64 	%fd419, %fd412, %fd413, %fd404;
	fma.rn.f64 	%fd420, %fd412, %fd414, %fd405;
	fma.rn.f64 	%fd421, %fd412, %fd415, %fd406;
	fma.rn.f64 	%fd422, %fd412, %fd416, %fd407;
	fma.rn.f64 	%fd423, %fd412, %fd417, %fd408;
	fma.rn.f64 	%fd424, %fd412, %fd418, %fd409;
	ld.global.f64 	%fd425, [%rd51+2048];
	ld.global.f64 	%fd426, [%rd54+4096];
	mul.f64 	%fd427, %fd425, %fd426;
	ld.global.f64 	%fd428, [%rd55+2048];
	ld.global.f64 	%fd429, [%rd52+2048];
	ld.global.f64 	%fd430, [%rd59+2048];
	ld.global.f64 	%fd431, [%rd58+2048];
	ld.global.f64 	%fd432, [%rd57+2048];
	ld.global.f64 	%fd433, [%rd56+2048];
	fma.rn.f64 	%fd794, %fd427, %fd428, %fd419;
	fma.rn.f64 	%fd793, %fd427, %fd429, %fd420;
	fma.rn.f64 	%fd792, %fd427, %fd430, %fd421;
	fma.rn.f64 	%fd791, %fd427, %fd431, %fd422;
	fma.rn.f64 	%fd790, %fd427, %fd432, %fd423;
	fma.rn.f64 	%fd789, %fd427, %fd433, %fd424;
	add.s32 	%r820, %r820, 1024;
	add.s32 	%r818, %r818, 4;
	add.s32 	%r817, %r817, 1024;
	setp.ne.s32 	%p10, %r818, 0;
	@%p10 bra 	$L__BB7_49;
$L__BB7_50:
	and.b32  	%r179, %r89, 3;
	setp.eq.s32 	%p11, %r179, 0;
	@%p11 bra 	$L__BB7_55;
	setp.eq.s32 	%p12, %r179, 1;
	@%p12 bra 	$L__BB7_53;
	add.s32 	%r180, %r87, %r820;
	mul.wide.s32 	%rd60, %r180, 8;
	add.s64 	%rd61, %rd3, %rd60;
	ld.global.f64 	%fd435, [%rd61];
	mul.wide.s32 	%rd62, %r180, 16;
	add.s64 	%rd63, %rd2, %rd62;
	ld.global.f64 	%fd436, [%rd63+8];
	mul.f64 	%fd437, %fd435, %fd436;
	add.s64 	%rd64, %rd4, %rd60;
	ld.global.f64 	%fd438, [%rd64];
	add.s64 	%rd65, %rd64, %rd16;
	ld.global.f64 	%fd439, [%rd65];
	add.s64 	%rd66, %rd65, %rd16;
	ld.global.f64 	%fd440, [%rd66];
	add.s64 	%rd67, %rd66, %rd16;
	ld.global.f64 	%fd441, [%rd67];
	add.s64 	%rd68, %rd67, %rd16;
	ld.global.f64 	%fd442, [%rd68];
	add.s64 	%rd69, %rd68, %rd16;
	ld.global.f64 	%fd443, [%rd69];
	fma.rn.f64 	%fd444, %fd437, %fd438, %fd794;
	fma.rn.f64 	%fd445, %fd437, %fd439, %fd793;
	fma.rn.f64 	%fd446, %fd437, %fd440, %fd792;
	fma.rn.f64 	%fd447, %fd437, %fd441, %fd791;
	fma.rn.f64 	%fd448, %fd437, %fd442, %fd790;
	fma.rn.f64 	%fd449, %fd437, %fd443, %fd789;
	ld.global.f64 	%fd450, [%rd61+2048];
	ld.global.f64 	%fd451, [%rd63+4104];
	mul.f64 	%fd452, %fd450, %fd451;
	ld.global.f64 	%fd453, [%rd64+2048];
	ld.global.f64 	%fd454, [%rd65+2048];
	ld.global.f64 	%fd455, [%rd66+2048];
	ld.global.f64 	%fd456, [%rd67+2048];
	ld.global.f64 	%fd457, [%rd68+2048];
	ld.global.f64 	%fd458, [%rd69+2048];
	fma.rn.f64 	%fd794, %fd452, %fd453, %fd444;
	fma.rn.f64 	%fd793, %fd452, %fd454, %fd445;
	fma.rn.f64 	%fd792, %fd452, %fd455, %fd446;
	fma.rn.f64 	%fd791, %fd452, %fd456, %fd447;
	fma.rn.f64 	%fd790, %fd452, %fd457, %fd448;
	fma.rn.f64 	%fd789, %fd452, %fd458, %fd449;
	add.s32 	%r820, %r820, 512;
$L__BB7_53:
	and.b32  	%r181, %r88, 256;
	setp.ne.s32 	%p13, %r181, 0;
	@%p13 bra 	$L__BB7_55;
	add.s32 	%r182, %r87, %r820;
	mul.wide.s32 	%rd70, %r182, 8;
	add.s64 	%rd71, %rd3, %rd70;
	ld.global.f64 	%fd459, [%rd71];
	mul.wide.s32 	%rd72, %r182, 16;
	add.s64 	%rd73, %rd2, %rd72;
	ld.global.f64 	%fd460, [%rd73+8];
	mul.f64 	%fd461, %fd459, %fd460;
	add.s64 	%rd74, %rd4, %rd70;
	ld.global.f64 	%fd462, [%rd74];
	add.s64 	%rd75, %rd74, %rd16;
	ld.global.f64 	%fd463, [%rd75];
	add.s64 	%rd76, %rd75, %rd16;
	ld.global.f64 	%fd464, [%rd76];
	add.s64 	%rd77, %rd76, %rd16;
	ld.global.f64 	%fd465, [%rd77];
	add.s64 	%rd78, %rd77, %rd16;
	ld.global.f64 	%fd466, [%rd78];
	add.s64 	%rd79, %rd78, %rd16;
	ld.global.f64 	%fd467, [%rd79];
	fma.rn.f64 	%fd794, %fd461, %fd462, %fd794;
	fma.rn.f64 	%fd793, %fd461, %fd463, %fd793;
	fma.rn.f64 	%fd792, %fd461, %fd464, %fd792;
	fma.rn.f64 	%fd791, %fd461, %fd465, %fd791;
	fma.rn.f64 	%fd790, %fd461, %fd466, %fd790;
	fma.rn.f64 	%fd789, %fd461, %fd467, %fd789;
$L__BB7_55:
	// begin inline asm
	mov.u32 %r183, %laneid;
	// end inline asm
	mov.b64 	%rd80, %fd794;
	mov.b64 	{%r185, %r190}, %rd80;
	mov.b32 	%r241, 1;
	mov.b32 	%r242, 31;
	mov.b32 	%r243, -1;
	// begin inline asm
	shfl.sync.down.b32 %r184, %r185, %r241, %r242, %r243;
	// end inline asm
	// begin inline asm
	shfl.sync.down.b32 %r189, %r190, %r241, %r242, %r243;
	// end inline asm
	mov.b64 	%rd81, %fd793;
	mov.b64 	{%r195, %r200}, %rd81;
	// begin inline asm
	shfl.sync.down.b32 %r194, %r195, %r241, %r242, %r243;
	// end inline asm
	// begin inline asm
	shfl.sync.down.b32 %r199, %r200, %r241, %r242, %r243;
	// end inline asm
	mov.b64 	%rd82, %fd792;
	mov.b64 	{%r205, %r210}, %rd82;
	// begin inline asm
	shfl.sync.down.b32 %r204, %r205, %r241, %r242, %r243;
	// end inline asm
	// begin inline asm
	shfl.sync.down.b32 %r209, %r210, %r241, %r242, %r243;
	// end inline asm
	mov.b64 	%rd83, %fd791;
	mov.b64 	{%r215, %r220}, %rd83;
	// begin inline asm
	shfl.sync.down.b32 %r214, %r215, %r241, %r242, %r243;
	// end inline asm
	// begin inline asm
	shfl.sync.down.b32 %r219, %r220, %r241, %r242, %r243;
	// end inline asm
	mov.b64 	%rd84, %fd790;
	mov.b64 	{%r225, %r230}, %rd84;
	// begin inline asm
	shfl.sync.down.b32 %r224, %r225, %r241, %r242, %r243;
	// end inline asm
	// begin inline asm
	shfl.sync.down.b32 %r229, %r230, %r241, %r242, %r243;
	// end inline asm
	mov.b64 	%rd85, %fd789;
	mov.b64 	{%r235, %r240}, %rd85;
	// begin inline asm
	shfl.sync.down.b32 %r234, %r235, %r241, %r242, %r243;
	// end inline asm
	// begin inline asm
	shfl.sync.down.b32 %r239, %r240, %r241, %r242, %r243;
	// end inline asm
	setp.gt.s32 	%p14, %r183, 30;
	@%p14 bra 	$L__BB7_57;
	mov.b64 	%rd86, {%r234, %r239};
	mov.b64 	%fd468, %rd86;
	mov.b64 	%rd87, {%r224, %r229};
	mov.b64 	%fd469, %rd87;
	mov.b64 	%rd88, {%r214, %r219};
	mov.b64 	%fd470, %rd88;
	mov.b64 	%rd89, {%r204, %r209};
	mov.b64 	%fd471, %rd89;
	mov.b64 	%rd90, {%r194, %r199};
	mov.b64 	%fd472, %rd90;
	mov.b64 	%rd91, {%r184, %r189};
	mov.b64 	%fd473, %rd91;
	add.f64 	%fd794, %fd794, %fd473;
	add.f64 	%fd793, %fd793, %fd472;
	add.f64 	%fd792, %fd792, %fd471;
	add.f64 	%fd791, %fd791, %fd470;
	add.f64 	%fd790, %fd790, %fd469;
	add.f64 	%fd789, %fd789, %fd468;
$L__BB7_57:
	mov.b64 	%rd92, %fd794;
	mov.b64 	{%r245, %r250}, %rd92;
	mov.b32 	%r301, 2;
	mov.b32 	%r302, 31;
	mov.b32 	%r303, -1;
	// begin inline asm
	shfl.sync.down.b32 %r244, %r245, %r301, %r302, %r303;
	// end inline asm
	// begin inline asm
	shfl.sync.down.b32 %r249, %r250, %r301, %r302, %r303;
	// end inline asm
	mov.b64 	%rd93, %fd793;
	mov.b64 	{%r255, %r260}, %rd93;
	// begin inline asm
	shfl.sync.down.b32 %r254, %r255, %r301, %r302, %r303;
	// end inline asm
	// begin inline asm
	shfl.sync.down.b32 %r259, %r260, %r301, %r302, %r303;
	// end inline asm
	mov.b64 	%rd94, %fd792;
	mov.b64 	{%r265, %r270}, %rd94;
	// begin inline asm
	shfl.sync.down.b32 %r264, %r265, %r301, %r302, %r303;
	// end inline asm
	// begin inline asm
	shfl.sync.down.b32 %r269, %r270, %r301, %r302, %r303;
	// end inline asm
	mov.b64 	%rd95, %fd791;
	mov.b64 	{%r275, %r280}, %rd95;
	// begin inline asm
	shfl.sync.down.b32 %r274, %r275, %r301, %r302, %r303;
	// end inline asm
	// begin inline asm
	shfl.sync.down.b32 %r279, %r280, %r301, %r302, %r303;
	// end inline asm
	mov.b64 	%rd96, %fd790;
	mov.b64 	{%r285, %r290}, %rd96;
	// begin inline asm
	shfl.sync.down.b32 %r284, %r285, %r301, %r302, %r303;
	// end inline asm
	// begin inline asm
	shfl.sync.down.b32 %r289, %r290, %r301, %r302, %r303;
	// end inline asm
	mov.b64 	%rd97, %fd789;
	mov.b64 	{%r295, %r300}, %rd97;
	// begin inline asm
	shfl.sync.down.b32 %r294, %r295, %r301, %r302, %r303;
	// end inline asm
	// begin inline asm
	shfl.sync.down.b32 %r299, %r300, %r301, %r302, %r303;
	// end inline asm
	setp.gt.s32 	%p15, %r183, 29;
	@%p15 bra 	$L__BB7_59;
	mov.b64 	%rd98, {%r294, %r299};
	mov.b64 	%fd474, %rd98;
	mov.b64 	%rd99, {%r284, %r289};
	mov.b64 	%fd475, %rd99;
	mov.b64 	%rd100, {%r274, %r279};
	mov.b64 	%fd476, %rd100;
	mov.b64 	%rd101, {%r264, %r269};
	mov.b64 	%fd477, %rd101;
	mov.b64 	%rd102, {%r254, %r259};
	mov.b64 	%fd478, %rd102;
	mov.b64 	%rd103, {%r244, %r249};
	mov.b64 	%fd479, %rd103;
	add.f64 	%fd794, %fd794, %fd479;
	add.f64 	%fd793, %fd793, %fd478;
	add.f64 	%fd792, %fd792, %fd477;
	add.f64 	%fd791, %fd791, %fd476;
	add.f64 	%fd790, %fd790, %fd475;
	add.f64 	%fd789, %fd789, %fd474;
$L__BB7_59:
	mov.b64 	%rd104, %fd794;
	mov.b64 	{%r305, %r310}, %rd104;
	mov.b32 	%r361, 4;
	mov.b32 	%r362, 31;
	mov.b32 	%r363, -1;
	// begin inline asm
	shfl.sync.down.b32 %r304, %r305, %r361, %r362, %r363;
	// end inline asm
	// begin inline asm
	shfl.sync.down.b32 %r309, %r310, %r361, %r362, %r363;
	// end inline asm
	mov.b64 	%rd105, %fd793;
	mov.b64 	{%r315, %r320}, %rd105;
	// begin inline asm
	shfl.sync.down.b32 %r314, %r315, %r361, %r362, %r363;
	// end inline asm
	// begin inline asm
	shfl.sync.down.b32 %r319, %r320, %r361, %r362, %r363;
	// end inline asm
	mov.b64 	%rd106, %fd792;
	mov.b64 	{%r325, %r330}, %rd106;
	// begin inline asm
	shfl.sync.down.b32 %r324, %r325, %r361, %r362, %r363;
	// end inline asm
	// begin inline asm
	shfl.sync.down.b32 %r329, %r330, %r361, %r362, %r363;
	// end inline asm
	mov.b64 	%rd107, %fd791;
	mov.b64 	{%r335, %r340}, %rd107;
	// begin inline asm
	shfl.sync.down.b32 %r334, %r335, %r361, %r362, %r363;
	// end inline asm
	// begin inline asm
	shfl.sync.down.b32 %r339, %r340, %r361, %r362, %r363;
	// end inline asm
	mov.b64 	%rd108, %fd790;
	mov.b64 	{%r345, %r350}, %rd108;
	// begin inline asm
	shfl.sync.down.b32 %r344, %r345, %r361, %r362, %r363;
	// end inline asm
	// begin inline asm
	shfl.sync.down.b32 %r349, %r350, %r361, %r362, %r363;
	// end inline asm
	mov.b64 	%rd109, %fd789;
	mov.b64 	{%r355, %r360}, %rd109;
	// begin inline asm
	shfl.sync.down.b32 %r354, %r355, %r361, %r362, %r363;
	// end inline asm
	// begin inline asm
	shfl.sync.down.b32 %r359, %r360, %r361, %r362, %r363;
	// end inline asm
	setp.gt.s32 	%p16, %r183, 27;
	@%p16 bra 	$L__BB7_61;
	mov.b64 	%rd110, {%r354, %r359};
	mov.b64 	%fd480, %rd110;
	mov.b64 	%rd111, {%r344, %r349};
	mov.b64 	%fd481, %rd111;
	mov.b64 	%rd112, {%r334, %r339};
	mov.b64 	%fd482, %rd112;
	mov.b64 	%rd113, {%r324, %r329};
	mov.b64 	%fd483, %rd113;
	mov.b64 	%rd114, {%r314, %r319};
	mov.b64 	%fd484, %rd114;
	mov.b64 	%rd115, {%r304, %r309};
	mov.b64 	%fd485, %rd115;
	add.f64 	%fd794, %fd794, %fd485;
	add.f64 	%fd793, %fd793, %fd484;
	add.f64 	%fd792, %fd792, %fd483;
	add.f64 	%fd791, %fd791, %fd482;
	add.f64 	%fd790, %fd790, %fd481;
	add.f64 	%fd789, %fd789, %fd480;
$L__BB7_61:
	mov.b64 	%rd116, %fd794;
	mov.b64 	{%r365, %r370}, %rd116;
	mov.b32 	%r421, 8;
	mov.b32 	%r422, 31;
	mov.b32 	%r423, -1;
	// begin inline asm
	shfl.sync.down.b32 %r364, %r365, %r421, %r422, %r423;
	// end inline asm
	// begin inline asm
	shfl.sync.down.b32 %r369, %r370, %r421, %r422, %r423;
	// end inline asm
	mov.b64 	%rd117, %fd793;
	mov.b64 	{%r375, %r380}, %rd117;
	// begin inline asm
	shfl.sync.down.b32 %r374, %r375, %r421, %r422, %r423;
	// end inline asm
	// begin inline asm
	shfl.sync.down.b32 %r379, %r380, %r421, %r422, %r423;
	// end inline asm
	mov.b64 	%rd118, %fd792;
	mov.b64 	{%r385, %r390}, %rd118;
	// begin inline asm
	shfl.sync.down.b32 %r384, %r385, %r421, %r422, %r423;
	// end inline asm
	// begin inline asm
	shfl.sync.down.b32 %r389, %r390, %r421, %r422, %r423;
	// end inline asm
	mov.b64 	%rd119, %fd791;
	mov.b64 	{%r395, %r400}, %rd119;
	// begin inline asm
	shfl.sync.down.b32 %r394, %r395, %r421, %r422, %r423;
	// end inline asm
	// begin inline asm
	shfl.sync.down.b32 %r399, %r400, %r421, %r422, %r423;
	// end inline asm
	mov.b64 	%rd120, %fd790;
	mov.b64 	{%r405, %r410}, %rd120;
	// begin inline asm
	shfl.sync.down.b32 %r404, %r405, %r421, %r422, %r423;
	// end inline asm
	// begin inline asm
	shfl.sync.down.b32 %r409, %r410, %r421, %r422, %r423;
	// end inline asm
	mov.b64 	%rd121, %fd789;
	mov.b64 	{%r415, %r420}, %rd121;
	// begin inline asm
	shfl.sync.down.b32 %r414, %r415, %r421, %r422, %r423;
	// end inline asm
	// begin inline asm
	shfl.sync.down.b32 %r419, %r420, %r421, %r422, %r423;
	// end inline asm
	setp.gt.s32 	%p17, %r183, 23;
	@%p17 bra 	$L__BB7_63;
	mov.b64 	%rd122, {%r414, %r419};
	mov.b64 	%fd486, %rd122;
	mov.b64 	%rd123, {%r404, %r409};
	mov.b64 	%fd487, %rd123;
	mov.b64 	%rd124, {%r394, %r399};
	mov.b64 	%fd488, %rd124;
	mov.b64 	%rd125, {%r384, %r389};
	mov.b64 	%fd489, %rd125;
	mov.b64 	%rd126, {%r374, %r379};
	mov.b64 	%fd490, %rd126;
	mov.b64 	%rd127, {%r364, %r369};
	mov.b64 	%fd491, %rd127;
	add.f64 	%fd794, %fd794, %fd491;
	add.f64 	%fd793, %fd793, %fd490;
	add.f64 	%fd792, %fd792, %fd489;
	add.f64 	%fd791, %fd791, %fd488;
	add.f64 	%fd790, %fd790, %fd487;
	add.f64 	%fd789, %fd789, %fd486;
$L__BB7_63:
	mov.b64 	%rd128, %fd794;
	mov.b64 	{%r425, %r430}, %rd128;
	mov.b32 	%r481, 16;
	mov.b32 	%r482, 31;
	mov.b32 	%r483, -1;
	// begin inline asm
	shfl.sync.down.b32 %r424, %r425, %r481, %r482, %r483;
	// end inline asm
	// begin inline asm
	shfl.sync.down.b32 %r429, %r430, %r481, %r482, %r483;
	// end inline asm
	mov.b64 	%rd129, %fd793;
	mov.b64 	{%r435, %r440}, %rd129;
	// begin inline asm
	shfl.sync.down.b32 %r434, %r435, %r481, %r482, %r483;
	// end inline asm
	// begin inline asm
	shfl.sync.down.b32 %r439, %r440, %r481, %r482, %r483;
	// end inline asm
	mov.b64 	%rd130, %fd792;
	mov.b64 	{%r445, %r450}, %rd130;
	// begin inline asm
	shfl.sync.down.b32 %r444, %r445, %r481, %r482, %r483;
	// end inline asm
	// begin inline asm
	shfl.sync.down.b32 %r449, %r450, %r481, %r482, %r483;
	// end inline asm
	mov.b64 	%rd131, %fd791;
	mov.b64 	{%r455, %r460}, %rd131;
	// begin inline asm
	shfl.sync.down.b32 %r454, %r455, %r481, %r482, %r483;
	// end inline asm
	// begin inline asm
	shfl.sync.down.b32 %r459, %r460, %r481, %r482, %r483;
	// end inline asm
	mov.b64 	%rd132, %fd790;
	mov.b64 	{%r465, %r470}, %rd132;
	// begin inline asm
	shfl.sync.down.b32 %r464, %r465, %r481, %r482, %r483;
	// end inline asm
	// begin inline asm
	shfl.sync.down.b32 %r469, %r470, %r481, %r482, %r483;
	// end inline asm
	mov.b64 	%rd133, %fd789;
	mov.b64 	{%r475, %r480}, %rd133;
	// begin inline asm
	shfl.sync.down.b32 %r474, %r475, %r481, %r482, %r483;
	// end inline asm
	// begin inline asm
	shfl.sync.down.b32 %r479, %r480, %r481, %r482, %r483;
	// end inline asm
	setp.gt.s32 	%p18, %r183, 15;
	@%p18 bra 	$L__BB7_65;
	mov.b64 	%rd134, {%r474, %r479};
	mov.b64 	%fd492, %rd134;
	mov.b64 	%rd135, {%r464, %r469};
	mov.b64 	%fd493, %rd135;
	mov.b64 	%rd136, {%r454, %r459};
	mov.b64 	%fd494, %rd136;
	mov.b64 	%rd137, {%r444, %r449};
	mov.b64 	%fd495, %rd137;
	mov.b64 	%rd138, {%r434, %r439};
	mov.b64 	%fd496, %rd138;
	mov.b64 	%rd139, {%r424, %r429};
	mov.b64 	%fd497, %rd139;
	add.f64 	%fd794, %fd794, %fd497;
	add.f64 	%fd793, %fd793, %fd496;
	add.f64 	%fd792, %fd792, %fd495;
	add.f64 	%fd791, %fd791, %fd494;
	add.f64 	%fd790, %fd790, %fd493;
	add.f64 	%fd789, %fd789, %fd492;
$L__BB7_65:
	setp.ne.s32 	%p19, %r183, 0;
	@%p19 bra 	$L__BB7_67;
	shr.u32 	%r484, %r81, 5;
	mov.u32 	%r485, _ZZN3cub18CUB_300001_SM_10006detail6reduce28DeviceReduceSingleTileKernelINS2_10policy_hubIN4cuda3std3__45tupleIJddddddEEEj9tuple_sumE10Policy1000EN6thrust24THRUST_300001_SM_1000_NS17counting_iteratorIiNSE_11use_defaultESG_SG_EEPS9_jSA_S9_S9_13saxpy_functorILb0EEEEvT0_T1_T2_T3_T4_T6_E12temp_storage;
	mad.lo.s32 	%r486, %r484, 48, %r485;
	st.shared.f64 	[%r486+8], %fd794;
	st.shared.f64 	[%r486+16], %fd793;
	st.shared.f64 	[%r486+24], %fd792;
	st.shared.f64 	[%r486+32], %fd791;
	st.shared.f64 	[%r486+40], %fd790;
	st.shared.f64 	[%r486+48], %fd789;
$L__BB7_67:
	bar.sync 	0;
	setp.ne.s32 	%p20, %r81, 0;
	@%p20 bra 	$L__BB7_69;
	ld.shared.f64 	%fd498, [_ZZN3cub18CUB_300001_SM_10006detail6reduce28DeviceReduceSingleTileKernelINS2_10policy_hubIN4cuda3std3__45tupleIJddddddEEEj9tuple_sumE10Policy1000EN6thrust24THRUST_300001_SM_1000_NS17counting_iteratorIiNSE_11use_defaultESG_SG_EEPS9_jSA_S9_S9_13saxpy_functorILb0EEEEvT0_T1_T2_T3_T4_T6_E12temp_storage+56];
	ld.shared.f64 	%fd499, [_ZZN3cub18CUB_300001_SM_10006detail6reduce28DeviceReduceSingleTileKernelINS2_10policy_hubIN4cuda3std3__45tupleIJddddddEEEj9tuple_sumE10Policy1000EN6thrust24THRUST_300001_SM_1000_NS17counting_iteratorIiNSE_11use_defaultESG_SG_EEPS9_jSA_S9_S9_13saxpy_functorILb0EEEEvT0_T1_T2_T3_T4_T6_E12temp_storage+64];
	ld.shared.f64 	%fd500, [_ZZN3cub18CUB_300001_SM_10006detail6reduce28DeviceReduceSingleTileKernelINS2_10policy_hubIN4cuda3std3__45tupleIJddddddEEEj9tuple_sumE10Policy1000EN6thrust24THRUST_300001_SM_1000_NS17counting_iteratorIiNSE_11use_defaultESG_SG_EEPS9_jSA_S9_S9_13saxpy_functorILb0EEEEvT0_T1_T2_T3_T4_T6_E12temp_storage+72];
	ld.shared.f64 	%fd501, [_ZZN3cub18CUB_300001_SM_10006detail6reduce28DeviceReduceSingleTileKernelINS2_10policy_hubIN4cuda3std3__45tupleIJddddddEEEj9tuple_sumE10Policy1000EN6thrust24THRUST_300001_SM_1000_NS17counting_iteratorIiNSE_11use_defaultESG_SG_EEPS9_jSA_S9_S9_13saxpy_functorILb0EEEEvT0_T1_T2_T3_T4_T6_E12temp_storage+80];
	ld.shared.f64 	%fd502, [_ZZN3cub18CUB_300001_SM_10006detail6reduce28DeviceReduceSingleTileKernelINS2_10policy_hubIN4cuda3std3__45tupleIJddddddEEEj9tuple_sumE10Policy1000EN6thrust24THRUST_300001_SM_1000_NS17counting_iteratorIiNSE_11use_defaultESG_SG_EEPS9_jSA_S9_S9_13saxpy_functorILb0EEEEvT0_T1_T2_T3_T4_T6_E12temp_storage+88];
	ld.shared.f64 	%fd503, [_ZZN3cub18CUB_300001_SM_10006detail6reduce28DeviceReduceSingleTileKernelINS2_10policy_hubIN4cuda3std3__45tupleIJddddddEEEj9tuple_sumE10Policy1000EN6thrust24THRUST_300001_SM_1000_NS17counting_iteratorIiNSE_11use_defaultESG_SG_EEPS9_jSA_S9_S9_13saxpy_functorILb0EEEEvT0_T1_T2_T3_T4_T6_E12temp_storage+96];
	add.f64 	%fd504, %fd794, %fd498;
	add.f64 	%fd505, %fd793, %fd499;
	add.f64 	%fd506, %fd792, %fd500;
	add.f64 	%fd507, %fd791, %fd501;
	add.f64 	%fd508, %fd790, %fd502;
	add.f64 	%fd509, %fd789, %fd503;
	ld.shared.f64 	%fd510, [_ZZN3cub18CUB_300001_SM_10006detail6reduce28DeviceReduceSingleTileKernelINS2_10policy_hubIN4cuda3std3__45tupleIJddddddEEEj9tuple_sumE10Policy1000EN6thrust24THRUST_300001_SM_1000_NS17counting_iteratorIiNSE_11use_defaultESG_SG_EEPS9_jSA_S9_S9_13saxpy_functorILb0EEEEvT0_T1_T2_T3_T4_T6_E12temp_storage+104];
	ld.shared.f64 	%fd511, [_ZZN3cub18CUB_300001_SM_10006detail6reduce28DeviceReduceSingleTileKernelINS2_10policy_hubIN4cuda3std3__45tupleIJddddddEEEj9tuple_sumE10Policy1000EN6thrust24THRUST_300001_SM_1000_NS17counting_iteratorIiNSE_11use_defaultESG_SG_EEPS9_jSA_S9_S9_13saxpy_functorILb0EEEEvT0_T1_T2_T3_T4_T6_E12temp_storage+112];
	ld.shared.f64 	%fd512, [_ZZN3cub18CUB_300001_SM_10006detail6reduce28DeviceReduceSingleTileKernelINS2_10policy_hubIN4cuda3std3__45tupleIJddddddEEEj9tuple_sumE10Policy1000EN6thrust24THRUST_300001_SM_1000_NS17counting_iteratorIiNSE_11use_defaultESG_SG_EEPS9_jSA_S9_S9_13saxpy_functorILb0EEEEvT0_T1_T2_T3_T4_T6_E12temp_storage+120];
	ld.shared.f64 	%fd513, [_ZZN3cub18CUB_300001_SM_10006detail6reduce28DeviceReduceSingleTileKernelINS2_10policy_hubIN4cuda3std3__45tupleIJddddddEEEj9tuple_sumE10Policy1000EN6thrust24THRUST_300001_SM_1000_NS17counting_iteratorIiNSE_11use_defaultESG_SG_EEPS9_jSA_S9_S9_13saxpy_functorILb0EEEEvT0_T1_T2_T3_T4_T6_E12temp_storage+128];
	ld.shared.f64 	%fd514, [_ZZN3cub18CUB_300001_SM_10006detail6reduce28DeviceReduceSingleTileKernelINS2_10policy_hubIN4cuda3std3__45tupleIJddddddEEEj9tuple_sumE10Policy1000EN6thrust24THRUST_300001_SM_1000_NS17counting_iteratorIiNSE_11use_defaultESG_SG_EEPS9_jSA_S9_S9_13saxpy_functorILb0EEEEvT0_T1_T2_T3_T4_T6_E12temp_storage+136];
	ld.shared.f64 	%fd515, [_ZZN3cub18CUB_300001_SM_10006detail6reduce28DeviceReduceSingleTileKernelINS2_10policy_hubIN4cuda3std3__45tupleIJddddddEEEj9tuple_sumE10Policy1000EN6thrust24THRUST_300001_SM_1000_NS17counting_iteratorIiNSE_11use_defaultESG_SG_EEPS9_jSA_S9_S9_13saxpy_functorILb0EEEEvT0_T1_T2_T3_T4_T6_E12temp_storage+144];
	add.f64 	%fd516, %fd504, %fd510;
	add.f64 	%fd517, %fd505, %fd511;
	add.f64 	%fd518, %fd506, %fd512;
	add.f64 	%fd519, %fd507, %fd513;
	add.f64 	%fd520, %fd508, %fd514;
	add.f64 	%fd521, %fd509, %fd515;
	ld.shared.f64 	%fd522, [_ZZN3cub18CUB_300001_SM_10006detail6reduce28DeviceReduceSingleTileKernelINS2_10policy_hubIN4cuda3std3__45tupleIJddddddEEEj9tuple_sumE10Policy1000EN6thrust24THRUST_300001_SM_1000_NS17counting_iteratorIiNSE_11use_defaultESG_SG_EEPS9_jSA_S9_S9_13saxpy_functorILb0EEEEvT0_T1_T2_T3_T4_T6_E12temp_storage+152];
	ld.shared.f64 	%fd523, [_ZZN3cub18CUB_300001_SM_10006detail6reduce28DeviceReduceSingleTileKernelINS2_10policy_hubIN4cuda3std3__45tupleIJddddddEEEj9tuple_sumE10Policy1000EN6thrust24THRUST_300001_SM_1000_NS17counting_iteratorIiNSE_11use_defaultESG_SG_EEPS9_jSA_S9_S9_13saxpy_functorILb0EEEEvT0_T1_T2_T3_T4_T6_E12temp_storage+160];
	ld.shared.f64 	%fd524, [_ZZN3cub18CUB_300001_SM_10006detail6reduce28DeviceReduceSingleTileKernelINS2_10policy_hubIN4cuda3std3__45tupleIJddddddEEEj9tuple_sumE10Policy1000EN6thrust24THRUST_300001_SM_1000_NS17counting_iteratorIiNSE_11use_defaultESG_SG_EEPS9_jSA_S9_S9_13saxpy_functorILb0EEEEvT0_T1_T2_T3_T4_T6_E12temp_storage+168];
	ld.shared.f64 	%fd525, [_ZZN3cub18CUB_300001_SM_10006detail6reduce28DeviceReduceSingleTileKernelINS2_10policy_hubIN4cuda3std3__45tupleIJddddddEEEj9tuple_sumE10Policy1000EN6thrust24THRUST_300001_SM_1000_NS17counting_iteratorIiNSE_11use_defaultESG_SG_EEPS9_jSA_S9_S9_13saxpy_functorILb0EEEEvT0_T1_T2_T3_T4_T6_E12temp_storage+176];
	ld.shared.f64 	%fd526, [_ZZN3cub18CUB_300001_SM_10006detail6reduce28DeviceReduceSingleTileKernelINS2_10policy_hubIN4cuda3std3__45tupleIJddddddEEEj9tuple_sumE10Policy1000EN6thrust24THRUST_300001_SM_1000_NS17counting_iteratorIiNSE_11use_defaultESG_SG_EEPS9_jSA_S9_S9_13saxpy_functorILb0EEEEvT0_T1_T2_T3_T4_T6_E12temp_storage+184];
	ld.shared.f64 	%fd527, [_ZZN3cub18CUB_300001_SM_10006detail6reduce28DeviceReduceSingleTileKernelINS2_10policy_hubIN4cuda3std3__45tupleIJddddddEEEj9tuple_sumE10Policy1000EN6thrust24THRUST_300001_SM_1000_NS17counting_iteratorIiNSE_11use_defaultESG_SG_EEPS9_jSA_S9_S9_13saxpy_functorILb0EEEEvT0_T1_T2_T3_T4_T6_E12temp_storage+192];
	add.f64 	%fd528, %fd516, %fd522;
	add.f64 	%fd529, %fd517, %fd523;
	add.f64 	%fd530, %fd518, %fd524;
	add.f64 	%fd531, %fd519, %fd525;
	add.f64 	%fd532, %fd520, %fd526;
	add.f64 	%fd533, %fd521, %fd527;
	ld.shared.f64 	%fd534, [_ZZN3cub18CUB_300001_SM_10006detail6reduce28DeviceReduceSingleTileKernelINS2_10policy_hubIN4cuda3std3__45tupleIJddddddEEEj9tuple_sumE10Policy1000EN6thrust24THRUST_300001_SM_1000_NS17counting_iteratorIiNSE_11use_defaultESG_SG_EEPS9_jSA_S9_S9_13saxpy_functorILb0EEEEvT0_T1_T2_T3_T4_T6_E12temp_storage+200];
	ld.shared.f64 	%fd535, [_ZZN3cub18CUB_300001_SM_10006detail6reduce28DeviceReduceSingleTileKernelINS2_10policy_hubIN4cuda3std3__45tupleIJddddddEEEj9tuple_sumE10Policy1000EN6thrust24THRUST_300001_SM_1000_NS17counting_iteratorIiNSE_11use_defaultESG_SG_EEPS9_jSA_S9_S9_13saxpy_functorILb0EEEEvT0_T1_T2_T3_T4_T6_E12temp_storage+208];
	ld.shared.f64 	%fd536, [_ZZN3cub18CUB_300001_SM_10006detail6reduce28DeviceReduceSingleTileKernelINS2_10policy_hubIN4cuda3std3__45tupleIJddddddEEEj9tuple_sumE10Policy1000EN6thrust24THRUST_300001_SM_1000_NS17counting_iteratorIiNSE_11use_defaultESG_SG_EEPS9_jSA_S9_S9_13saxpy_functorILb0EEEEvT0_T1_T2_T3_T4_T6_E12temp_storage+216];
	ld.shared.f64 	%fd537, [_ZZN3cub18CUB_300001_SM_10006detail6reduce28DeviceReduceSingleTileKernelINS2_10policy_hubIN4cuda3std3__45tupleIJddddddEEEj9tuple_sumE10Policy1000EN6thrust24THRUST_300001_SM_1000_NS17counting_iteratorIiNSE_11use_defaultESG_SG_EEPS9_jSA_S9_S9_13saxpy_functorILb0EEEEvT0_T1_T2_T3_T4_T6_E12temp_storage+224];
	ld.shared.f64 	%fd538, [_ZZN3cub18CUB_300001_SM_10006detail6reduce28DeviceReduceSingleTileKernelINS2_10policy_hubIN4cuda3std3__45tupleIJddddddEEEj9tuple_sumE10Policy1000EN6thrust24THRUST_300001_SM_1000_NS17counting_iteratorIiNSE_11use_defaultESG_SG_EEPS9_jSA_S9_S9_13saxpy_functorILb0EEEEvT0_T1_T2_T3_T4_T6_E12temp_storage+232];
	ld.shared.f64 	%fd539, [_ZZN3cub18CUB_300001_SM_10006detail6reduce28DeviceReduceSingleTileKernelINS2_10policy_hubIN4cuda3std3__45tupleIJddddddEEEj9tuple_sumE10Policy1000EN6thrust24THRUST_300001_SM_1000_NS17counting_iteratorIiNSE_11use_defaultESG_SG_EEPS9_jSA_S9_S9_13saxpy_functorILb0EEEEvT0_T1_T2_T3_T4_T6_E12temp_storage+240];
	add.f64 	%fd540, %fd528, %fd534;
	add.f64 	%fd541, %fd529, %fd535;
	add.f64 	%fd542, %fd530, %fd536;
	add.f64 	%fd543, %fd531, %fd537;
	add.f64 	%fd544, %fd532, %fd538;
	add.f64 	%fd545, %fd533, %fd539;
	ld.shared.f64 	%fd546, [_ZZN3cub18CUB_300001_SM_10006detail6reduce28DeviceReduceSingleTileKernelINS2_10policy_hubIN4cuda3std3__45tupleIJddddddEEEj9tuple_sumE10Policy1000EN6thrust24THRUST_300001_SM_1000_NS17counting_iteratorIiNSE_11use_defaultESG_SG_EEPS9_jSA_S9_S9_13saxpy_functorILb0EEEEvT0_T1_T2_T3_T4_T6_E12temp_storage+248];
	ld.shared.f64 	%fd547, [_ZZN3cub18CUB_300001_SM_10006detail6reduce28DeviceReduceSingleTileKernelINS2_10policy_hubIN4cuda3std3__45tupleIJddddddEEEj9tuple_sumE10Policy1000EN6thrust24THRUST_300001_SM_1000_NS17counting_iteratorIiNSE_11use_defaultESG_SG_EEPS9_jSA_S9_S9_13saxpy_functorILb0EEEEvT0_T1_T2_T3_T4_T6_E12temp_storage+256];
	ld.shared.f64 	%fd548, [_ZZN3cub18CUB_300001_SM_10006detail6reduce28DeviceReduceSingleTileKernelINS2_10policy_hubIN4cuda3std3__45tupleIJddddddEEEj9tuple_sumE10Policy1000EN6thrust24THRUST_300001_SM_1000_NS17counting_iteratorIiNSE_11use_defaultESG_SG_EEPS9_jSA_S9_S9_13saxpy_functorILb0EEEEvT0_T1_T2_T3_T4_T6_E12temp_storage+264];
	ld.shared.f64 	%fd549, [_ZZN3cub18CUB_300001_SM_10006detail6reduce28DeviceReduceSingleTileKernelINS2_10policy_hubIN4cuda3std3__45tupleIJddddddEEEj9tuple_sumE10Policy1000EN6thrust24THRUST_300001_SM_1000_NS17counting_iteratorIiNSE_11use_defaultESG_SG_EEPS9_jSA_S9_S9_13saxpy_functorILb0EEEEvT0_T1_T2_T3_T4_T6_E12temp_storage+272];
	ld.shared.f64 	%fd550, [_ZZN3cub18CUB_300001_SM_10006detail6reduce28DeviceReduceSingleTileKernelINS2_10policy_hubIN4cuda3std3__45tupleIJddddddEEEj9tuple_sumE10Policy1000EN6thrust24THRUST_300001_SM_1000_NS17counting_iteratorIiNSE_11use_defaultESG_SG_EEPS9_jSA_S9_S9_13saxpy_functorILb0EEEEvT0_T1_T2_T3_T4_T6_E12temp_storage+280];
	ld.shared.f64 	%fd551, [_ZZN3cub18CUB_300001_SM_10006detail6reduce28DeviceReduceSingleTileKernelINS2_10policy_hubIN4cuda3std3__45tupleIJddddddEEEj9tuple_sumE10Policy1000EN6thrust24THRUST_300001_SM_1000_NS17counting_iteratorIiNSE_11use_defaultESG_SG_EEPS9_jSA_S9_S9_13saxpy_functorILb0EEEEvT0_T1_T2_T3_T4_T6_E12temp_storage+288];
	add.f64 	%fd552, %fd540, %fd546;
	add.f64 	%fd553, %fd541, %fd547;
	add.f64 	%fd554, %fd542, %fd548;
	add.f64 	%fd555, %fd543, %fd549;
	add.f64 	%fd556, %fd544, %fd550;
	add.f64 	%fd557, %fd545, %fd551;
	ld.shared.f64 	%fd558, [_ZZN3cub18CUB_300001_SM_10006detail6reduce28DeviceReduceSingleTileKernelINS2_10policy_hubIN4cuda3std3__45tupleIJddddddEEEj9tuple_sumE10Policy1000EN6thrust24THRUST_300001_SM_1000_NS17counting_iteratorIiNSE_11use_defaultESG_SG_EEPS9_jSA_S9_S9_13saxpy_functorILb0EEEEvT0_T1_T2_T3_T4_T6_E12temp_storage+296];
	ld.shared.f64 	%fd559, [_ZZN3cub18CUB_300001_SM_10006detail6reduce28DeviceReduceSingleTileKernelINS2_10policy_hubIN4cuda3std3__45tupleIJddddddEEEj9tuple_sumE10Policy1000EN6thrust24THRUST_300001_SM_1000_NS17counting_iteratorIiNSE_11use_defaultESG_SG_EEPS9_jSA_S9_S9_13saxpy_functorILb0EEEEvT0_T1_T2_T3_T4_T6_E12temp_storage+304];
	ld.shared.f64 	%fd560, [_ZZN3cub18CUB_300001_SM_10006detail6reduce28DeviceReduceSingleTileKernelINS2_10policy_hubIN4cuda3std3__45tupleIJddddddEEEj9tuple_sumE10Policy1000EN6thrust24THRUST_300001_SM_1000_NS17counting_iteratorIiNSE_11use_defaultESG_SG_EEPS9_jSA_S9_S9_13saxpy_functorILb0EEEEvT0_T1_T2_T3_T4_T6_E12temp_storage+312];
	ld.shared.f64 	%fd561, [_ZZN3cub18CUB_300001_SM_10006detail6reduce28DeviceReduceSingleTileKernelINS2_10policy_hubIN4cuda3std3__45tupleIJddddddEEEj9tuple_sumE10Policy1000EN6thrust24THRUST_300001_SM_1000_NS17counting_iteratorIiNSE_11use_defaultESG_SG_EEPS9_jSA_S9_S9_13saxpy_functorILb0EEEEvT0_T1_T2_T3_T4_T6_E12temp_storage+320];
	ld.shared.f64 	%fd562, [_ZZN3cub18CUB_300001_SM_10006detail6reduce28DeviceReduceSingleTileKernelINS2_10policy_hubIN4cuda3std3__45tupleIJddddddEEEj9tuple_sumE10Policy1000EN6thrust24THRUST_300001_SM_1000_NS17counting_iteratorIiNSE_11use_defaultESG_SG_EEPS9_jSA_S9_S9_13saxpy_functorILb0EEEEvT0_T1_T2_T3_T4_T6_E12temp_storage+328];
	ld.shared.f64 	%fd563, [_ZZN3cub18CUB_300001_SM_10006detail6reduce28DeviceReduceSingleTileKernelINS2_10policy_hubIN4cuda3std3__45tupleIJddddddEEEj9tuple_sumE10Policy1000EN6thrust24THRUST_300001_SM_1000_NS17counting_iteratorIiNSE_11use_defaultESG_SG_EEPS9_jSA_S9_S9_13saxpy_functorILb0EEEEvT0_T1_T2_T3_T4_T6_E12temp_storage+336];
	add.f64 	%fd564, %fd552, %fd558;
	add.f64 	%fd565, %fd553, %fd559;
	add.f64 	%fd566, %fd554, %fd560;
	add.f64 	%fd567, %fd555, %fd561;
	add.f64 	%fd568, %fd556, %fd562;
	add.f64 	%fd569, %fd557, %fd563;
	ld.shared.f64 	%fd570, [_ZZN3cub18CUB_300001_SM_10006detail6reduce28DeviceReduceSingleTileKernelINS2_10policy_hubIN4cuda3std3__45tupleIJddddddEEEj9tuple_sumE10Policy1000EN6thrust24THRUST_300001_SM_1000_NS17counting_iteratorIiNSE_11use_defaultESG_SG_EEPS9_jSA_S9_S9_13saxpy_functorILb0EEEEvT0_T1_T2_T3_T4_T6_E12temp_storage+344];
	ld.shared.f64 	%fd571, [_ZZN3cub18CUB_300001_SM_10006detail6reduce28DeviceReduceSingleTileKernelINS2_10policy_hubIN4cuda3std3__45tupleIJddddddEEEj9tuple_sumE10Policy1000EN6thrust24THRUST_300001_SM_1000_NS17counting_iteratorIiNSE_11use_defaultESG_SG_EEPS9_jSA_S9_S9_13saxpy_functorILb0EEEEvT0_T1_T2_T3_T4_T6_E12temp_storage+352];
	ld.shared.f64 	%fd572, [_ZZN3cub18CUB_300001_SM_10006detail6reduce28DeviceReduceSingleTileKernelINS2_10policy_hubIN4cuda3std3__45tupleIJddddddEEEj9tuple_sumE10Policy1000EN6thrust24THRUST_300001_SM_1000_NS17counting_iteratorIiNSE_11use_defaultESG_SG_EEPS9_jSA_S9_S9_13saxpy_functorILb0EEEEvT0_T1_T2_T3_T4_T6_E12temp_storage+360];
	ld.shared.f64 	%fd573, [_ZZN3cub18CUB_300001_SM_10006detail6reduce28DeviceReduceSingleTileKernelINS2_10policy_hubIN4cuda3std3__45tupleIJddddddEEEj9tuple_sumE10Policy1000EN6thrust24THRUST_300001_SM_1000_NS17counting_iteratorIiNSE_11use_defaultESG_SG_EEPS9_jSA_S9_S9_13saxpy_functorILb0EEEEvT0_T1_T2_T3_T4_T6_E12temp_storage+368];
	ld.shared.f64 	%fd574, [_ZZN3cub18CUB_300001_SM_10006detail6reduce28DeviceReduceSingleTileKernelINS2_10policy_hubIN4cuda3std3__45tupleIJddddddEEEj9tuple_sumE10Policy1000EN6thrust24THRUST_300001_SM_1000_NS17counting_iteratorIiNSE_11use_defaultESG_SG_EEPS9_jSA_S9_S9_13saxpy_functorILb0EEEEvT0_T1_T2_T3_T4_T6_E12temp_storage+376];
	ld.shared.f64 	%fd575, [_ZZN3cub18CUB_300001_SM_10006detail6reduce28DeviceReduceSingleTileKernelINS2_10policy_hubIN4cuda3std3__45tupleIJddddddEEEj9tuple_sumE10Policy1000EN6thrust24THRUST_300001_SM_1000_NS17counting_iteratorIiNSE_11use_defaultESG_SG_EEPS9_jSA_S9_S9_13saxpy_functorILb0EEEEvT0_T1_T2_T3_T4_T6_E12temp_storage+384];
	add.f64 	%fd794, %fd564, %fd570;
	add.f64 	%fd793, %fd565, %fd571;
	add.f64 	%fd792, %fd566, %fd572;
	add.f64 	%fd791, %fd567, %fd573;
	add.f64 	%fd790, %fd568, %fd574;
	add.f64 	%fd789, %fd569, %fd575;
$L__BB7_69:
	mov.u32 	%r807, %tid.x;
	setp.ne.s32 	%p43, %r807, 0;
	@%p43 bra 	$L__BB7_71;
	add.f64 	%fd747, %fd355, %fd794;
	add.f64 	%fd748, %fd356, %fd793;
	add.f64 	%fd749, %fd357, %fd792;
	add.f64 	%fd750, %fd358, %fd791;
	add.f64 	%fd751, %fd359, %fd790;
	add.f64 	%fd752, %fd360, %fd789;
	st.global.f64 	[%rd1], %fd747;
	st.global.f64 	[%rd1+8], %fd748;
	st.global.f64 	[%rd1+16], %fd749;
	st.global.f64 	[%rd1+24], %fd750;
	st.global.f64 	[%rd1+32], %fd751;
	st.global.f64 	[%rd1+40], %fd752;
$L__BB7_71:
	ret;

}
	// .globl	_ZN3cub18CUB_300001_SM_10006detail6reduce18DeviceReduceKernelINS2_10policy_hubIN4cuda3std3__45tupleIJddddddEEEj9tuple_sumE10Policy1000EN6thrust24THRUST_300001_SM_1000_NS17counting_iteratorIiNSE_11use_defaultESG_SG_EEjSA_S9_13saxpy_functorILb0EEEEvT0_PT3_T1_NS0_13GridEvenShareISN_EET2_T4_
.visible .entry _ZN3cub18CUB_300001_SM_10006detail6reduce18DeviceReduceKernelINS2_10policy_hubIN4cuda3std3__45tupleIJddddddEEEj9tuple_sumE10Policy1000EN6thrust24THRUST_300001_SM_1000_NS17counting_iteratorIiNSE_11use_defaultESG_SG_EEjSA_S9_13saxpy_functorILb0EEEEvT0_PT3_T1_NS0_13GridEvenShareISN_EET2_T4_(
	.param .align 4 .b8 _ZN3cub18CUB_300001_SM_10006detail6reduce18DeviceReduceKernelINS2_10policy_hubIN4cuda3std3__45tupleIJddddddEEEj9tuple_sumE10Policy1000EN6thrust24THRUST_300001_SM_1000_NS17counting_iteratorIiNSE_11use_defaultESG_SG_EEjSA_S9_13saxpy_functorILb0EEEEvT0_PT3_T1_NS0_13GridEvenShareISN_EET2_T4__param_0[4],
	.param .u64 .ptr .align 1 _ZN3cub18CUB_300001_SM_10006detail6reduce18DeviceReduceKernelINS2_10policy_hubIN4cuda3std3__45tupleIJddddddEEEj9tuple_sumE10Policy1000EN6thrust24THRUST_300001_SM_1000_NS17counting_iteratorIiNSE_11use_defaultESG_SG_EEjSA_S9_13saxpy_functorILb0EEEEvT0_PT3_T1_NS0_13GridEvenShareISN_EET2_T4__param_1,
	.param .u32 _ZN3cub18CUB_300001_SM_10006detail6reduce18DeviceReduceKernelINS2_10policy_hubIN4cuda3std3__45tupleIJddddddEEEj9tuple_sumE10Policy1000EN6thrust24THRUST_300001_SM_1000_NS17counting_iteratorIiNSE_11use_defaultESG_SG_EEjSA_S9_13saxpy_functorILb0EEEEvT0_PT3_T1_NS0_13GridEvenShareISN_EET2_T4__param_2,
	.param .align 4 .b8 _ZN3cub18CUB_300001_SM_10006detail6reduce18DeviceReduceKernelINS2_10policy_hubIN4cuda3std3__45tupleIJddddddEEEj9tuple_sumE10Policy1000EN6thrust24THRUST_300001_SM_1000_NS17counting_iteratorIiNSE_11use_defaultESG_SG_EEjSA_S9_13saxpy_functorILb0EEEEvT0_PT3_T1_NS0_13GridEvenShareISN_EET2_T4__param_3[40],
	.param .align 1 .b8 _ZN3cub18CUB_300001_SM_10006detail6reduce18DeviceReduceKernelINS2_10policy_hubIN4cuda3std3__45tupleIJddddddEEEj9tuple_sumE10Policy1000EN6thrust24THRUST_300001_SM_1000_NS17counting_iteratorIiNSE_11use_defaultESG_SG_EEjSA_S9_13saxpy_functorILb0EEEEvT0_PT3_T1_NS0_13GridEvenShareISN_EET2_T4__param_4[1],
	.param .align 8 .b8 _ZN3cub18CUB_300001_SM_10006detail6reduce18DeviceReduceKernelINS2_10policy_hubIN4cuda3std3__45tupleIJddddddEEEj9tuple_sumE10Policy1000EN6thrust24THRUST_300001_SM_1000_NS17counting_iteratorIiNSE_11use_defaultESG_SG_EEjSA_S9_13saxpy_functorILb0EEEEvT0_PT3_T1_NS0_13GridEvenShareISN_EET2_T4__param_5[32]
)
.maxntid 256
{
	.reg .pred 	%p<43>;
	.reg .b16 	%rs<5>;
	.reg .b32 	%r<851>;
	.reg .b64 	%rd<247>;
	.reg .b64 	%fd<921>;
	// demoted variable
	.shared .align 8 .b8 _ZZN3cub18CUB_300001_SM_10006detail6reduce18DeviceReduceKernelINS2_10policy_hubIN4cuda3std3__45tupleIJddddddEEEj9tuple_sumE10Policy1000EN6thrust24THRUST_300001_SM_1000_NS17counting_iteratorIiNSE_11use_defaultESG_SG_EEjSA_S9_13saxpy_functorILb0EEEEvT0_PT3_T1_NS0_13GridEvenShareISN_EET2_T4_E12temp_storage[440];
	ld.param.u32 	%r174, [_ZN3cub18CUB_300001_SM_10006detail6reduce18DeviceReduceKernelINS2_10policy_hubIN4cuda3std3__45tupleIJddddddEEEj9tuple_sumE10Policy1000EN6thrust24THRUST_300001_SM_1000_NS17counting_iteratorIiNSE_11use_defaultESG_SG_EEjSA_S9_13saxpy_functorILb0EEEEvT0_PT3_T1_NS0_13GridEvenShareISN_EET2_T4__param_5+24];
	ld.param.u32 	%r3, [_ZN3cub18CUB_300001_SM_10006detail6reduce18DeviceReduceKernelINS2_10policy_hubIN4cuda3std3__45tupleIJddddddEEEj9tuple_sumE10Policy1000EN6thrust24THRUST_300001_SM_1000_NS17counting_iteratorIiNSE_11use_defaultESG_SG_EEjSA_S9_13saxpy_functorILb0EEEEvT0_PT3_T1_NS0_13GridEvenShareISN_EET2_T4__param_0];
	ld.param.u32 	%r1, [_ZN3cub18CUB_300001_SM_10006detail6reduce18DeviceReduceKernelINS2_10policy_hubIN4cuda3std3__45tupleIJddddddEEEj9tuple_sumE10Policy1000EN6thrust24THRUST_300001_SM_1000_NS17counting_iteratorIiNSE_11use_defaultESG_SG_EEjSA_S9_13saxpy_functorILb0EEEEvT0_PT3_T1_NS0_13GridEvenShareISN_EET2_T4__param_3+20];
	ld.param.u32 	%r2, [_ZN3cub18CUB_300001_SM_10006detail6reduce18DeviceReduceKernelINS2_10policy_hubIN4cuda3std3__45tupleIJddddddEEEj9tuple_sumE10Policy1000EN6thrust24THRUST_300001_SM_1000_NS17counting_iteratorIiNSE_11use_defaultESG_SG_EEjSA_S9_13saxpy_functorILb0EEEEvT0_PT3_T1_NS0_13GridEvenShareISN_EET2_T4__param_3+24];
	ld.param.u64 	%rd13, [_ZN3cub18CUB_300001_SM_10006detail6reduce18DeviceReduceKernelINS2_10policy_hubIN4cuda3std3__45tupleIJddddddEEEj9tuple_sumE10Policy1000EN6thrust24THRUST_300001_SM_1000_NS17counting_iteratorIiNSE_11use_defaultESG_SG_EEjSA_S9_13saxpy_functorILb0EEEEvT0_PT3_T1_NS0_13GridEvenShareISN_EET2_T4__param_5+16];
	ld.param.u64 	%rd12, [_ZN3cub18CUB_300001_SM_10006detail6reduce18DeviceReduceKernelINS2_10policy_hubIN4cuda3std3__45tupleIJddddddEEEj9tuple_sumE10Policy1000EN6thrust24THRUST_300001_SM_1000_NS17counting_iteratorIiNSE_11use_defaultESG_SG_EEjSA_S9_13saxpy_functorILb0EEEEvT0_PT3_T1_NS0_13GridEvenShareISN_EET2_T4__param_5+8];
	ld.param.u64 	%rd11, [_ZN3cub18CUB_300001_SM_10006detail6reduce18DeviceReduceKernelINS2_10policy_hubIN4cuda3std3__45tupleIJddddddEEEj9tuple_sumE10Policy1000EN6thrust24THRUST_300001_SM_1000_NS17counting_iteratorIiNSE_11use_defaultESG_SG_EEjSA_S9_13saxpy_functorILb0EEEEvT0_PT3_T1_NS0_13GridEvenShareISN_EET2_T4__param_5];
	cvta.to.global.u64 	%rd1, %rd11;
	cvta.to.global.u64 	%rd2, %rd12;
	cvta.to.global.u64 	%rd3, %rd13;
	mov.u32 	%r5, %ctaid.x;
	shl.b32 	%r6, %r2, 8;
	shl.b32 	%r7, %r5, 8;
	sub.s32 	%r8, %r1, %r7;
	setp.gt.u32 	%p1, %r8, 255;
	@%p1 bra 	$L__BB8_39;
	mov.u32 	%r9, %tid.x;
	setp.ge.u32 	%p20, %r9, %r8;
	mov.f64 	%fd771, 0d0000000000000000;
	mov.f64 	%fd772, %fd771;
	mov.f64 	%fd773, %fd771;
	mov.f64 	%fd774, %fd771;
	mov.f64 	%fd775, %fd771;
	mov.f64 	%fd776, %fd771;
	mov.u32 	%r840, %r9;
	@%p20 bra 	$L__BB8_3;
	add.s32 	%r510, %r7, %r9;
	add.s32 	%r511, %r510, %r3;
	mul.wide.s32 	%rd131, %r511, 8;
	add.s64 	%rd132, %rd2, %rd131;
	ld.global.f64 	%fd565, [%rd132];
	mul.wide.s32 	%rd133, %r511, 16;
	add.s64 	%rd134, %rd1, %rd133;
	ld.global.f64 	%fd566, [%rd134+8];
	mul.f64 	%fd567, %fd565, %fd566;
	add.s64 	%rd135, %rd3, %rd131;
	ld.global.f64 	%fd568, [%rd135];
	mul.f64 	%fd776, %fd567, %fd568;
	mul.wide.s32 	%rd136, %r174, 8;
	add.s64 	%rd137, %rd135, %rd136;
	ld.global.f64 	%fd569, [%rd137];
	mul.f64 	%fd775, %fd567, %fd569;
	add.s64 	%rd138, %rd137, %rd136;
	ld.global.f64 	%fd570, [%rd138];
	mul.f64 	%fd774, %fd567, %fd570;
	add.s64 	%rd139, %rd138, %rd136;
	ld.global.f64 	%fd571, [%rd139];
	mul.f64 	%fd773, %fd567, %fd571;
	add.s64 	%rd140, %rd139, %rd136;
	ld.global.f64 	%fd572, [%rd140];
	mul.f64 	%fd772, %fd567, %fd572;
	add.s64 	%rd141, %rd140, %rd136;
	ld.global.f64 	%fd573, [%rd141];
	mul.f64 	%fd771, %fd567, %fd573;
	add.s32 	%r840, %r9, 256;
$L__BB8_3:
	setp.ge.u32 	%p21, %r840, %r8;
	@%p21 bra 	$L__BB8_12;
	add.s32 	%r12, %r3, %r7;
	not.b32 	%r512, %r840;
	add.s32 	%r513, %r1, %r512;
	sub.s32 	%r13, %r513, %r7;
	shr.u32 	%r514, %r13, 8;
	add.s32 	%r14, %r514, 1;
	setp.lt.u32 	%p22, %r13, 768;
	@%p22 bra 	$L__BB8_7;
	and.b32  	%r515, %r14, 33554428;
	neg.s32 	%r838, %r515;
	add.s32 	%r516, %r3, %r840;
	add.s32 	%r837, %r516, %r7;
	mul.wide.s32 	%rd142, %r174, 8;
	add.s64 	%rd143, %rd142, %rd3;
	add.s64 	%rd4, %rd143, 4096;
	mul.wide.s32 	%rd144, %r174, 40;
	add.s64 	%rd145, %rd144, %rd3;
	add.s64 	%rd5, %rd145, 4096;
	mul.wide.s32 	%rd146, %r174, 32;
	add.s64 	%rd147, %rd146, %rd3;
	add.s64 	%rd6, %rd147, 4096;
	mul.wide.s32 	%rd157, %r174, 24;
	mul.wide.s32 	%rd159, %r174, 16;
$L__BB8_6:
	.pragma "nounroll";
	mul.wide.s32 	%rd148, %r837, 8;
	add.s64 	%rd149, %rd2, %rd148;
	add.s64 	%rd150, %rd4, %rd148;
	mul.wide.s32 	%rd151, %r837, 16;
	add.s64 	%rd152, %rd1, %rd151;
	add.s64 	%rd153, %rd3, %rd148;
	add.s64 	%rd154, %rd153, 4096;
	add.s64 	%rd155, %rd5, %rd148;
	add.s64 	%rd156, %rd6, %rd148;
	add.s64 	%rd158, %rd154, %rd157;
	ld.global.f64 	%fd575, [%rd149];
	ld.global.f64 	%fd576, [%rd152+8];
	mul.f64 	%fd577, %fd575, %fd576;
	ld.global.f64 	%fd578, [%rd153];
	ld.global.f64 	%fd579, [%rd150+-4096];
	add.s64 	%rd160, %rd154, %rd159;
	ld.global.f64 	%fd580, [%rd160+-4096];
	ld.global.f64 	%fd581, [%rd158+-4096];
	ld.global.f64 	%fd582, [%rd156+-4096];
	ld.global.f64 	%fd583, [%rd155+-4096];
	fma.rn.f64 	%fd584, %fd577, %fd578, %fd776;
	fma.rn.f64 	%fd585, %fd577, %fd579, %fd775;
	fma.rn.f64 	%fd586, %fd577, %fd580, %fd774;
	fma.rn.f64 	%fd587, %fd577, %fd581, %fd773;
	fma.rn.f64 	%fd588, %fd577, %fd582, %fd772;
	fma.rn.f64 	%fd589, %fd577, %fd583, %fd771;
	ld.global.f64 	%fd590, [%rd149+2048];
	ld.global.f64 	%fd591, [%rd152+4104];
	mul.f64 	%fd592, %fd590, %fd591;
	ld.global.f64 	%fd593, [%rd153+2048];
	ld.global.f64 	%fd594, [%rd150+-2048];
	ld.global.f64 	%fd595, [%rd160+-2048];
	ld.global.f64 	%fd596, [%rd158+-2048];
	ld.global.f64 	%fd597, [%rd156+-2048];
	ld.global.f64 	%fd598, [%rd155+-2048];
	fma.rn.f64 	%fd599, %fd592, %fd593, %fd584;
	fma.rn.f64 	%fd600, %fd592, %fd594, %fd585;
	fma.rn.f64 	%fd601, %fd592, %fd595, %fd586;
	fma.rn.f64 	%fd602, %fd592, %fd596, %fd587;
	fma.rn.f64 	%fd603, %fd592, %fd597, %fd588;
	fma.rn.f64 	%fd604, %fd592, %fd598, %fd589;
	ld.global.f64 	%fd605, [%rd149+4096];
	ld.global.f64 	%fd606, [%rd152+8200];
	mul.f64 	%fd607, %fd605, %fd606;
	ld.global.f64 	%fd608, [%rd153+4096];
	ld.global.f64 	%fd609, [%rd150];
	ld.global.f64 	%fd610, [%rd160];
	ld.global.f64 	%fd611, [%rd158];
	ld.global.f64 	%fd612, [%rd156];
	ld.global.f64 	%fd613, [%rd155];
	fma.rn.f64 	%fd614, %fd607, %fd608, %fd599;
	fma.rn.f64 	%fd615, %fd607, %fd609, %fd600;
	fma.rn.f64 	%fd616, %fd607, %fd610, %fd601;
	fma.rn.f64 	%fd617, %fd607, %fd611, %fd602;
	fma.rn.f64 	%fd618, %fd607, %fd612, %fd603;
	fma.rn.f64 	%fd619, %fd607, %fd613, %fd604;
	ld.global.f64 	%fd620, [%rd149+6144];
	ld.global.f64 	%fd621, [%rd152+12296];
	mul.f64 	%fd622, %fd620, %fd621;
	ld.global.f64 	%fd623, [%rd153+6144];
	ld.global.f64 	%fd624, [%rd150+2048];
	ld.global.f64 	%fd625, [%rd160+2048];
	ld.global.f64 	%fd626, [%rd158+2048];
	ld.global.f64 	%fd627, [%rd156+2048];
	ld.global.f64 	%fd628, [%rd155+2048];
	fma.rn.f64 	%fd776, %fd622, %fd623, %fd614;
	fma.rn.f64 	%fd775, %fd622, %fd624, %fd615;
	fma.rn.f64 	%fd774, %fd622, %fd625, %fd616;
	fma.rn.f64 	%fd773, %fd622, %fd626, %fd617;
	fma.rn.f64 	%fd772, %fd622, %fd627, %fd618;
	fma.rn.f64 	%fd771, %fd622, %fd628, %fd619;
	add.s32 	%r840, %r840, 1024;
	add.s32 	%r838, %r838, 4;
	add.s32 	%r837, %r837, 1024;
	setp.ne.s32 	%p23, %r838, 0;
	@%p23 bra 	$L__BB8_6;
$L__BB8_7:
	shr.u32 	%r518, %r13, 8;
	add.s32 	%r519, %r518, 1;
	and.b32  	%r517, %r519, 3;
	setp.eq.s32 	%p24, %r517, 0;
	@%p24 bra 	$L__BB8_12;
	setp.eq.s32 	%p25, %r517, 1;
	@%p25 bra 	$L__BB8_10;
	add.s32 	%r520, %r12, %r840;
	mul.wide.s32 	%rd161, %r520, 8;
	add.s64 	%rd162, %rd2, %rd161;
	ld.global.f64 	%fd630, [%rd162];
	mul.wide.s32 	%rd163, %r520, 16;
	add.s64 	%rd164, %rd1, %rd163;
	ld.global.f64 	%fd631, [%rd164+8];
	mul.f64 	%fd632, %fd630, %fd631;
	add.s64 	%rd165, %rd3, %rd161;
	ld.global.f64 	%fd633, [%rd165];
	mul.wide.s32 	%rd166, %r174, 8;
	add.s64 	%rd167, %rd165, %rd166;
	ld.global.f64 	%fd634, [%rd167];
	add.s64 	%rd168, %rd167, %rd166;
	ld.global.f64 	%fd635, [%rd168];
	add.s64 	%rd169, %rd168, %rd166;
	ld.global.f64 	%fd636, [%rd169];
	add.s64 	%rd170, %rd169, %rd166;
	ld.global.f64 	%fd637, [%rd170];
	add.s64 	%rd171, %rd170, %rd166;
	ld.global.f64 	%fd638, [%rd171];
	fma.rn.f64 	%fd639, %fd632, %fd633, %fd776;
	fma.rn.f64 	%fd640, %fd632, %fd634, %fd775;
	fma.rn.f64 	%fd641, %fd632, %fd635, %fd774;
	fma.rn.f64 	%fd642, %fd632, %fd636, %fd773;
	fma.rn.f64 	%fd643, %fd632, %fd637, %fd772;
	fma.rn.f64 	%fd644, %fd632, %fd638, %fd771;
	ld.global.f64 	%fd645, [%rd162+2048];
	ld.global.f64 	%fd646, [%rd164+4104];
	mul.f64 	%fd647, %fd645, %fd646;
	ld.global.f64 	%fd648, [%rd165+2048];
	ld.global.f64 	%fd649, [%rd167+2048];
	ld.global.f64 	%fd650, [%rd168+2048];
	ld.global.f64 	%fd651, [%rd169+2048];
	ld.global.f64 	%fd652, [%rd170+2048];
	ld.global.f64 	%fd653, [%rd171+2048];
	fma.rn.f64 	%fd776, %fd647, %fd648, %fd639;
	fma.rn.f64 	%fd775, %fd647, %fd649, %fd640;
	fma.rn.f64 	%fd774, %fd647, %fd650, %fd641;
	fma.rn.f64 	%fd773, %fd647, %fd651, %fd642;
	fma.rn.f64 	%fd772, %fd647, %fd652, %fd643;
	fma.rn.f64 	%fd771, %fd647, %fd653, %fd644;
	add.s32 	%r840, %r840, 512;
$L__BB8_10:
	and.b32  	%r521, %r13, 256;
	setp.ne.s32 	%p26, %r521, 0;
	@%p26 bra 	$L__BB8_12;
	add.s32 	%r522, %r12, %r840;
	mul.wide.s32 	%rd172, %r522, 8;
	add.s64 	%rd173, %rd2, %rd172;
	ld.global.f64 	%fd654, [%rd173];
	mul.wide.s32 	%rd174, %r522, 16;
	add.s64 	%rd175, %rd1, %rd174;
	ld.global.f64 	%fd655, [%rd175+8];
	mul.f64 	%fd656, %fd654, %fd655;
	add.s64 	%rd176, %rd3, %rd172;
	ld.global.f64 	%fd657, [%rd176];
	mul.wide.s32 	%rd177, %r174, 8;
	add.s64 	%rd178, %rd176, %rd177;
	ld.global.f64 	%fd658, [%rd178];
	add.s64 	%rd179, %rd178, %rd177;
	ld.global.f64 	%fd659, [%rd179];
	add.s64 	%rd180, %rd179, %rd177;
	ld.global.f64 	%fd660, [%rd180];
	add.s64 	%rd181, %rd180, %rd177;
	ld.global.f64 	%fd661, [%rd181];
	add.s64 	%rd182, %rd181, %rd177;
	ld.global.f64 	%fd662, [%rd182];
	fma.rn.f64 	%fd776, %fd656, %fd657, %fd776;
	fma.rn.f64 	%fd775, %fd656, %fd658, %fd775;
	fma.rn.f64 	%fd774, %fd656, %fd659, %fd774;
	fma.rn.f64 	%fd773, %fd656, %fd660, %fd773;
	fma.rn.f64 	%fd772, %fd656, %fd661, %fd772;
	fma.rn.f64 	%fd771, %fd656, %fd662, %fd771;
$L__BB8_12:
	// begin inline asm
	mov.u32 %r523, %laneid;
	// end inline asm
	and.b32  	%r584, %r9, 992;
	add.s32 	%r585, %r584, 32;
	setp.gt.u32 	%p27, %r585, %r8;
	not.b32 	%r586, %r584;
	add.s32 	%r587, %r8, %r586;
	selp.b32 	%r582, %r587, 31, %p27;
	mov.b64 	%rd183, %fd776;
	mov.b64 	{%r525, %r530}, %rd183;
	mov.b32 	%r581, 1;
	mov.b32 	%r583, -1;
	// begin inline asm
	shfl.sync.down.b32 %r524, %r525, %r581, %r582, %r583;
	// end inline asm
	// begin inline asm
	shfl.sync.down.b32 %r529, %r530, %r581, %r582, %r583;
	// end inline asm
	mov.b64 	%rd184, %fd775;
	mov.b64 	{%r535, %r540}, %rd184;
	// begin inline asm
	shfl.sync.down.b32 %r534, %r535, %r581, %r582, %r583;
	// end inline asm
	// begin inline asm
	shfl.sync.down.b32 %r539, %r540, %r581, %r582, %r583;
	// end inline asm
	mov.b64 	%rd185, %fd774;
	mov.b64 	{%r545, %r550}, %rd185;
	// begin inline asm
	shfl.sync.down.b32 %r544, %r545, %r581, %r582, %r583;
	// end inline asm
	// begin inline asm
	shfl.sync.down.b32 %r549, %r550, %r581, %r582, %r583;
	// end inline asm
	mov.b64 	%rd186, %fd773;
	mov.b64 	{%r555, %r560}, %rd186;
	// begin inline asm
	shfl.sync.down.b32 %r554, %r555, %r581, %r582, %r583;
	// end inline asm
	// begin inline asm
	shfl.sync.down.b32 %r559, %r560, %r581, %r582, %r583;
	// end inline asm
	mov.b64 	%rd187, %fd772;
	mov.b64 	{%r565, %r570}, %rd187;
	// begin inline asm
	shfl.sync.down.b32 %r564, %r565, %r581, %r582, %r583;
	// end inline asm
	// begin inline asm
	shfl.sync.down.b32 %r569, %r570, %r581, %r582, %r583;
	// end inline asm
	mov.b64 	%rd188, %fd771;
	mov.b64 	{%r575, %r580}, %rd188;
	// begin inline asm
	shfl.sync.down.b32 %r574, %r575, %r581, %r582, %r583;
	// end inline asm
	// begin inline asm
	shfl.sync.down.b32 %r579, %r580, %r581, %r582, %r583;
	// end inline asm
	setp.ge.s32 	%p28, %r523, %r582;
	@%p28 bra 	$L__BB8_14;
	mov.b64 	%rd189, {%r574, %r579};
	mov.b64 	%fd663, %rd189;
	mov.b64 	%rd190, {%r564, %r569};
	mov.b64 	%fd664, %rd190;
	mov.b64 	%rd191, {%r554, %r559};
	mov.b64 	%fd665, %rd191;
	mov.b64 	%rd192, {%r544, %r549};
	mov.b64 	%fd666, %rd192;
	mov.b64 	%rd193, {%r534, %r539};
	mov.b64 	%fd667, %rd193;
	mov.b64 	%rd194, {%r524, %r529};
	mov.b64 	%fd668, %rd194;
	add.f64 	%fd776, %fd776, %fd668;
	add.f64 	%fd775, %fd775, %fd667;
	add.f64 	%fd774, %fd774, %fd666;
	add.f64 	%fd773, %fd773, %fd665;
	add.f64 	%fd772, %fd772, %fd664;
	add.f64 	%fd771, %fd771, %fd663;
$L__BB8_14:
	mov.b64 	%rd195, %fd776;
	mov.b64 	{%r589, %r594}, %rd195;
	mov.b32 	%r645, 2;
	mov.b32 	%r647, -1;
	// begin inline asm
	shfl.sync.down.b32 %r588, %r589, %r645, %r582, %r647;
	// end inline asm
	// begin inline asm
	shfl.sync.down.b32 %r593, %r594, %r645, %r582, %r647;
	// end inline asm
	mov.b64 	%rd196, %fd775;
	mov.b64 	{%r599, %r604}, %rd196;
	// begin inline asm
	shfl.sync.down.b32 %r598, %r599, %r645, %r582, %r647;
	// end inline asm
	// begin inline asm
	shfl.sync.down.b32 %r603, %r604, %r645, %r582, %r647;
	// end inline asm
	mov.b64 	%rd197, %fd774;
	mov.b64 	{%r609, %r614}, %rd197;
	// begin inline asm
	shfl.sync.down.b32 %r608, %r609, %r645, %r582, %r647;
	// end inline asm
	// begin inline asm
	shfl.sync.down.b32 %r613, %r614, %r645, %r582, %r647;
	// end inline asm
	mov.b64 	%rd198, %fd773;
	mov.b64 	{%r619, %r624}, %rd198;
	// begin inline asm
	shfl.sync.down.b32 %r618, %r619, %r645, %r582, %r647;
	// end inline asm
	// begin inline asm
	shfl.sync.down.b32 %r623, %r624, %r645, %r582, %r647;
	// end inline asm
	mov.b64 	%rd199, %fd772;
	mov.b64 	{%r629, %r634}, %rd199;
	// begin inline asm
	shfl.sync.down.b32 %r628, %r629, %r645, %r582, %r647;
	// end inline asm
	// begin inline asm
	shfl.sync.down.b32 %r633, %r634, %r645, %r582, %r647;
	// end inline asm
	mov.b64 	%rd200, %fd771;
	mov.b64 	{%r639, %r644}, %rd200;
	// begin inline asm
	shfl.sync.down.b32 %r638, %r639, %r645, %r582, %r647;
	// end inline asm
	// begin inline asm
	shfl.sync.down.b32 %r643, %r644, %r645, %r582, %r647;
	// end inline asm
	add.s32 	%r648, %r523, 2;
	setp.gt.s32 	%p29, %r648, %r582;
	@%p29 bra 	$L__BB8_16;
	mov.b64 	%rd201, {%r638, %r643};
	mov.b64 	%fd669, %rd201;
	mov.b64 	%rd202, {%r628, %r633};
	mov.b64 	%fd670, %rd202;
	mov.b64 	%rd203, {%r618, %r623};
	mov.b64 	%fd671, %rd203;
	mov.b64 	%rd204, {%r608, %r613};
	mov.b64 	%fd672, %rd204;
	mov.b64 	%rd205, {%r598, %r603};
	mov.b64 	%fd673, %rd205;
	mov.b64 	%rd206, {%r588, %r593};
	mov.b64 	%fd674, %rd206;
	add.f64 	%fd776, %fd776, %fd674;
	add.f64 	%fd775, %fd775, %fd673;
	add.f64 	%fd774, %fd774, %fd672;
	add.f64 	%fd773, %fd773, %fd671;
	add.f64 	%fd772, %fd772, %fd670;
	add.f64 	%fd771, %fd771, %fd669;
$L__BB8_16:
	mov.b64 	%rd207, %fd776;
	mov.b64 	{%r650, %r655}, %rd207;
	mov.b32 	%r706, 4;
	mov.b32 	%r708, -1;
	// begin inline asm
	shfl.sync.down.b32 %r649, %r650, %r706, %r582, %r708;
	// end inline asm
	// begin inline asm
	shfl.sync.down.b32 %r654, %r655, %r706, %r582, %r708;
	// end inline asm
	mov.b64 	%rd208, %fd775;
	mov.b64 	{%r660, %r665}, %rd208;
	// begin inline asm
	shfl.sync.down.b32 %r659, %r660, %r706, %r582, %r708;
	// end inline asm
	// begin inline asm
	shfl.sync.down.b32 %r664, %r665, %r706, %r582, %r708;
	// end inline asm
	mov.b64 	%rd209, %fd774;
	mov.b64 	{%r670, %r675}, %rd209;
	// begin inline asm
	shfl.sync.down.b32 %r669, %r670, %r706, %r582, %r708;
	// end inline asm
	// begin inline asm
	shfl.sync.down.b32 %r674, %r675, %r706, %r582, %r708;
	// end inline asm
	mov.b64 	%rd210, %fd773;
	mov.b64 	{%r680, %r685}, %rd210;
	// begin inline asm
	shfl.sync.down.b32 %r679, %r680, %r706, %r582, %r708;
	// end inline asm
	// begin inline asm
	shfl.sync.down.b32 %r684, %r685, %r706, %r582, %r708;
	// end inline asm
	mov.b64 	%rd211, %fd772;
	mov.b64 	{%r690, %r695}, %rd211;
	// begin inline asm
	shfl.sync.down.b32 %r689, %r690, %r706, %r582, %r708;
	// end inline asm
	// begin inline asm
	shfl.sync.down.b32 %r694, %r695, %r706, %r582, %r708;
	// end inline asm
	mov.b64 	%rd212, %fd771;
	mov.b64 	{%r700, %r705}, %rd212;
	// begin inline asm
	shfl.sync.down.b32 %r699, %r700, %r706, %r582, %r708;
	// end inline asm
	// begin inline asm
	shfl.sync.down.b32 %r704, %r705, %r706, %r582, %r708;
	// end inline asm
	add.s32 	%r709, %r523, 4;
	setp.gt.s32 	%p30, %r709, %r582;
	@%p30 bra 	$L__BB8_18;
	mov.b64 	%rd213, {%r699, %r704};
	mov.b64 	%fd675, %rd213;
	mov.b64 	%rd214, {%r689, %r694};
	mov.b64 	%fd676, %rd214;
	mov.b64 	%rd215, {%r679, %r684};
	mov.b64 	%fd677, %rd215;
	mov.b64 	%rd216, {%r669, %r674};
	mov.b64 	%fd678, %rd216;
	mov.b64 	%rd217, {%r659, %r664};
	mov.b64 	%fd679, %rd217;
	mov.b64 	%rd218, {%r649, %r654};
	mov.b64 	%fd680, %rd218;
	add.f64 	%fd776, %fd776, %fd680;
	add.f64 	%fd775, %fd775, %fd679;
	add.f64 	%fd774, %fd774, %fd678;
	add.f64 	%fd773, %fd773, %fd677;
	add.f64 	%fd772, %fd772, %fd676;
	add.f64 	%fd771, %fd771, %fd675;
$L__BB8_18:
	mov.b64 	%rd219, %fd776;
	mov.b64 	{%r711, %r716}, %rd219;
	mov.b32 	%r767, 8;
	mov.b32 	%r769, -1;
	// begin inline asm
	shfl.sync.down.b32 %r710, %r711, %r767, %r582, %r769;
	// end inline asm
	// begin inline asm
	shfl.sync.down.b32 %r715, %r716, %r767, %r582, %r769;
	// end inline asm
	mov.b64 	%rd220, %fd775;
	mov.b64 	{%r721, %r726}, %rd220;
	// begin inline asm
	shfl.sync.down.b32 %r720, %r721, %r767, %r582, %r769;
	// end inline asm
	// begin inline asm
	shfl.sync.down.b32 %r725, %r726, %r767, %r582, %r769;
	// end inline asm
	mov.b64 	%rd221, %fd774;
	mov.b64 	{%r731, %r736}, %rd221;
	// begin inline asm
	shfl.sync.down.b32 %r730, %r731, %r767, %r582, %r769;
	// end inline asm
	// begin inline asm
	shfl.sync.down.b32 %r735, %r736, %r767, %r582, %r769;
	// end inline asm
	mov.b64 	%rd222, %fd773;
	mov.b64 	{%r741, %r746}, %rd222;
	// begin inline asm
	shfl.sync.down.b32 %r740, %r741, %r767, %r582, %r769;
	// end inline asm
	// begin inline asm
	shfl.sync.down.b32 %r745, %r746, %r767, %r582, %r769;
	// end inline asm
	mov.b64 	%rd223, %fd772;
	mov.b64 	{%r751, %r756}, %rd223;
	// begin inline asm
	shfl.sync.down.b32 %r750, %r751, %r767, %r582, %r769;
	// end inline asm
	// begin inline asm
	shfl.sync.down.b32 %r755, %r756, %r767, %r582, %r769;
	// end inline asm
	mov.b64 	%rd224, %fd771;
	mov.b64 	{%r761, %r766}, %rd224;
	// begin inline asm
	shfl.sync.down.b32 %r760, %r761, %r767, %r582, %r769;
	// end inline asm
	// begin inline asm
	shfl.sync.down.b32 %r765, %r766, %r767, %r582, %r769;
	// end inline asm
	add.s32 	%r770, %r523, 8;
	setp.gt.s32 	%p31, %r770, %r582;
	@%p31 bra 	$L__BB8_20;
	mov.b64 	%rd225, {%r760, %r765};
	mov.b64 	%fd681, %rd225;
	mov.b64 	%rd226, {%r750, %r755};
	mov.b64 	%fd682, %rd226;
	mov.b64 	%rd227, {%r740, %r745};
	mov.b64 	%fd683, %rd227;
	mov.b64 	%rd228, {%r730, %r735};
	mov.b64 	%fd684, %rd228;
	mov.b64 	%rd229, {%r720, %r725};
	mov.b64 	%fd685, %rd229;
	mov.b64 	%rd230, {%r710, %r715};
	mov.b64 	%fd686, %rd230;
	add.f64 	%fd776, %fd776, %fd686;
	add.f64 	%fd775, %fd775, %fd685;
	add.f64 	%fd774, %fd774, %fd684;
	add.f64 	%fd773, %fd773, %fd683;
	add.f64 	%fd772, %fd772, %fd682;
	add.f64 	%fd771, %fd771, %fd681;
$L__BB8_20:
	mov.b64 	%rd231, %fd776;
	mov.b64 	{%r772, %r777}, %rd231;
	mov.b32 	%r828, 16;
	mov.b32 	%r830, -1;
	// begin inline asm
	shfl.sync.down.b32 %r771, %r772, %r828, %r582, %r830;
	// end inline asm
	// begin inline asm
	shfl.sync.down.b32 %r776, %r777, %r828, %r582, %r830;
	// end inline asm
	mov.b64 	%rd232, %fd775;
	mov.b64 	{%r782, %r787}, %rd232;
	// begin inline asm
	shfl.sync.down.b32 %r781, %r782, %r828, %r582, %r830;
	// end inline asm
	// begin inline asm
	shfl.sync.down.b32 %r786, %r787, %r828, %r582, %r830;
	// end inline asm
	mov.b64 	%rd233, %fd774;
	mov.b64 	{%r792, %r797}, %rd233;
	// begin inline asm
	shfl.sync.down.b32 %r791, %r792, %r828, %r582, %r830;
	// end inline asm
	// begin inline asm
	shfl.sync.down.b32 %r796, %r797, %r828, %r582, %r830;
	// end inline asm
	mov.b64 	%rd234, %fd773;
	mov.b64 	{%r802, %r807}, %rd234;
	// begin inline asm
	shfl.sync.down.b32 %r801, %r802, %r828, %r582, %r830;
	// end inline asm
	// begin inline asm
	shfl.sync.down.b32 %r806, %r807, %r828, %r582, %r830;
	// end inline asm
	mov.b64 	%rd235, %fd772;
	mov.b64 	{%r812, %r817}, %rd235;
	// begin inline asm
	shfl.sync.down.b32 %r811, %r812, %r828, %r582, %r830;
	// end inline asm
	// begin inline asm
	shfl.sync.down.b32 %r816, %r817, %r828, %r582, %r830;
	// end inline asm
	mov.b64 	%rd236, %fd771;
	mov.b64 	{%r822, %r827}, %rd236;
	// begin inline asm
	shfl.sync.down.b32 %r821, %r822, %r828, %r582, %r830;
	// end inline asm
	// begin inline asm
	shfl.sync.down.b32 %r826, %r827, %r828, %r582, %r830;
	// end inline asm
	add.s32 	%r831, %r523, 16;
	setp.gt.s32 	%p32, %r831, %r582;
	@%p32 bra 	$L__BB8_22;
	mov.b64 	%rd237, {%r821, %r826};
	mov.b64 	%fd687, %rd237;
	mov.b64 	%rd238, {%r811, %r816};
	mov.b64 	%fd688, %rd238;
	mov.b64 	%rd239, {%r801, %r806};
	mov.b64 	%fd689, %rd239;
	mov.b64 	%rd240, {%r791, %r796};
	mov.b64 	%fd690, %rd240;
	mov.b64 	%rd241, {%r781, %r786};
	mov.b64 	%fd691, %rd241;
	mov.b64 	%rd242, {%r771, %r776};
	mov.b64 	%fd692, %rd242;
	add.f64 	%fd776, %fd776, %fd692;
	add.f64 	%fd775, %fd775, %fd691;
	add.f64 	%fd774, %fd774, %fd690;
	add.f64 	%fd773, %fd773, %fd689;
	add.f64 	%fd772, %fd772, %fd688;
	add.f64 	%fd771, %fd771, %fd687;
$L__BB8_22:
	setp.ne.s32 	%p33, %r523, 0;
	@%p33 bra 	$L__BB8_24;
	shr.u32 	%r832, %r9, 5;
	mov.u32 	%r833, _ZZN3cub18CUB_300001_SM_10006detail6reduce18DeviceReduceKernelINS2_10policy_hubIN4cuda3std3__45tupleIJddddddEEEj9tuple_sumE10Policy1000EN6thrust24THRUST_300001_SM_1000_NS17counting_iteratorIiNSE_11use_defaultESG_SG_EEjSA_S9_13saxpy_functorILb0EEEEvT0_PT3_T1_NS0_13GridEvenShareISN_EET2_T4_E12temp_storage;
	mad.lo.s32 	%r834, %r832, 48, %r833;
	st.shared.f64 	[%r834+8], %fd776;
	st.shared.f64 	[%r834+16], %fd775;
	st.shared.f64 	[%r834+24], %fd774;
	st.shared.f64 	[%r834+32], %fd773;
	st.shared.f64 	[%r834+40], %fd772;
	st.shared.f64 	[%r834+48], %fd771;
$L__BB8_24:
	bar.sync 	0;
	setp.ne.s32 	%p34, %r9, 0;
	@%p34 bra 	$L__BB8_66;
	setp.lt.u32 	%p35, %r8, 33;
	@%p35 bra 	$L__BB8_27;
	ld.shared.f64 	%fd693, [_ZZN3cub18CUB_300001_SM_10006detail6reduce18DeviceReduceKernelINS2_10policy_hubIN4cuda3std3__45tupleIJddddddEEEj9tuple_sumE10Policy1000EN6thrust24THRUST_300001_SM_1000_NS17counting_iteratorIiNSE_11use_defaultESG_SG_EEjSA_S9_13saxpy_functorILb0EEEEvT0_PT3_T1_NS0_13GridEvenShareISN_EET2_T4_E12temp_storage+56];
	ld.shared.f64 	%fd694, [_ZZN3cub18CUB_300001_SM_10006detail6reduce18DeviceReduceKernelINS2_10policy_hubIN4cuda3std3__45tupleIJddddddEEEj9tuple_sumE10Policy1000EN6thrust24THRUST_300001_SM_1000_NS17counting_iteratorIiNSE_11use_defaultESG_SG_EEjSA_S9_13saxpy_functorILb0EEEEvT0_PT3_T1_NS0_13GridEvenShareISN_EET2_T4_E12temp_storage+64];
	ld.shared.f64 	%fd695, [_ZZN3cub18CUB_300001_SM_10006detail6reduce18DeviceReduceKernelINS2_10policy_hubIN4cuda3std3__45tupleIJddddddEEEj9tuple_sumE10Policy1000EN6thrust24THRUST_300001_SM_1000_NS17counting_iteratorIiNSE_11use_defaultESG_SG_EEjSA_S9_13saxpy_functorILb0EEEEvT0_PT3_T1_NS0_13GridEvenShareISN_EET2_T4_E12temp_storage+72];
	ld.shared.f64 	%fd696, [_ZZN3cub18CUB_300001_SM_10006detail6reduce18DeviceReduceKernelINS2_10policy_hubIN4cuda3std3__45tupleIJddddddEEEj9tuple_sumE10Policy1000EN6thrust24THRUST_300001_SM_1000_NS17counting_iteratorIiNSE_11use_defaultESG_SG_EEjSA_S9_13saxpy_functorILb0EEEEvT0_PT3_T1_NS0_13GridEvenShareISN_EET2_T4_E12temp_storage+80];
	ld.shared.f64 	%fd697, [_ZZN3cub18CUB_300001_SM_10006detail6reduce18DeviceReduceKernelINS2_10policy_hubIN4cuda3std3__45tupleIJddddddEEEj9tuple_sumE10Policy1000EN6thrust24THRUST_300001_SM_1000_NS17counting_iteratorIiNSE_11use_defaultESG_SG_EEjSA_S9_13saxpy_functorILb0EEEEvT0_PT3_T1_NS0_13GridEvenShareISN_EET2_T4_E12temp_storage+88];
	ld.shared.f64 	%fd698, [_ZZN3cub18CUB_300001_SM_10006detail6reduce18DeviceReduceKernelINS2_10policy_hubIN4cuda3std3__45tupleIJddddddEEEj9tuple_sumE10Policy1000EN6thrust24THRUST_300001_SM_1000_NS17counting_iteratorIiNSE_11use_defaultESG_SG_EEjSA_S9_13saxpy_functorILb0EEEEvT0_PT3_T1_NS0_13GridEvenShareISN_EET2_T4_E12temp_storage+96];
	add.f64 	%fd776, %fd776, %fd693;
	add.f64 	%fd775, %fd775, %fd694;
	add.f64 	%fd774, %fd774, %fd695;
	add.f64 	%fd773, %fd773, %fd696;
	add.f64 	%fd772, %fd772, %fd697;
	add.f64 	%fd771, %fd771, %fd698;
$L__BB8_27:
	setp.lt.u32 	%p36, %r8, 65;
	@%p36 bra 	$L__BB8_29;
	ld.shared.f64 	%fd699, [_ZZN3cub18CUB_300001_SM_10006detail6reduce18DeviceReduceKernelINS2_10policy_hubIN4cuda3std3__45tupleIJddddddEEEj9tuple_sumE10Policy1000EN6thrust24THRUST_300001_SM_1000_NS17counting_iteratorIiNSE_11use_defaultESG_SG_EEjSA_S9_13saxpy_functorILb0EEEEvT0_PT3_T1_NS0_13GridEvenShareISN_EET2_T4_E12temp_storage+104];
	ld.shared.f64 	%fd700, [_ZZN3cub18CUB_300001_SM_10006detail6reduce18DeviceReduceKernelINS2_10policy_hubIN4cuda3std3__45tupleIJddddddEEEj9tuple_sumE10Policy1000EN6thrust24THRUST_300001_SM_1000_NS17counting_iteratorIiNSE_11use_defaultESG_SG_EEjSA_S9_13saxpy_functorILb0EEEEvT0_PT3_T1_NS0_13GridEvenShareISN_EET2_T4_E12temp_storage+112];
	ld.shared.f64 	%fd701, [_ZZN3cub18CUB_300001_SM_10006detail6reduce18DeviceReduceKernelINS2_10policy_hubIN4cuda3std3__45tupleIJddddddEEEj9tuple_sumE10Policy1000EN6thrust24THRUST_300001_SM_1000_NS17counting_iteratorIiNSE_11use_defaultESG_SG_EEjSA_S9_13saxpy_functorILb0EEEEvT0_PT3_T1_NS0_13GridEvenShareISN_EET2_T4_E12temp_storage+120];
	ld.shared.f64 	%fd702, [_ZZN3cub18CUB_300001_SM_10006detail6reduce18DeviceReduceKernelINS2_10policy_hubIN4cuda3std3__45tupleIJddddddEEEj9tuple_sumE10Policy1000EN6thrust24THRUST_300001_SM_1000_NS17counting_iteratorIiNSE_11use_defaultESG_SG_EEjSA_S9_13saxpy_functorILb0EEEEvT0_PT3_T1_NS0_13GridEvenShareISN_EET2_T4_E12temp_storage+128];
	ld.shared.f64 	%fd703, [_ZZN3cub18CUB_300001_SM_10006detail6reduce18DeviceReduceKernelINS2_10policy_hubIN4cuda3std3__45tupleIJddddddEEEj9tuple_sumE10Policy1000EN6thrust24THRUST_300001_SM_1000_NS17counting_iteratorIiNSE_11use_defaultESG_SG_EEjSA_S9_13saxpy_functorILb0EEEEvT0_PT3_T1_NS0_13GridEvenShareISN_EET2_T4_E12temp_storage+136];
	ld.shared.f64 	%fd704, [_ZZN3cub18CUB_300001_SM_10006detail6reduce18DeviceReduceKernelINS2_10policy_hubIN4cuda3std3__45tupleIJddddddEEEj9tuple_sumE10Policy1000EN6thrust24THRUST_300001_SM_1000_NS17counting_iteratorIiNSE_11use_defaultESG_SG_EEjSA_S9_13saxpy_functorILb0EEEEvT0_PT3_T1_NS0_13GridEvenShareISN_EET2_T4_E12temp_storage+144];
	add.f64 	%fd776, %fd776, %fd699;
	add.f64 	%fd775, %fd775, %fd700;
	add.f64 	%fd774, %fd774, %fd701;
	add.f64 	%fd773, %fd773, %fd702;
	add.f64 	%fd772, %fd772, %fd703;
	add.f64 	%fd771, %fd771, %fd704;
$L__BB8_29:
	setp.lt.u32 	%p37, %r8, 97;
	@%p37 bra 	$L__BB8_31;
	ld.shared.f64 	%fd705, [_ZZN3cub18CUB_300001_SM_10006detail6reduce18DeviceReduceKernelINS2_10policy_hubIN4cuda3std3__45tupleIJddddddEEEj9tuple_sumE10Policy1000EN6thrust24THRUST_300001_SM_1000_NS17counting_iteratorIiNSE_11use_defaultESG_SG_EEjSA_S9_13saxpy_functorILb0EEEEvT0_PT3_T1_NS0_13GridEvenShareISN_EET2_T4_E12temp_storage+152];
	ld.shared.f64 	%fd706, [_ZZN3cub18CUB_300001_SM_10006detail6reduce18DeviceReduceKernelINS2_10policy_hubIN4cuda3std3__45tupleIJddddddEEEj9tuple_sumE10Policy1000EN6thrust24THRUST_300001_SM_1000_NS17counting_iteratorIiNSE_11use_defaultESG_SG_EEjSA_S9_13saxpy_functorILb0EEEEvT0_PT3_T1_NS0_13GridEvenShareISN_EET2_T4_E12temp_storage+160];
	ld.shared.f64 	%fd707, [_ZZN3cub18CUB_300001_SM_10006detail6reduce18DeviceReduceKernelINS2_10policy_hubIN4cuda3std3__45tupleIJddddddEEEj9tuple_sumE10Policy1000EN6thrust24THRUST_300001_SM_1000_NS17counting_iteratorIiNSE_11use_defaultESG_SG_EEjSA_S9_13saxpy_functorILb0EEEEvT0_PT3_T1_NS0_13GridEvenShareISN_EET2_T4_E12temp_storage+168];
	ld.shared.f64 	%fd708, [_ZZN3cub18CUB_300001_SM_10006detail6reduce18DeviceReduceKernelINS2_10policy_hubIN4cuda3std3__45tupleIJddddddEEEj9tuple_sumE10Policy1000EN6thrust24THRUST_300001_SM_1000_NS17counting_iteratorIiNSE_11use_defaultESG_SG_EEjSA_S9_13saxpy_functorILb0EEEEvT0_PT3_T1_NS0_13GridEvenShareISN_EET2_T4_E12temp_storage+176];
	ld.shared.f64 	%fd709, [_ZZN3cub18CUB_300001_SM_10006detail6reduce18DeviceReduceKernelINS2_10policy_hubIN4cuda3std3__45tupleIJddddddEEEj9tuple_sumE10Policy1000EN6thrust24THRUST_300001_SM_1000_NS17counting_iteratorIiNSE_11use_defaultESG_SG_EEjSA_S9_13saxpy_functorILb0EEEEvT0_PT3_T1_NS0_13GridEvenShareISN_EET2_T4_E12temp_storage+184];
	ld.shared.f64 	%fd710, [_ZZN3cub18CUB_300001_SM_10006detail6reduce18DeviceReduceKernelINS2_10policy_hubIN4cuda3std3__45tupleIJddddddEEEj9tuple_sumE10Policy1000EN6thrust24THRUST_300001_SM_1000_NS17counting_iteratorIiNSE_11use_defaultESG_SG_EEjSA_S9_13saxpy_functorILb0EEEEvT0_PT3_T1_NS0_13GridEvenShareISN_EET2_T4_E12temp_storage+192];
	add.f64 	%fd776, %fd776, %fd705;
	add.f64 	%fd775, %fd775, %fd706;
	add.f64 	%fd774, %fd774, %fd707;
	add.f64 	%fd773, %fd773, %fd708;
	add.f64 	%fd772, %fd772, %fd709;
	add.f64 	%fd771, %fd771, %fd710;
$L__BB8_31:
	setp.lt.u32 	%p38, %r8, 129;
	@%p38 bra 	$L__BB8_33;
	ld.shared.f64 	%fd711, [_ZZN3cub18CUB_300001_SM_10006detail6reduce18DeviceReduceKernelINS2_10policy_hubIN4cuda3std3__45tupleIJddddddEEEj9tuple_sumE10Policy1000EN6thrust24THRUST_300001_SM_1000_NS17counting_iteratorIiNSE_11use_defaultESG_SG_EEjSA_S9_13saxpy_functorILb0EEEEvT0_PT3_T1_NS0_13GridEvenShareISN_EET2_T4_E12temp_storage+200];
	ld.shared.f64 	%fd712, [_ZZN3cub18CUB_300001_SM_10006detail6reduce18DeviceReduceKernelINS2_10policy_hubIN4cuda3std3__45tupleIJddddddEEEj9tuple_sumE10Policy1000EN6thrust24THRUST_300001_SM_1000_NS17counting_iteratorIiNSE_11use_defaultESG_SG_EEjSA_S9_13saxpy_functorILb0EEEEvT0_PT3_T1_NS0_13GridEvenShareISN_EET2_T4_E12temp_storage+208];
	ld.shared.f64 	%fd713, [_ZZN3cub18CUB_300001_SM_10006detail6reduce18DeviceReduceKernelINS2_10policy_hubIN4cuda3std3__45tupleIJddddddEEEj9tuple_sumE10Policy1000EN6thrust24THRUST_300001_SM_1000_NS17counting_iteratorIiNSE_11use_defaultESG_SG_EEjSA_S9_13saxpy_functorILb0EEEEvT0_PT3_T1_NS0_13GridEvenShareISN_EET2_T4_E12temp_storage+216];
	ld.shared.f64 	%fd714, [_ZZN3cub18CUB_300001_SM_10006detail6reduce18DeviceReduceKernelINS2_10policy_hubIN4cuda3std3__45tupleIJddddddEEEj9tuple_sumE10Policy1000EN6thrust24THRUST_300001_SM_1000_NS17counting_iteratorIiNSE_11use_defaultESG_SG_EEjSA_S9_13saxpy_functorILb0EEEEvT0_PT3_T1_NS0_13GridEvenShareISN_EET2_T4_E12temp_storage+224];
	ld.shared.f64 	%fd715, [_ZZN3cub18CUB_300001_SM_10006detail6reduce18DeviceReduceKernelINS2_10policy_hubIN4cuda3std3__45tupleIJddddddEEEj9tuple_sumE10Policy1000EN6thrust24THRUST_300001_SM_1000_NS17counting_iteratorIiNSE_11use_defaultESG_SG_EEjSA_S9_13saxpy_functorILb0EEEEvT0_PT3_T1_NS0_13GridEvenShareISN_EET2_T4_E12temp_storage+232];
	ld.shared.f64 	%fd716, [_ZZN3cub18CUB_300001_SM_10006detail6reduce18DeviceReduceKernelINS2_10policy_hubIN4cuda3std3__45tupleIJddddddEEEj9tuple_sumE10Policy1000EN6thrust24THRUST_300001_SM_1000_NS17counting_iteratorIiNSE_11use_defaultESG_SG_EEjSA_S9_13saxpy_functorILb0EEEEvT0_PT3_T1_NS0_13GridEvenShareISN_EET2_T4_E12temp_storage+240];
	add.f64 	%fd776, %fd776, %fd711;
	add.f64 	%fd775, %fd775, %fd712;
	add.f64 	%fd774, %fd774, %fd713;
	add.f64 	%fd773, %fd773, %fd714;
	add.f64 	%fd772, %fd772, %fd715;
	add.f64 	%fd771, %fd771, %fd716;
$L__BB8_33:
	setp.lt.u32 	%p39, %r8, 161;
	@%p39 bra 	$L__BB8_35;
	ld.shared.f64 	%fd717, [_ZZN3cub18CUB_300001_SM_10006detail6reduce18DeviceReduceKernelINS2_10policy_hubIN4cuda3std3__45tupleIJddddddEEEj9tuple_sumE10Policy1000EN6thrust24THRUST_300001_SM_1000_NS17counting_iteratorIiNSE_11use_defaultESG_SG_EEjSA_S9_13saxpy_functorILb0EEEEvT0_PT3_T1_NS0_13GridEvenShareISN_EET2_T4_E12temp_storage+248];
	ld.shared.f64 	%fd718, [_ZZN3cub18CUB_300001_SM_10006detail6reduce18DeviceReduceKernelINS2_10policy_hubIN4cuda3std3__45tupleIJddddddEEEj9tuple_sumE10Policy1000EN6thrust24THRUST_300001_SM_1000_NS17counting_iteratorIiNSE_11use_defaultESG_SG_EEjSA_S9_13saxpy_functorILb0EEEEvT0_PT3_T1_NS0_13GridEvenShareISN_EET2_T4_E12temp_storage+256];
	ld.shared.f64 	%fd719, [_ZZN3cub18CUB_300001_SM_10006detail6reduce18DeviceReduceKernelINS2_10policy_hubIN4cuda3std3__45tupleIJddddddEEEj9tuple_sumE10Policy1000EN6thrust24THRUST_300001_SM_1000_NS17counting_iteratorIiNSE_11use_defaultESG_SG_EEjSA_S9_13saxpy_functorILb0EEEEvT0_PT3_T1_NS0_13GridEvenShareISN_EET2_T4_E12temp_storage+264];
	ld.shared.f64 	%fd720, [_ZZN3cub18CUB_300001_SM_10006detail6reduce18DeviceReduceKernelINS2_10policy_hubIN4cuda3std3__45tupleIJddddddEEEj9tuple_sumE10Policy1000EN6thrust24THRUST_300001_SM_1000_NS17counting_iteratorIiNSE_11use_defaultESG_SG_EEjSA_S9_13saxpy_functorILb0EEEEvT0_PT3_T1_NS0_13GridEvenShareISN_EET2_T4_E12temp_storage+272];
	ld.shared.f64 	%fd721, [_ZZN3cub18CUB_300001_SM_10006detail6reduce18DeviceReduceKernelINS2_10policy_hubIN4cuda3std3__45tupleIJddddddEEEj9tuple_sumE10Policy1000EN6thrust24THRUST_300001_SM_1000_NS17counting_iteratorIiNSE_11use_defaultESG_SG_EEjSA_S9_13saxpy_functorILb0EEEEvT0_PT3_T1_NS0_13GridEvenShareISN_EET2_T4_E12temp_storage+280];
	ld.shared.f64 	%fd722, [_ZZN3cub18CUB_300001_SM_10006detail6reduce18DeviceReduceKernelINS2_10policy_hubIN4cuda3std3__45tupleIJddddddEEEj9tuple_sumE10Policy1000EN6thrust24THRUST_300001_SM_1000_NS17counting_iteratorIiNSE_11use_defaultESG_SG_EEjSA_S9_13saxpy_functorILb0EEEEvT0_PT3_T1_NS0_13GridEvenShareISN_EET2_T4_E12temp_storage+288];
	add.f64 	%fd776, %fd776, %fd717;
	add.f64 	%fd775, %fd775, %fd718;
	add.f64 	%fd774, %fd774, %fd719;
	add.f64 	%fd773, %fd773, %fd720;
	add.f64 	%fd772, %fd772, %fd721;
	add.f64 	%fd771, %fd771, %fd722;
$L__BB8_35:
	setp.lt.u32 	%p40, %r8, 193;
	@%p40 bra 	$L__BB8_37;
	ld.shared.f64 	%fd723, [_ZZN3cub18CUB_300001_SM_10006detail6reduce18DeviceReduceKernelINS2_10policy_hubIN4cuda3std3__45tupleIJddddddEEEj9tuple_sumE10Policy1000EN6thrust24THRUST_300001_SM_1000_NS17counting_iteratorIiNSE_11use_defaultESG_SG_EEjSA_S9_13saxpy_functorILb0EEEEvT0_PT3_T1_NS0_13GridEvenShareISN_EET2_T4_E12temp_storage+296];
	ld.shared.f64 	%fd724, [_ZZN3cub18CUB_300001_SM_10006detail6reduce18DeviceReduceKernelINS2_10policy_hubIN4cuda3std3__45tupleIJddddddEEEj9tuple_sumE10Policy1000EN6thrust24THRUST_300001_SM_1000_NS17counting_iteratorIiNSE_11use_defaultESG_SG_EEjSA_S9_13saxpy_functorILb0EEEEvT0_PT3_T1_NS0_13GridEvenShareISN_EET2_T4_E12temp_storage+304];
	ld.shared.f64 	%fd725, [_ZZN3cub18CUB_300001_SM_10006detail6reduce18DeviceReduceKernelINS2_10policy_hubIN4cuda3std3__45tupleIJddddddEEEj9tuple_sumE10Policy1000EN6thrust24THRUST_300001_SM_1000_NS17counting_iteratorIiNSE_11use_defaultESG_SG_EEjSA_S9_13saxpy_functorILb0EEEEvT0_PT3_T1_NS0_13GridEvenShareISN_EET2_T4_E12temp_storage+312];
	ld.shared.f64 	%fd726, [_ZZN3cub18CUB_300001_SM_10006detail6reduce18DeviceReduceKernelINS2_10policy_hubIN4cuda3std3__45tupleIJddddddEEEj9tuple_sumE10Policy1000EN6thrust24THRUST_300001_SM_1000_NS17counting_iteratorIiNSE_11use_defaultESG_SG_EEjSA_S9_13saxpy_functorILb0EEEEvT0_PT3_T1_NS0_13GridEvenShareISN_EET2_T4_E12temp_storage+320];
	ld.shared.f64 	%fd727, [_ZZN3cub18CUB_300001_SM_10006detail6reduce18DeviceReduceKernelINS2_10policy_hubIN4cuda3std3__45tupleIJddddddEEEj9tuple_sumE10Policy1000EN6thrust24THRUST_300001_SM_1000_NS17counting_iteratorIiNSE_11use_defaultESG_SG_EEjSA_S9_13saxpy_functorILb0EEEEvT0_PT3_T1_NS0_13GridEvenShareISN_EET2_T4_E12temp_storage+328];
	ld.shared.f64 	%fd728, [_ZZN3cub18CUB_300001_SM_10006detail6reduce18DeviceReduceKernelINS2_10policy_hubIN4cuda3std3__45tupleIJddddddEEEj9tuple_sumE10Policy1000EN6thrust24THRUST_300001_SM_1000_NS17counting_iteratorIiNSE_11use_defaultESG_SG_EEjSA_S9_13saxpy_functorILb0EEEEvT0_PT3_T1_NS0_13GridEvenShareISN_EET2_T4_E12temp_storage+336];
	add.f64 	%fd776, %fd776, %fd723;
	add.f64 	%fd775, %fd775, %fd724;
	add.f64 	%fd774, %fd774, %fd725;
	add.f64 	%fd773, %fd773, %fd726;
	add.f64 	%fd772, %fd772, %fd727;
	add.f64 	%fd771, %fd771, %fd728;
$L__BB8_37:
	setp.lt.u32 	%p41, %r8, 225;
	@%p41 bra 	$L__BB8_66;
	ld.shared.f64 	%fd729, [_ZZN3cub18CUB_300001_SM_10006detail6reduce18DeviceReduceKernelINS2_10policy_hubIN4cuda3std3__45tupleIJddddddEEEj9tuple_sumE10Policy1000EN6thrust24THRUST_300001_SM_1000_NS17counting_iteratorIiNSE_11use_defaultESG_SG_EEjSA_S9_13saxpy_functorILb0EEEEvT0_PT3_T1_NS0_13GridEvenShareISN_EET2_T4_E12temp_storage+344];
	ld.shared.f64 	%fd730, [_ZZN3cub18CUB_300001_SM_10006detail6reduce18DeviceReduceKernelINS2_10policy_hubIN4cuda3std3__45tupleIJddddddEEEj9tuple_sumE10Policy1000EN6thrust24THRUST_300001_SM_1000_NS17counting_iteratorIiNSE_11use_defaultESG_SG_EEjSA_S9_13saxpy_functorILb0EEEEvT0_PT3_T1_NS0_13GridEvenShareISN_EET2_T4_E12temp_storage+352];
	ld.shared.f64 	%fd731, [_ZZN3cub18CUB_300001_SM_10006detail6reduce18DeviceReduceKernelINS2_10policy_hubIN4cuda3std3__45tupleIJddddddEEEj9tuple_sumE10Policy1000EN6thrust24THRUST_300001_SM_1000_NS17counting_iteratorIiNSE_11use_defaultESG_SG_EEjSA_S9_13saxpy_functorILb0EEEEvT0_PT3_T1_NS0_13GridEvenShareISN_EET2_T4_E12temp_storage+360];
	ld.shared.f64 	%fd732, [_ZZN3cub18CUB_300001_SM_10006detail6reduce18DeviceReduceKernelINS2_10policy_hubIN4cuda3std3__45tupleIJddddddEEEj9tuple_sumE10Policy1000EN6thrust24THRUST_300001_SM_1000_NS17counting_iteratorIiNSE_11use_defaultESG_SG_EEjSA_S9_13saxpy_functorILb0EEEEvT0_PT3_T1_NS0_13GridEvenShareISN_EET2_T4_E12temp_storage+368];
	ld.shared.f64 	%fd733, [_ZZN3cub18CUB_300001_SM_10006detail6reduce18DeviceReduceKernelINS2_10policy_hubIN4cuda3std3__45tupleIJddddddEEEj9tuple_sumE10Policy1000EN6thrust24THRUST_300001_SM_1000_NS17counting_iteratorIiNSE_11use_defaultESG_SG_EEjSA_S9_13saxpy_functorILb0EEEEvT0_PT3_T1_NS0_13GridEvenShareISN_EET2_T4_E12temp_storage+376];
	ld.shared.f64 	%fd734, [_ZZN3cub18CUB_300001_SM_10006detail6reduce18DeviceReduceKernelINS2_10policy_hubIN4cuda3std3__45tupleIJddddddEEEj9tuple_sumE10Policy1000EN6thrust24THRUST_300001_SM_1000_NS17counting_iteratorIiNSE_11use_defaultESG_SG_EEjSA_S9_13saxpy_functorILb0EEEEvT0_PT3_T1_NS0_13GridEvenShareISN_EET2_T4_E12temp_storage+384];
	add.f64 	%fd776, %fd776, %fd729;
	add.f64 	%fd775, %fd775, %fd730;
	add.f64 	%fd774, %fd774, %fd731;
	add.f64 	%fd773, %fd773, %fd732;
	add.f64 	%fd772, %fd772, %fd733;
	add.f64 	%fd771, %fd771, %fd734;
	bra.uni 	$L__BB8_66;
$L__BB8_39:
	mov.u32 	%r88, %tid.x;
	add.s32 	%r180, %r7, %r88;
	add.s32 	%r181, %r180, %r3;
	mul.wide.s32 	%rd14, %r181, 8;
	add.s64 	%rd15, %rd2, %rd14;
	ld.global.f64 	%fd349, [%rd15];
	mul.wide.s32 	%rd16, %r181, 16;
	add.s64 	%rd17, %rd1, %rd16;
	ld.global.f64 	%fd350, [%rd17+8];
	mul.f64 	%fd351, %fd349, %fd350;
	add.s64 	%rd18, %rd3, %rd14;
	ld.global.f64 	%fd352, [%rd18];
	mul.f64 	%fd776, %fd351, %fd352;
	mul.wide.s32 	%rd7, %r174, 8;
	add.s64 	%rd19, %rd18, %rd7;
	ld.global.f64 	%fd353, [%rd19];
	mul.f64 	%fd775, %fd351, %fd353;
	add.s64 	%rd20, %rd19, %rd7;
	ld.global.f64 	%fd354, [%rd20];
	mul.f64 	%fd774, %fd351, %fd354;
	add.s64 	%rd21, %rd20, %rd7;
	ld.global.f64 	%fd355, [%rd21];
	mul.f64 	%fd773, %fd351, %fd355;
	add.s64 	%rd22, %rd21, %rd7;
	ld.global.f64 	%fd356, [%rd22];
	mul.f64 	%fd772, %fd351, %fd356;
	add.s64 	%rd23, %rd22, %rd7;
	ld.global.f64 	%fd357, [%rd23];
	mul.f64 	%fd771, %fd351, %fd357;
	setp.lt.u32 	%p2, %r8, %r6;
	@%p2 bra 	$L__BB8_52;
	add.s32 	%r89, %r1, -256;
	add.s32 	%r90, %r3, %r88;
	not.b32 	%r183, %r88;
	add.s32 	%r184, %r183, %r1;
	sub.s32 	%r185, %r184, %r6;
	sub.s32 	%r843, %r185, %r7;
	add.s32 	%r186, %r90, %r6;
	add.s32 	%r842, %r186, %r7;
	mov.b32 	%r844, 0;
	mov.u32 	%r845, %r7;
$L__BB8_41:
	add.s32 	%r845, %r845, %r6;
	setp.gt.u32 	%p3, %r845, %r89;
	@%p3 bra 	$L__BB8_43;
	add.s32 	%r187, %r90, %r845;
	mul.wide.s32 	%rd24, %r187, 8;
	add.s64 	%rd25, %rd2, %rd24;
	ld.global.f64 	%fd358, [%rd25];
	mul.wide.s32 	%rd26, %r187, 16;
	add.s64 	%rd27, %rd1, %rd26;
	ld.global.f64 	%fd359, [%rd27+8];
	mul.f64 	%fd360, %fd358, %fd359;
	add.s64 	%rd28, %rd3, %rd24;
	ld.global.f64 	%fd361, [%rd28];
	add.s64 	%rd29, %rd28, %rd7;
	ld.global.f64 	%fd362, [%rd29];
	add.s64 	%rd30, %rd29, %rd7;
	ld.global.f64 	%fd363, [%rd30];
	add.s64 	%rd31, %rd30, %rd7;
	ld.global.f64 	%fd364, [%rd31];
	add.s64 	%rd32, %rd31, %rd7;
	ld.global.f64 	%fd365, [%rd32];
	add.s64 	%rd33, %rd32, %rd7;
	ld.global.f64 	%fd366, [%rd33];
	fma.rn.f64 	%fd776, %fd360, %fd361, %fd776;
	fma.rn.f64 	%fd775, %fd360, %fd362, %fd775;
	fma.rn.f64 	%fd774, %fd360, %fd363, %fd774;
	fma.rn.f64 	%fd773, %fd360, %fd364, %fd773;
	fma.rn.f64 	%fd772, %fd360, %fd365, %fd772;
	fma.rn.f64 	%fd771, %fd360, %fd366, %fd771;
	sub.s32 	%r188, %r1, %r845;
	setp.lt.u32 	%p4, %r188, %r6;
	add.s32 	%r844, %r844, 1;
	sub.s32 	%r843, %r843, %r6;
	add.s32 	%r842, %r842, %r6;
	@%p4 bra 	$L__BB8_52;
	bra.uni 	$L__BB8_41;
$L__BB8_43:
	setp.le.u32 	%p5, %r1, %r845;
	sub.s32 	%r189, %r1, %r845;
	setp.ge.s32 	%p6, %r88, %r189;
	or.pred  	%p7, %p5, %p6;
	@%p7 bra 	$L__BB8_52;
	add.s32 	%r101, %r845, %r3;
	add.s32 	%r192, %r1, %r183;
	add.s32 	%r193, %r6, %r7;
	sub.s32 	%r194, %r192, %r193;
	mul.lo.s32 	%r195, %r2, %r844;
	shl.b32 	%r196, %r195, 8;
	sub.s32 	%r102, %r194, %r196;
	setp.lt.u32 	%p8, %r102, 768;
	mov.u32 	%r849, %r88;
	@%p8 bra 	$L__BB8_47;
	shr.u32 	%r197, %r843, 8;
	add.s32 	%r198, %r197, 1;
	and.b32  	%r199, %r198, 33554428;
	neg.s32 	%r847, %r199;
	mul.wide.s32 	%rd34, %r174, 40;
	add.s64 	%rd35, %rd34, %rd3;
	add.s64 	%rd8, %rd35, 4096;
	mul.wide.s32 	%rd36, %r174, 32;
	add.s64 	%rd37, %rd36, %rd3;
	add.s64 	%rd9, %rd37, 4096;
	mul.wide.s32 	%rd47, %r174, 24;
	mul.wide.s32 	%rd49, %r174, 16;
	mov.u32 	%r849, %r88;
$L__BB8_46:
	.pragma "nounroll";
	mul.wide.s32 	%rd38, %r842, 8;
	add.s64 	%rd39, %rd2, %rd38;
	add.s64 	%rd40, %rd3, %rd38;
	add.s64 	%rd41, %rd40, 4096;
	add.s64 	%rd42, %rd41, %rd7;
	mul.wide.s32 	%rd43, %r842, 16;
	add.s64 	%rd44, %rd1, %rd43;
	add.s64 	%rd45, %rd8, %rd38;
	add.s64 	%rd46, %rd9, %rd38;
	add.s64 	%rd48, %rd41, %rd47;
	ld.global.f64 	%fd368, [%rd39];
	ld.global.f64 	%fd369, [%rd44+8];
	mul.f64 	%fd370, %fd368, %fd369;
	ld.global.f64 	%fd371, [%rd40];
	ld.global.f64 	%fd372, [%rd42+-4096];
	add.s64 	%rd50, %rd41, %rd49;
	ld.global.f64 	%fd373, [%rd50+-4096];
	ld.global.f64 	%fd374, [%rd48+-4096];
	ld.global.f64 	%fd375, [%rd46+-4096];
	ld.global.f64 	%fd376, [%rd45+-4096];
	fma.rn.f64 	%fd377, %fd370, %fd371, %fd776;
	fma.rn.f64 	%fd378, %fd370, %fd372, %fd775;
	fma.rn.f64 	%fd379, %fd370, %fd373, %fd774;
	fma.rn.f64 	%fd380, %fd370, %fd374, %fd773;
	fma.rn.f64 	%fd381, %fd370, %fd375, %fd772;
	fma.rn.f64 	%fd382, %fd370, %fd376, %fd771;
	ld.global.f64 	%fd383, [%rd39+2048];
	ld.global.f64 	%fd384, [%rd44+4104];
	mul.f64 	%fd385, %fd383, %fd384;
	ld.global.f64 	%fd386, [%rd40+2048];
	ld.global.f64 	%fd387, [%rd42+-2048];
	ld.global.f64 	%fd388, [%rd50+-2048];
	ld.global.f64 	%fd389, [%rd48+-2048];
	ld.global.f64 	%fd390, [%rd46+-2048];
	ld.global.f64 	%fd391, [%rd45+-2048];
	fma.rn.f64 	%fd392, %fd385, %fd386, %fd377;
	fma.rn.f64 	%fd393, %fd385, %fd387, %fd378;
	fma.rn.f64 	%fd394, %fd385, %fd388, %fd379;
	fma.rn.f64 	%fd395, %fd385, %fd389, %fd380;
	fma.rn.f64 	%fd396, %fd385, %fd390, %fd381;
	fma.rn.f64 	%fd397, %fd385, %fd391, %fd382;
	ld.global.f64 	%fd398, [%rd39+4096];
	ld.global.f64 	%fd399, [%rd44+8200];
	mul.f64 	%fd400, %fd398, %fd399;
	ld.global.f64 	%fd401, [%rd40+4096];
	ld.global.f64 	%fd402, [%rd42];
	ld.global.f64 	%fd403, [%rd50];
	ld.global.f64 	%fd404, [%rd48];
	ld.global.f64 	%fd405, [%rd46];
	ld.global.f64 	%fd406, [%rd45];
	fma.rn.f64 	%fd407, %fd400, %fd401, %fd392;
	fma.rn.f64 	%fd408, %fd400, %fd402, %fd393;
	fma.rn.f64 	%fd409, %fd400, %fd403, %fd394;
	fma.rn.f64 	%fd410, %fd400, %fd404, %fd395;
	fma.rn.f64 	%fd411, %fd400, %fd405, %fd396;
	fma.rn.f64 	%fd412, %fd400, %fd406, %fd397;
	ld.global.f64 	%fd413, [%rd39+6144];
	ld.global.f64 	%fd414, [%rd44+12296];
	mul.f64 	%fd415, %fd413, %fd414;
	ld.global.f64 	%fd416, [%rd40+6144];
	ld.global.f64 	%fd417, [%rd42+2048];
	ld.global.f64 	%fd418, [%rd50+2048];
	ld.global.f64 	%fd419, [%rd48+2048];
	ld.global.f64 	%fd420, [%rd46+2048];
	ld.global.f64 	%fd421, [%rd45+2048];
	fma.rn.f64 	%fd776, %fd415, %fd416, %fd407;
	fma.rn.f64 	%fd775, %fd415, %fd417, %fd408;
	fma.rn.f64 	%fd774, %fd415, %fd418, %fd409;
	fma.rn.f64 	%fd773, %fd415, %fd419, %fd410;
	fma.rn.f64 	%fd772, %fd415, %fd420, %fd411;
	fma.rn.f64 	%fd771, %fd415, %fd421, %fd412;
	add.s32 	%r849, %r849, 1024;
	add.s32 	%r847, %r847, 4;
	add.s32 	%r842, %r842, 1024;
	setp.ne.s32 	%p9, %r847, 0;
	@%p9 bra 	$L__BB8_46;
$L__BB8_47:
	shr.u32 	%r201, %r102, 8;
	add.s32 	%r202, %r201, 1;
	and.b32  	%r200, %r202, 3;
	setp.eq.s32 	%p10, %r200, 0;
	@%p10 bra 	$L__BB8_52;
	setp.eq.s32 	%p11, %r200, 1;
	@%p11 bra 	$L__BB8_50;
	add.s32 	%r203, %r101, %r849;
	mul.wide.s32 	%rd51, %r203, 8;
	add.s64 	%rd52, %rd2, %rd51;
	ld.global.f64 	%fd423, [%rd52];
	mul.wide.s32 	%rd53, %r203, 16;
	add.s64 	%rd54, %rd1, %rd53;
	ld.global.f64 	%fd424, [%rd54+8];
	mul.f64 	%fd425, %fd423, %fd424;
	add.s64 	%rd55, %rd3, %rd51;
	ld.global.f64 	%fd426, [%rd55];
	add.s64 	%rd56, %rd55, %rd7;
	ld.global.f64 	%fd427, [%rd56];
	add.s64 	%rd57, %rd56, %rd7;
	ld.global.f64 	%fd428, [%rd57];
	add.s64 	%rd58, %rd57, %rd7;
	ld.global.f64 	%fd429, [%rd58];
	add.s64 	%rd59, %rd58, %rd7;
	ld.global.f64 	%fd430, [%rd59];
	add.s64 	%rd60, %rd59, %rd7;
	ld.global.f64 	%fd431, [%rd60];
	fma.rn.f64 	%fd432, %fd425, %fd426, %fd776;
	fma.rn.f64 	%fd433, %fd425, %fd427, %fd775;
	fma.rn.f64 	%fd434, %fd425, %fd428, %fd774;
	fma.rn.f64 	%fd435, %fd425, %fd429, %fd773;
	fma.rn.f64 	%fd436, %fd425, %fd430, %fd772;
	fma.rn.f64 	%fd437, %fd425, %fd431, %fd771;
	ld.global.f64 	%fd438, [%rd52+2048];
	ld.global.f64 	%fd439, [%rd54+4104];
	mul.f64 	%fd440, %fd438, %fd439;
	ld.global.f64 	%fd441, [%rd55+2048];
	ld.global.f64 	%fd442, [%rd56+2048];
	ld.global.f64 	%fd443, [%rd57+2048];
	ld.global.f64 	%fd444, [%rd58+2048];
	ld.global.f64 	%fd445, [%rd59+2048];
	ld.global.f64 	%fd446, [%rd60+2048];
	fma.rn.f64 	%fd776, %fd440, %fd441, %fd432;
	fma.rn.f64 	%fd775, %fd440, %fd442, %fd433;
	fma.rn.f64 	%fd774, %fd440, %fd443, %fd434;
	fma.rn.f64 	%fd773, %fd440, %fd444, %fd435;
	fma.rn.f64 	%fd772, %fd440, %fd445, %fd436;
	fma.rn.f64 	%fd771, %fd440, %fd446, %fd437;
	add.s32 	%r849, %r849, 512;
$L__BB8_50:
	and.b32  	%r204, %r102, 256;
	setp.ne.s32 	%p12, %r204, 0;
	@%p12 bra 	$L__BB8_52;
	add.s32 	%r205, %r101, %r849;
	mul.wide.s32 	%rd61, %r205, 8;
	add.s64 	%rd62, %rd2, %rd61;
	ld.global.f64 	%fd447, [%rd62];
	mul.wide.s32 	%rd63, %r205, 16;
	add.s64 	%rd64, %rd1, %rd63;
	ld.global.f64 	%fd448, [%rd64+8];
	mul.f64 	%fd449, %fd447, %fd448;
	add.s64 	%rd65, %rd3, %rd61;
	ld.global.f64 	%fd450, [%rd65];
	add.s64 	%rd66, %rd65, %rd7;
	ld.global.f64 	%fd451, [%rd66];
	add.s64 	%rd67, %rd66, %rd7;
	ld.global.f64 	%fd452, [%rd67];
	add.s64 	%rd68, %rd67, %rd7;
	ld.global.f64 	%fd453, [%rd68];
	add.s64 	%rd69, %rd68, %rd7;
	ld.global.f64 	%fd454, [%rd69];
	add.s64 	%rd70, %rd69, %rd7;
	ld.global.f64 	%fd455, [%rd70];
	fma.rn.f64 	%fd776, %fd449, %fd450, %fd776;
	fma.rn.f64 	%fd775, %fd449, %fd451, %fd775;
	fma.rn.f64 	%fd774, %fd449, %fd452, %fd774;
	fma.rn.f64 	%fd773, %fd449, %fd453, %fd773;
	fma.rn.f64 	%fd772, %fd449, %fd454, %fd772;
	fma.rn.f64 	%fd771, %fd449, %fd455, %fd771;
$L__BB8_52:
	// begin inline asm
	mov.u32 %r206, %laneid;
	// end inline asm
	mov.b64 	%rd71, %fd776;
	mov.b64 	{%r208, %r213}, %rd71;
	mov.b32 	%r264, 1;
	mov.b32 	%r265, 31;
	mov.b32 	%r266, -1;
	// begin inline asm
	shfl.sync.down.b32 %r207, %r208, %r264, %r265, %r266;
	// end inline asm
	// begin inline asm
	shfl.sync.down.b32 %r212, %r213, %r264, %r265, %r266;
	// end inline asm
	mov.b64 	%rd72, %fd775;
	mov.b64 	{%r218, %r223}, %rd72;
	// begin inline asm
	shfl.sync.down.b32 %r217, %r218, %r264, %r265, %r266;
	// end inline asm
	// begin inline asm
	shfl.sync.down.b32 %r222, %r223, %r264, %r265, %r266;
	// end inline asm
	mov.b64 	%rd73, %fd774;
	mov.b64 	{%r228, %r233}, %rd73;
	// begin inline asm
	shfl.sync.down.b32 %r227, %r228, %r264, %r265, %r266;
	// end inline asm
	// begin inline asm
	shfl.sync.down.b32 %r232, %r233, %r264, %r265, %r266;
	// end inline asm
	mov.b64 	%rd74, %fd773;
	mov.b64 	{%r238, %r243}, %rd74;
	// begin inline asm
	shfl.sync.down.b32 %r237, %r238, %r264, %r265, %r266;
	// end inline asm
	// begin inline asm
	shfl.sync.down.b32 %r242, %r243, %r264, %r265, %r266;
	// end inline asm
	mov.b64 	%rd75, %fd772;
	mov.b64 	{%r248, %r253}, %rd75;
	// begin inline asm
	shfl.sync.down.b32 %r247, %r248, %r264, %r265, %r266;
	// end inline asm
	// begin inline asm
	shfl.sync.down.b32 %r252, %r253, %r264, %r265, %r266;
	// end inline asm
	mov.b64 	%rd76, %fd771;
	mov.b64 	{%r258, %r263}, %rd76;
	// begin inline asm
	shfl.sync.down.b32 %r257, %r258, %r264, %r265, %r266;
	// end inline asm
	// begin inline asm
	shfl.sync.down.b32 %r262, %r263, %r264, %r265, %r266;
	// end inline asm
	setp.gt.s32 	%p13, %r206, 30;
	@%p13 bra 	$L__BB8_54;
	mov.b64 	%rd77, {%r257, %r262};
	mov.b64 	%fd456, %rd77;
	mov.b64 	%rd78, {%r247, %r252};
	mov.b64 	%fd457, %rd78;
	mov.b64 	%rd79, {%r237, %r242};
	mov.b64 	%fd458, %rd79;
	mov.b64 	%rd80, {%r227, %r232};
	mov.b64 	%fd459, %rd80;
	mov.b64 	%rd81, {%r217, %r222};
	mov.b64 	%fd460, %rd81;
	mov.b64 	%rd82, {%r207, %r212};
	mov.b64 	%fd461, %rd82;
	add.f64 	%fd776, %fd776, %fd461;
	add.f64 	%fd775, %fd775, %fd460;
	add.f64 	%fd774, %fd774, %fd459;
	add.f64 	%fd773, %fd773, %fd458;
	add.f64 	%fd772, %fd772, %fd457;
	add.f64 	%fd771, %fd771, %fd456;
$L__BB8_54:
	mov.b64 	%rd83, %fd776;
	mov.b64 	{%r268, %r273}, %rd83;
	mov.b32 	%r324, 2;
	mov.b32 	%r325, 31;
	mov.b32 	%r326, -1;
	// begin inline asm
	shfl.sync.down.b32 %r267, %r268, %r324, %r325, %r326;
	// end inline asm
	// begin inline asm
	shfl.sync.down.b32 %r272, %r273, %r324, %r325, %r326;
	// end inline asm
	mov.b64 	%rd84, %fd775;
	mov.b64 	{%r278, %r283}, %rd84;
	// begin inline asm
	shfl.sync.down.b32 %r277, %r278, %r324, %r325, %r326;
	// end inline asm
	// begin inline asm
	shfl.sync.down.b32 %r282, %r283, %r324, %r325, %r326;
	// end inline asm
	mov.b64 	%rd85, %fd774;
	mov.b64 	{%r288, %r293}, %rd85;
	// begin inline asm
	shfl.sync.down.b32 %r287, %r288, %r324, %r325, %r326;
	// end inline asm
	// begin inline asm
	shfl.sync.down.b32 %r292, %r293, %r324, %r325, %r326;
	// end inline asm
	mov.b64 	%rd86, %fd773;
	mov.b64 	{%r298, %r303}, %rd86;
	// begin inline asm
	shfl.sync.down.b32 %r297, %r298, %r324, %r325, %r326;
	// end inline asm
	// begin inline asm
	shfl.sync.down.b32 %r302, %r303, %r324, %r325, %r326;
	// end inline asm
	mov.b64 	%rd87, %fd772;
	mov.b64 	{%r308, %r313}, %rd87;
	// begin inline asm
	shfl.sync.down.b32 %r307, %r308, %r324, %r325, %r326;
	// end inline asm
	// begin inline asm
	shfl.sync.down.b32 %r312, %r313, %r324, %r325, %r326;
	// end inline asm
	mov.b64 	%rd88, %fd771;
	mov.b64 	{%r318, %r323}, %rd88;
	// begin inline asm
	shfl.sync.down.b32 %r317, %r318, %r324, %r325, %r326;
	// end inline asm
	// begin inline asm
	shfl.sync.down.b32 %r322, %r323, %r324, %r325, %r326;
	// end inline asm
	setp.gt.s32 	%p14, %r206, 29;
	@%p14 bra 	$L__BB8_56;
	mov.b64 	%rd89, {%r317, %r322};
	mov.b64 	%fd462, %rd89;
	mov.b64 	%rd90, {%r307, %r312};
	mov.b64 	%fd463, %rd90;
	mov.b64 	%rd91, {%r297, %r302};
	mov.b64 	%fd464, %rd91;
	mov.b64 	%rd92, {%r287, %r292};
	mov.b64 	%fd465, %rd92;
	mov.b64 	%rd93, {%r277, %r282};
	mov.b64 	%fd466, %rd93;
	mov.b64 	%rd94, {%r267, %r272};
	mov.b64 	%fd467, %rd94;
	add.f64 	%fd776, %fd776, %fd467;
	add.f64 	%fd775, %fd775, %fd466;
	add.f64 	%fd774, %fd774, %fd465;
	add.f64 	%fd773, %fd773, %fd464;
	add.f64 	%fd772, %fd772, %fd463;
	add.f64 	%fd771, %fd771, %fd462;
$L__BB8_56:
	mov.b64 	%rd95, %fd776;
	mov.b64 	{%r328, %r333}, %rd95;
	mov.b32 	%r384, 4;
	mov.b32 	%r385, 31;
	mov.b32 	%r386, -1;
	// begin inline asm
	shfl.sync.down.b32 %r327, %r328, %r384, %r385, %r386;
	// end inline asm
	// begin inline asm
	shfl.sync.down.b32 %r332, %r333, %r384, %r385, %r386;
	// end inline asm
	mov.b64 	%rd96, %fd775;
	mov.b64 	{%r338, %r343}, %rd96;
	// begin inline asm
	shfl.sync.down.b32 %r337, %r338, %r384, %r385, %r386;
	// end inline asm
	// begin inline asm
	shfl.sync.down.b32 %r342, %r343, %r384, %r385, %r386;
	// end inline asm
	mov.b64 	%rd97, %fd774;
	mov.b64 	{%r348, %r353}, %rd97;
	// begin inline asm
	shfl.sync.down.b32 %r347, %r348, %r384, %r385, %r386;
	// end inline asm
	// begin inline asm
	shfl.sync.down.b32 %r352, %r353, %r384, %r385, %r386;
	// end inline asm
	mov.b64 	%rd98, %fd773;
	mov.b64 	{%r358, %r363}, %rd98;
	// begin inline asm
	shfl.sync.down.b32 %r357, %r358, %r384, %r385, %r386;
	// end inline asm
	// begin inline asm
	shfl.sync.down.b32 %r362, %r363, %r384, %r385, %r386;
	// end inline asm
	mov.b64 	%rd99, %fd772;
	mov.b64 	{%r368, %r373}, %rd99;
	// begin inline asm
	shfl.sync.down.b32 %r367, %r368, %r384, %r385, %r386;
	// end inline asm
	// begin inline asm
	shfl.sync.down.b32 %r372, %r373, %r384, %r385, %r386;
	// end inline asm
	mov.b64 	%rd100, %fd771;
	mov.b64 	{%r378, %r383}, %rd100;
	// begin inline asm
	shfl.sync.down.b32 %r377, %r378, %r384, %r385, %r386;
	// end inline asm
	// begin inline asm
	shfl.sync.down.b32 %r382, %r383, %r384, %r385, %r386;
	// end inline asm
	setp.gt.s32 	%p15, %r206, 27;
	@%p15 bra 	$L__BB8_58;
	mov.b64 	%rd101, {%r377, %r382};
	mov.b64 	%fd468, %rd101;
	mov.b64 	%rd102, {%r367, %r372};
	mov.b64 	%fd469, %rd102;
	mov.b64 	%rd103, {%r357, %r362};
	mov.b64 	%fd470, %rd103;
	mov.b64 	%rd104, {%r347, %r352};
	mov.b64 	%fd471, %rd104;
	mov.b64 	%rd105, {%r337, %r342};
	mov.b64 	%fd472, %rd105;
	mov.b64 	%rd106, {%r327, %r332};
	mov.b64 	%fd473, %rd106;
	add.f64 	%fd776, %fd776, %fd473;
	add.f64 	%fd775, %fd775, %fd472;
	add.f64 	%fd774, %fd774, %fd471;
	add.f64 	%fd773, %fd773, %fd470;
	add.f64 	%fd772, %fd772, %fd469;
	add.f64 	%fd771, %fd771, %fd468;
$L__BB8_58:
	mov.b64 	%rd107, %fd776;
	mov.b64 	{%r388, %r393}, %rd107;
	mov.b32 	%r444, 8;
	mov.b32 	%r445, 31;
	mov.b32 	%r446, -1;
	// begin inline asm
	shfl.sync.down.b32 %r387, %r388, %r444, %r445, %r446;
	// end inline asm
	// begin inline asm
	shfl.sync.down.b32 %r392, %r393, %r444, %r445, %r446;
	// end inline asm
	mov.b64 	%rd108, %fd775;
	mov.b64 	{%r398, %r403}, %rd108;
	// begin inline asm
	shfl.sync.down.b32 %r397, %r398, %r444, %r445, %r446;
	// end inline asm
	// begin inline asm
	shfl.sync.down.b32 %r402, %r403, %r444, %r445, %r446;
	// end inline asm
	mov.b64 	%rd109, %fd774;
	mov.b64 	{%r408, %r413}, %rd109;
	// begin inline asm
	shfl.sync.down.b32 %r407, %r408, %r444, %r445, %r446;
	// end inline asm
	// begin inline asm
	shfl.sync.down.b32 %r412, %r413, %r444, %r445, %r446;
	// end inline asm
	mov.b64 	%rd110, %fd773;
	mov.b64 	{%r418, %r423}, %rd110;
	// begin inline asm
	shfl.sync.down.b32 %r417, %r418, %r444, %r445, %r446;
	// end inline asm
	// begin inline asm
	shfl.sync.down.b32 %r422, %r423, %r444, %r445, %r446;
	// end inline asm
	mov.b64 	%rd111, %fd772;
	mov.b64 	{%r428, %r433}, %rd111;
	// begin inline asm
	shfl.sync.down.b32 %r427, %r428, %r444, %r445, %r446;
	// end inline asm
	// begin inline asm
	shfl.sync.down.b32 %r432, %r433, %r444, %r445, %r446;
	// end inline asm
	mov.b64 	%rd112, %fd771;
	mov.b64 	{%r438, %r443}, %rd112;
	// begin inline asm
	shfl.sync.down.b32 %r437, %r438, %r444, %r445, %r446;
	// end inline asm
	// begin inline asm
	shfl.sync.down.b32 %r442, %r443, %r444, %r445, %r446;
	// end inline asm
	setp.gt.s32 	%p16, %r206, 23;
	@%p16 bra 	$L__BB8_60;
	mov.b64 	%rd113, {%r437, %r442};
	mov.b64 	%fd474, %rd113;
	mov.b64 	%rd114, {%r427, %r432};
	mov.b64 	%fd475, %rd114;
	mov.b64 	%rd115, {%r417, %r422};
	mov.b64 	%fd476, %rd115;
	mov.b64 	%rd116, {%r407, %r412};
	mov.b64 	%fd477, %rd116;
	mov.b64 	%rd117, {%r397, %r402};
	mov.b64 	%fd478, %rd117;
	mov.b64 	%rd118, {%r387, %r392};
	mov.b64 	%fd479, %rd118;
	add.f64 	%fd776, %fd776, %fd479;
	add.f64 	%fd775, %fd775, %fd478;
	add.f64 	%fd774, %fd774, %fd477;
	add.f64 	%fd773, %fd773, %fd476;
	add.f64 	%fd772, %fd772, %fd475;
	add.f64 	%fd771, %fd771, %fd474;
$L__BB8_60:
	mov.b64 	%rd119, %fd776;
	mov.b64 	{%r448, %r453}, %rd119;
	mov.b32 	%r504, 16;
	mov.b32 	%r505, 31;
	mov.b32 	%r506, -1;
	// begin inline asm
	shfl.sync.down.b32 %r447, %r448, %r504, %r505, %r506;
	// end inline asm
	// begin inline asm
	shfl.sync.down.b32 %r452, %r453, %r504, %r505, %r506;
	// end inline asm
	mov.b64 	%rd120, %fd775;
	mov.b64 	{%r458, %r463}, %rd120;
	// begin inline asm
	shfl.sync.down.b32 %r457, %r458, %r504, %r505, %r506;
	// end inline asm
	// begin inline asm
	shfl.sync.down.b32 %r462, %r463, %r504, %r505, %r506;
	// end inline asm
	mov.b64 	%rd121, %fd774;
	mov.b64 	{%r468, %r473}, %rd121;
	// begin inline asm
	shfl.sync.down.b32 %r467, %r468, %r504, %r505, %r506;
	// end inline asm
	// begin inline asm
	shfl.sync.down.b32 %r472, %r473, %r504, %r505, %r506;
	// end inline asm
	mov.b64 	%rd122, %fd773;
	mov.b64 	{%r478, %r483}, %rd122;
	// begin inline asm
	shfl.sync.down.b32 %r477, %r478, %r504, %r505, %r506;
	// end inline asm
	// begin inline asm
	shfl.sync.down.b32 %r482, %r483, %r504, %r505, %r506;
	// end inline asm
	mov.b64 	%rd123, %fd772;
	mov.b64 	{%r488, %r493}, %rd123;
	// begin inline asm
	shfl.sync.down.b32 %r487, %r488, %r504, %r505, %r506;
	// end inline asm
	// begin inline asm
	shfl.sync.down.b32 %r492, %r493, %r504, %r505, %r506;
	// end inline asm
	mov.b64 	%rd124, %fd771;
	mov.b64 	{%r498, %r503}, %rd124;
	// begin inline asm
	shfl.sync.down.b32 %r497, %r498, %r504, %r505, %r506;
	// end inline asm
	// begin inline asm
	shfl.sync.down.b32 %r502, %r503, %r504, %r505, %r506;
	// end inline asm
	setp.gt.s32 	%p17, %r206, 15;
	@%p17 bra 	$L__BB8_62;
	mov.b64 	%rd125, {%r497, %r502};
	mov.b64 	%fd480, %rd125;
	mov.b64 	%rd126, {%r487, %r492};
	mov.b64 	%fd481, %rd126;
	mov.b64 	%rd127, {%r477, %r482};
	mov.b64 	%fd482, %rd127;
	mov.b64 	%rd128, {%r467, %r472};
	mov.b64 	%fd483, %rd128;
	mov.b64 	%rd129, {%r457, %r462};
	mov.b64 	%fd484, %rd129;
	mov.b64 	%rd130, {%r447, %r452};
	mov.b64 	%fd485, %rd130;
	add.f64 	%fd776, %fd776, %fd485;
	add.f64 	%fd775, %fd775, %fd484;
	add.f64 	%fd774, %fd774, %fd483;
	add.f64 	%fd773, %fd773, %fd482;
	add.f64 	%fd772, %fd772, %fd481;
	add.f64 	%fd771, %fd771, %fd480;
$L__BB8_62:
	setp.ne.s32 	%p18, %r206, 0;
	@%p18 bra 	$L__BB8_64;
	shr.u32 	%r507, %r88, 5;
	mov.u32 	%r508, _ZZN3cub18CUB_300001_SM_10006detail6reduce18DeviceReduceKernelINS2_10policy_hubIN4cuda3std3__45tupleIJddddddEEEj9tuple_sumE10Policy1000EN6thrust24THRUST_300001_SM_1000_NS17counting_iteratorIiNSE_11use_defaultESG_SG_EEjSA_S9_13saxpy_functorILb0EEEEvT0_PT3_T1_NS0_13GridEvenShareISN_EET2_T4_E12temp_storage;
	mad.lo.s32 	%r509, %r507, 48, %r508;
	st.shared.f64 	[%r509+8], %fd776;
	st.shared.f64 	[%r509+16], %fd775;
	st.shared.f64 	[%r509+24], %fd774;
	st.shared.f64 	[%r509+32], %fd773;
	st.shared.f64 	[%r509+40], %fd772;
	st.shared.f64 	[%r509+48], %fd771;
$L__BB8_64:
	bar.sync 	0;
	setp.ne.s32 	%p19, %r88, 0;
	@%p19 bra 	$L__BB8_66;
	ld.shared.f64 	%fd486, [_ZZN3cub18CUB_300001_SM_10006detail6reduce18DeviceReduceKernelINS2_10policy_hubIN4cuda3std3__45tupleIJddddddEEEj9tuple_sumE10Policy1000EN6thrust24THRUST_300001_SM_1000_NS17counting_iteratorIiNSE_11use_defaultESG_SG_EEjSA_S9_13saxpy_functorILb0EEEEvT0_PT3_T1_NS0_13GridEvenShareISN_EET2_T4_E12temp_storage+56];
	ld.shared.f64 	%fd487, [_ZZN3cub18CUB_300001_SM_10006detail6reduce18DeviceReduceKernelINS2_10policy_hubIN4cuda3std3__45tupleIJddddddEEEj9tuple_sumE10Policy1000EN6thrust24THRUST_300001_SM_1000_NS17counting_iteratorIiNSE_11use_defaultESG_SG_EEjSA_S9_13saxpy_functorILb0EEEEvT0_PT3_T1_NS0_13GridEvenShareISN_EET2_T4_E12temp_storage+64];
	ld.shared.f64 	%fd488, [_ZZN3cub18CUB_300001_SM_10006detail6reduce18DeviceReduceKernelINS2_10policy_hubIN4cuda3std3__45tupleIJddddddEEEj9tuple_sumE10Policy1000EN6thrust24THRUST_300001_SM_1000_NS17counting_iteratorIiNSE_11use_defaultESG_SG_EEjSA_S9_13saxpy_functorILb0EEEEvT0_PT3_T1_NS0_13GridEvenShareISN_EET2_T4_E12temp_storage+72];
	ld.shared.f64 	%fd489, [_ZZN3cub18CUB_300001_SM_10006detail6reduce18DeviceReduceKernelINS2_10policy_hubIN4cuda3std3__45tupleIJddddddEEEj9tuple_sumE10Policy1000EN6thrust24THRUST_300001_SM_1000_NS17counting_iteratorIiNSE_11use_defaultESG_SG_EEjSA_S9_13saxpy_functorILb0EEEEvT0_PT3_T1_NS0_13GridEvenShareISN_EET2_T4_E12temp_storage+80];
	ld.shared.f64 	%fd490, [_ZZN3cub18CUB_300001_SM_10006detail6reduce18DeviceReduceKernelINS2_10policy_hubIN4cuda3std3__45tupleIJddddddEEEj9tuple_sumE10Policy1000EN6thrust24THRUST_300001_SM_1000_NS17counting_iteratorIiNSE_11use_defaultESG_SG_EEjSA_S9_13saxpy_functorILb0EEEEvT0_PT3_T1_NS0_13GridEvenShareISN_EET2_T4_E12temp_storage+88];
	ld.shared.f64 	%fd491, [_ZZN3cub18CUB_300001_SM_10006detail6reduce18DeviceReduceKernelINS2_10policy_hubIN4cuda3std3__45tupleIJddddddEEEj9tuple_sumE10Policy1000EN6thrust24THRUST_300001_SM_1000_NS17counting_iteratorIiNSE_11use_defaultESG_SG_EEjSA_S9_13saxpy_functorILb0EEEEvT0_PT3_T1_NS0_13GridEvenShareISN_EET2_T4_E12temp_storage+96];
	add.f64 	%fd492, %fd776, %fd486;
	add.f64 	%fd493, %fd775, %fd487;
	add.f64 	%fd494, %fd774, %fd488;
	add.f64 	%fd495, %fd773, %fd489;
	add.f64 	%fd496, %fd772, %fd490;
	add.f64 	%fd497, %fd771, %fd491;
	ld.shared.f64 	%fd498, [_ZZN3cub18CUB_300001_SM_10006detail6reduce18DeviceReduceKernelINS2_10policy_hubIN4cuda3std3__45tupleIJddddddEEEj9tuple_sumE10Policy1000EN6thrust24THRUST_300001_SM_1000_NS17counting_iteratorIiNSE_11use_defaultESG_SG_EEjSA_S9_13saxpy_functorILb0EEEEvT0_PT3_T1_NS0_13GridEvenShareISN_EET2_T4_E12temp_storage+104];
	ld.shared.f64 	%fd499, [_ZZN3cub18CUB_300001_SM_10006detail6reduce18DeviceReduceKernelINS2_10policy_hubIN4cuda3std3__45tupleIJddddddEEEj9tuple_sumE10Policy1000EN6thrust24THRUST_300001_SM_1000_NS17counting_iteratorIiNSE_11use_defaultESG_SG_EEjSA_S9_13saxpy_functorILb0EEEEvT0_PT3_T1_NS0_13GridEvenShareISN_EET2_T4_E12temp_storage+112];
	ld.shared.f64 	%fd500, [_ZZN3cub18CUB_300001_SM_10006detail6reduce18DeviceReduceKernelINS2_10policy_hubIN4cuda3std3__45tupleIJddddddEEEj9tuple_sumE10Policy1000EN6thrust24THRUST_300001_SM_1000_NS17counting_iteratorIiNSE_11use_defaultESG_SG_EEjSA_S9_13saxpy_functorILb0EEEEvT0_PT3_T1_NS0_13GridEvenShareISN_EET2_T4_E12temp_storage+120];
	ld.shared.f64 	%fd501, [_ZZN3cub18CUB_300001_SM_10006detail6reduce18DeviceReduceKernelINS2_10policy_hubIN4cuda3std3__45tupleIJddddddEEEj9tuple_sumE10Policy1000EN6thrust24THRUST_300001_SM_1000_NS17counting_iteratorIiNSE_11use_defaultESG_SG_EEjSA_S9_13saxpy_functorILb0EEEEvT0_PT3_T1_NS0_13GridEvenShareISN_EET2_T4_E12temp_storage+128];
	ld.shared.f64 	%fd502, [_ZZN3cub18CUB_300001_SM_10006detail6reduce18DeviceReduceKernelINS2_10policy_hubIN4cuda3std3__45tupleIJddddddEEEj9tuple_sumE10Policy1000EN6thrust24THRUST_300001_SM_1000_NS17counting_iteratorIiNSE_11use_defaultESG_SG_EEjSA_S9_13saxpy_functorILb0EEEEvT0_PT3_T1_NS0_13GridEvenShareISN_EET2_T4_E12temp_storage+136];
	ld.shared.f64 	%fd503, [_ZZN3cub18CUB_300001_SM_10006detail6reduce18DeviceReduceKernelINS2_10policy_hubIN4cuda3std3__45tupleIJddddddEEEj9tuple_sumE10Policy1000EN6thrust24THRUST_300001_SM_1000_NS17counting_iteratorIiNSE_11use_defaultESG_SG_EEjSA_S9_13saxpy_functorILb0EEEEvT0_PT3_T1_NS0_13GridEvenShareISN_EET2_T4_E12temp_storage+144];
	add.f64 	%fd504, %fd492, %fd498;
	add.f64 	%fd505, %fd493, %fd499;
	add.f64 	%fd506, %fd494, %fd500;
	add.f64 	%fd507, %fd495, %fd501;
	add.f64 	%fd508, %fd496, %fd502;
	add.f64 	%fd509, %fd497, %fd503;
	ld.shared.f64 	%fd510, [_ZZN3cub18CUB_300001_SM_10006detail6reduce18DeviceReduceKernelINS2_10policy_hubIN4cuda3std3__45tupleIJddddddEEEj9tuple_sumE10Policy1000EN6thrust24THRUST_300001_SM_1000_NS17counting_iteratorIiNSE_11use_defaultESG_SG_EEjSA_S9_13saxpy_functorILb0EEEEvT0_PT3_T1_NS0_13GridEvenShareISN_EET2_T4_E12temp_storage+152];
	ld.shared.f64 	%fd511, [_ZZN3cub18CUB_300001_SM_10006detail6reduce18DeviceReduceKernelINS2_10policy_hubIN4cuda3std3__45tupleIJddddddEEEj9tuple_sumE10Policy1000EN6thrust24THRUST_300001_SM_1000_NS17counting_iteratorIiNSE_11use_defaultESG_SG_EEjSA_S9_13saxpy_functorILb0EEEEvT0_PT3_T1_NS0_13GridEvenShareISN_EET2_T4_E12temp_storage+160];
	ld.shared.f64 	%fd512, [_ZZN3cub18CUB_300001_SM_10006detail6reduce18DeviceReduceKernelINS2_10policy_hubIN4cuda3std3__45tupleIJddddddEEEj9tuple_sumE10Policy1000EN6thrust24THRUST_300001_SM_1000_NS17counting_iteratorIiNSE_11use_defaultESG_SG_EEjSA_S9_13saxpy_functorILb0EEEEvT0_PT3_T1_NS0_13GridEvenShareISN_EET2_T4_E12temp_storage+168];
	ld.shared.f64 	%fd513, [_ZZN3cub18CUB_300001_SM_10006detail6reduce18DeviceReduceKernelINS2_10policy_hubIN4cuda3std3__45tupleIJddddddEEEj9tuple_sumE10Policy1000EN6thrust24THRUST_300001_SM_1000_NS17counting_iteratorIiNSE_11use_defaultESG_SG_EEjSA_S9_13saxpy_functorILb0EEEEvT0_PT3_T1_NS0_13GridEvenShareISN_EET2_T4_E12temp_storage+176];
	ld.shared.f64 	%fd514, [_ZZN3cub18CUB_300001_SM_10006detail6reduce18DeviceReduceKernelINS2_10policy_hubIN4cuda3std3__45tupleIJddddddEEEj9tuple_sumE10Policy1000EN6thrust24THRUST_300001_SM_1000_NS17counting_iteratorIiNSE_11use_defaultESG_SG_EEjSA_S9_13saxpy_functorILb0EEEEvT0_PT3_T1_NS0_13GridEvenShareISN_EET2_T4_E12temp_storage+184];
	ld.shared.f64 	%fd515, [_ZZN3cub18CUB_300001_SM_10006detail6reduce18DeviceReduceKernelINS2_10policy_hubIN4cuda3std3__45tupleIJddddddEEEj9tuple_sumE10Policy1000EN6thrust24THRUST_300001_SM_1000_NS17counting_iteratorIiNSE_11use_defaultESG_SG_EEjSA_S9_13saxpy_functorILb0EEEEvT0_PT3_T1_NS0_13GridEvenShareISN_EET2_T4_E12temp_storage+192];
	add.f64 	%fd516, %fd504, %fd510;
	add.f64 	%fd517, %fd505, %fd511;
	add.f64 	%fd518, %fd506, %fd512;
	add.f64 	%fd519, %fd507, %fd513;
	add.f64 	%fd520, %fd508, %fd514;
	add.f64 	%fd521, %fd509, %fd515;
	ld.shared.f64 	%fd522, [_ZZN3cub18CUB_300001_SM_10006detail6reduce18DeviceReduceKernelINS2_10policy_hubIN4cuda3std3__45tupleIJddddddEEEj9tuple_sumE10Policy1000EN6thrust24THRUST_300001_SM_1000_NS17counting_iteratorIiNSE_11use_defaultESG_SG_EEjSA_S9_13saxpy_functorILb0EEEEvT0_PT3_T1_NS0_13GridEvenShareISN_EET2_T4_E12temp_storage+200];
	ld.shared.f64 	%fd523, [_ZZN3cub18CUB_300001_SM_10006detail6reduce18DeviceReduceKernelINS2_10policy_hubIN4cuda3std3__45tupleIJddddddEEEj9tuple_sumE10Policy1000EN6thrust24THRUST_300001_SM_1000_NS17counting_iteratorIiNSE_11use_defaultESG_SG_EEjSA_S9_13saxpy_functorILb0EEEEvT0_PT3_T1_NS0_13GridEvenShareISN_EET2_T4_E12temp_storage+208];
	ld.shared.f64 	%fd524, [_ZZN3cub18CUB_300001_SM_10006detail6reduce18DeviceReduceKernelINS2_10policy_hubIN4cuda3std3__45tupleIJddddddEEEj9tuple_sumE10Policy1000EN6thrust24THRUST_300001_SM_1000_NS17counting_iteratorIiNSE_11use_defaultESG_SG_EEjSA_S9_13saxpy_functorILb0EEEEvT0_PT3_T1_NS0_13GridEvenShareISN_EET2_T4_E12temp_storage+216];
	ld.shared.f64 	%fd525, [_ZZN3cub18CUB_300001_SM_10006detail6reduce18DeviceReduceKernelINS2_10policy_hubIN4cuda3std3__45tupleIJddddddEEEj9tuple_sumE10Policy1000EN6thrust24THRUST_300001_SM_1000_NS17counting_iteratorIiNSE_11use_defaultESG_SG_EEjSA_S9_13saxpy_functorILb0EEEEvT0_PT3_T1_NS0_13GridEvenShareISN_EET2_T4_E12temp_storage+224];
	ld.shared.f64 	%fd526, [_ZZN3cub18CUB_300001_SM_10006detail6reduce18DeviceReduceKernelINS2_10policy_hubIN4cuda3std3__45tupleIJddddddEEEj9tuple_sumE10Policy1000EN6thrust24THRUST_300001_SM_1000_NS17counting_iteratorIiNSE_11use_defaultESG_SG_EEjSA_S9_13saxpy_functorILb0EEEEvT0_PT3_T1_NS0_13GridEvenShareISN_EET2_T4_E12temp_storage+232];
	ld.shared.f64 	%fd527, [_ZZN3cub18CUB_300001_SM_10006detail6reduce18DeviceReduceKernelINS2_10policy_hubIN4cuda3std3__45tupleIJddddddEEEj9tuple_sumE10Policy1000EN6thrust24THRUST_300001_SM_1000_NS17counting_iteratorIiNSE_11use_defaultESG_SG_EEjSA_S9_13saxpy_functorILb0EEEEvT0_PT3_T1_NS0_13GridEvenShareISN_EET2_T4_E12temp_storage+240];
	add.f64 	%fd528, %fd516, %fd522;
	add.f64 	%fd529, %fd517, %fd523;
	add.f64 	%fd530, %fd518, %fd524;
	add.f64 	%fd531, %fd519, %fd525;
	add.f64 	%fd532, %fd520, %fd526;
	add.f64 	%fd533, %fd521, %fd527;
	ld.shared.f64 	%fd534, [_ZZN3cub18CUB_300001_SM_10006detail6reduce18DeviceReduceKernelINS2_10policy_hubIN4cuda3std3__45tupleIJddddddEEEj9tuple_sumE10Policy1000EN6thrust24THRUST_300001_SM_1000_NS17counting_iteratorIiNSE_11use_defaultESG_SG_EEjSA_S9_13saxpy_functorILb0EEEEvT0_PT3_T1_NS0_13GridEvenShareISN_EET2_T4_E12temp_storage+248];
	ld.shared.f64 	%fd535, [_ZZN3cub18CUB_300001_SM_10006detail6reduce18DeviceReduceKernelINS2_10policy_hubIN4cuda3std3__45tupleIJddddddEEEj9tuple_sumE10Policy1000EN6thrust24THRUST_300001_SM_1000_NS17counting_iteratorIiNSE_11use_defaultESG_SG_EEjSA_S9_13saxpy_functorILb0EEEEvT0_PT3_T1_NS0_13GridEvenShareISN_EET2_T4_E12temp_storage+256];
	ld.shared.f64 	%fd536, [_ZZN3cub18CUB_300001_SM_10006detail6reduce18DeviceReduceKernelINS2_10policy_hubIN4cuda3std3__45tupleIJddddddEEEj9tuple_sumE10Policy1000EN6thrust24THRUST_300001_SM_1000_NS17counting_iteratorIiNSE_11use_defaultESG_SG_EEjSA_S9_13saxpy_functorILb0EEEEvT0_PT3_T1_NS0_13GridEvenShareISN_EET2_T4_E12temp_storage+264];
	ld.shared.f64 	%fd537, [_ZZN3cub18CUB_300001_SM_10006detail6reduce18DeviceReduceKernelINS2_10policy_hubIN4cuda3std3__45tupleIJddddddEEEj9tuple_sumE10Policy1000EN6thrust24THRUST_300001_SM_1000_NS17counting_iteratorIiNSE_11use_defaultESG_SG_EEjSA_S9_13saxpy_functorILb0EEEEvT0_PT3_T1_NS0_13GridEvenShareISN_EET2_T4_E12temp_storage+272];
	ld.shared.f64 	%fd538, [_ZZN3cub18CUB_300001_SM_10006detail6reduce18DeviceReduceKernelINS2_10policy_hubIN4cuda3std3__45tupleIJddddddEEEj9tuple_sumE10Policy1000EN6thrust24THRUST_300001_SM_1000_NS17counting_iteratorIiNSE_11use_defaultESG_SG_EEjSA_S9_13saxpy_functorILb0EEEEvT0_PT3_T1_NS0_13GridEvenShareISN_EET2_T4_E12temp_storage+280];
	ld.shared.f64 	%fd539, [_ZZN3cub18CUB_300001_SM_10006detail6reduce18DeviceReduceKernelINS2_10policy_hubIN4cuda3std3__45tupleIJddddddEEEj9tuple_sumE10Policy1000EN6thrust24THRUST_300001_SM_1000_NS17counting_iteratorIiNSE_11use_defaultESG_SG_EEjSA_S9_13saxpy_functorILb0EEEEvT0_PT3_T1_NS0_13GridEvenShareISN_EET2_T4_E12temp_storage+288];
	add.f64 	%fd540, %fd528, %fd534;
	add.f64 	%fd541, %fd529, %fd535;
	add.f64 	%fd542, %fd530, %fd536;
	add.f64 	%fd543, %fd531, %fd537;
	add.f64 	%fd544, %fd532, %fd538;
	add.f64 	%fd545, %fd533, %fd539;
	ld.shared.f64 	%fd546, [_ZZN3cub18CUB_300001_SM_10006detail6reduce18DeviceReduceKernelINS2_10policy_hubIN4cuda3std3__45tupleIJddddddEEEj9tuple_sumE10Policy1000EN6thrust24THRUST_300001_SM_1000_NS17counting_iteratorIiNSE_11use_defaultESG_SG_EEjSA_S9_13saxpy_functorILb0EEEEvT0_PT3_T1_NS0_13GridEvenShareISN_EET2_T4_E12temp_storage+296];
	ld.shared.f64 	%fd547, [_ZZN3cub18CUB_300001_SM_10006detail6reduce18DeviceReduceKernelINS2_10policy_hubIN4cuda3std3__45tupleIJddddddEEEj9tuple_sumE10Policy1000EN6thrust24THRUST_300001_SM_1000_NS17counting_iteratorIiNSE_11use_defaultESG_SG_EEjSA_S9_13saxpy_functorILb0EEEEvT0_PT3_T1_NS0_13GridEvenShareISN_EET2_T4_E12temp_storage+304];
	ld.shared.f64 	%fd548, [_ZZN3cub18CUB_300001_SM_10006detail6reduce18DeviceReduceKernelINS2_10policy_hubIN4cuda3std3__45tupleIJddddddEEEj9tuple_sumE10Policy1000EN6thrust24THRUST_300001_SM_1000_NS17counting_iteratorIiNSE_11use_defaultESG_SG_EEjSA_S9_13saxpy_functorILb0EEEEvT0_PT3_T1_NS0_13GridEvenShareISN_EET2_T4_E12temp_storage+312];
	ld.shared.f64 	%fd549, [_ZZN3cub18CUB_300001_SM_10006detail6reduce18DeviceReduceKernelINS2_10policy_hubIN4cuda3std3__45tupleIJddddddEEEj9tuple_sumE10Policy1000EN6thrust24THRUST_300001_SM_1000_NS17counting_iteratorIiNSE_11use_defaultESG_SG_EEjSA_S9_13saxpy_functorILb0EEEEvT0_PT3_T1_NS0_13GridEvenShareISN_EET2_T4_E12temp_storage+320];
	ld.shared.f64 	%fd550, [_ZZN3cub18CUB_300001_SM_10006detail6reduce18DeviceReduceKernelINS2_10policy_hubIN4cuda3std3__45tupleIJddddddEEEj9tuple_sumE10Policy1000EN6thrust24THRUST_300001_SM_1000_NS17counting_iteratorIiNSE_11use_defaultESG_SG_EEjSA_S9_13saxpy_functorILb0EEEEvT0_PT3_T1_NS0_13GridEvenShareISN_EET2_T4_E12temp_storage+328];
	ld.shared.f64 	%fd551, [_ZZN3cub18CUB_300001_SM_10006detail6reduce18DeviceReduceKernelINS2_10policy_hubIN4cuda3std3__45tupleIJddddddEEEj9tuple_sumE10Policy1000EN6thrust24THRUST_300001_SM_1000_NS17counting_iteratorIiNSE_11use_defaultESG_SG_EEjSA_S9_13saxpy_functorILb0EEEEvT0_PT3_T1_NS0_13GridEvenShareISN_EET2_T4_E12temp_storage+336];
	add.f64 	%fd552, %fd540, %fd546;
	add.f64 	%fd553, %fd541, %fd547;
	add.f64 	%fd554, %fd542, %fd548;
	add.f64 	%fd555, %fd543, %fd549;
	add.f64 	%fd556, %fd544, %fd550;
	add.f64 	%fd557, %fd545, %fd551;
	ld.shared.f64 	%fd558, [_ZZN3cub18CUB_300001_SM_10006detail6reduce18DeviceReduceKernelINS2_10policy_hubIN4cuda3std3__45tupleIJddddddEEEj9tuple_sumE10Policy1000EN6thrust24THRUST_300001_SM_1000_NS17counting_iteratorIiNSE_11use_defaultESG_SG_EEjSA_S9_13saxpy_functorILb0EEEEvT0_PT3_T1_NS0_13GridEvenShareISN_EET2_T4_E12temp_storage+344];
	ld.shared.f64 	%fd559, [_ZZN3cub18CUB_300001_SM_10006detail6reduce18DeviceReduceKernelINS2_10policy_hubIN4cuda3std3__45tupleIJddddddEEEj9tuple_sumE10Policy1000EN6thrust24THRUST_300001_SM_1000_NS17counting_iteratorIiNSE_11use_defaultESG_SG_EEjSA_S9_13saxpy_functorILb0EEEEvT0_PT3_T1_NS0_13GridEvenShareISN_EET2_T4_E12temp_storage+352];
	ld.shared.f64 	%fd560, [_ZZN3cub18CUB_300001_SM_10006detail6reduce18DeviceReduceKernelINS2_10policy_hubIN4cuda3std3__45tupleIJddddddEEEj9tuple_sumE10Policy1000EN6thrust24THRUST_300001_SM_1000_NS17counting_iteratorIiNSE_11use_defaultESG_SG_EEjSA_S9_13saxpy_functorILb0EEEEvT0_PT3_T1_NS0_13GridEvenShareISN_EET2_T4_E12temp_storage+360];
	ld.shared.f64 	%fd561, [_ZZN3cub18CUB_300001_SM_10006detail6reduce18DeviceReduceKernelINS2_10policy_hubIN4cuda3std3__45tupleIJddddddEEEj9tuple_sumE10Policy1000EN6thrust24THRUST_300001_SM_1000_NS17counting_iteratorIiNSE_11use_defaultESG_SG_EEjSA_S9_13saxpy_functorILb0EEEEvT0_PT3_T1_NS0_13GridEvenShareISN_EET2_T4_E12temp_storage+368];
	ld.shared.f64 	%fd562, [_ZZN3cub18CUB_300001_SM_10006detail6reduce18DeviceReduceKernelINS2_10policy_hubIN4cuda3std3__45tupleIJddddddEEEj9tuple_sumE10Policy1000EN6thrust24THRUST_300001_SM_1000_NS17counting_iteratorIiNSE_11use_defaultESG_SG_EEjSA_S9_13saxpy_functorILb0EEEEvT0_PT3_T1_NS0_13GridEvenShareISN_EET2_T4_E12temp_storage+376];
	ld.shared.f64 	%fd563, [_ZZN3cub18CUB_300001_SM_10006detail6reduce18DeviceReduceKernelINS2_10policy_hubIN4cuda3std3__45tupleIJddddddEEEj9tuple_sumE10Policy1000EN6thrust24THRUST_300001_SM_1000_NS17counting_iteratorIiNSE_11use_defaultESG_SG_EEjSA_S9_13saxpy_functorILb0EEEEvT0_PT3_T1_NS0_13GridEvenShareISN_EET2_T4_E12temp_storage+384];
	add.f64 	%fd776, %fd552, %fd558;
	add.f64 	%fd775, %fd553, %fd559;
	add.f64 	%fd774, %fd554, %fd560;
	add.f64 	%fd773, %fd555, %fd561;
	add.f64 	%fd772, %fd556, %fd562;
	add.f64 	%fd771, %fd557, %fd563;
$L__BB8_66:
	mov.u32 	%r835, %tid.x;
	setp.ne.s32 	%p42, %r835, 0;
	@%p42 bra 	$L__BB8_68;
	ld.param.u64 	%rd246, [_ZN3cub18CUB_300001_SM_10006detail6reduce18DeviceReduceKernelINS2_10policy_hubIN4cuda3std3__45tupleIJddddddEEEj9tuple_sumE10Policy1000EN6thrust24THRUST_300001_SM_1000_NS17counting_iteratorIiNSE_11use_defaultESG_SG_EEjSA_S9_13saxpy_functorILb0EEEEvT0_PT3_T1_NS0_13GridEvenShareISN_EET2_T4__param_1];
	cvta.to.global.u64 	%rd243, %rd246;
	mul.wide.u32 	%rd244, %r5, 48;
	add.s64 	%rd245, %rd243, %rd244;
	st.global.f64 	[%rd245], %fd776;
	st.global.f64 	[%rd245+8], %fd775;
	st.global.f64 	[%rd245+16], %fd774;
	st.global.f64 	[%rd245+24], %fd773;
	st.global.f64 	[%rd245+32], %fd772;
	st.global.f64 	[%rd245+40], %fd771;
$L__BB8_68:
	ret;

}
	// .globl	_ZN3cub18CUB_300001_SM_10006detail6reduce28DeviceReduceSingleTileKernelINS2_10policy_hubIN4cuda3std3__45tupleIJddddddEEEy9tuple_sumE10Policy1000EN6thrust24THRUST_300001_SM_1000_NS17counting_iteratorIiNSE_11use_defaultESG_SG_EEPS9_ySA_S9_S9_13saxpy_functorILb0EEEEvT0_T1_T2_T3_T4_T6_
.visible .entry _ZN3cub18CUB_300001_SM_10006detail6reduce28DeviceReduceSingleTileKernelINS2_10policy_hubIN4cuda3std3__45tupleIJddddddEEEy9tuple_sumE10Policy1000EN6thrust24THRUST_300001_SM_1000_NS17counting_iteratorIiNSE_11use_defaultESG_SG_EEPS9_ySA_S9_S9_13saxpy_functorILb0EEEEvT0_T1_T2_T3_T4_T6_(
	.param .align 4 .b8 _ZN3cub18CUB_300001_SM_10006detail6reduce28DeviceReduceSingleTileKernelINS2_10policy_hubIN4cuda3std3__45tupleIJddddddEEEy9tuple_sumE10Policy1000EN6thrust24THRUST_300001_SM_1000_NS17counting_iteratorIiNSE_11use_defaultESG_SG_EEPS9_ySA_S9_S9_13saxpy_functorILb0EEEEvT0_T1_T2_T3_T4_T6__param_0[4],
	.param .u64 .ptr .align 1 _ZN3cub18CUB_300001_SM_10006detail6reduce28DeviceReduceSingleTileKernelINS2_10policy_hubIN4cuda3std3__45tupleIJddddddEEEy9tuple_sumE10Policy1000EN6thrust24THRUST_300001_SM_1000_NS17counting_iteratorIiNSE_11use_defaultESG_SG_EEPS9_ySA_S9_S9_13saxpy_functorILb0EEEEvT0_T1_T2_T3_T4_T6__param_1,
	.param .u64 _ZN3cub18CUB_300001_SM_10006detail6reduce28DeviceReduceSingleTileKernelINS2_10policy_hubIN4cuda3std3__45tupleIJddddddEEEy9tuple_sumE10Policy1000EN6thrust24THRUST_300001_SM_1000_NS17counting_iteratorIiNSE_11use_defaultESG_SG_EEPS9_ySA_S9_S9_13saxpy_functorILb0EEEEvT0_T1_T2_T3_T4_T6__param_2,
	.param .align 1 .b8 _ZN3cub18CUB_300001_SM_10006detail6reduce28DeviceReduceSingleTileKernelINS2_10policy_hubIN4cuda3std3__45tupleIJddddddEEEy9tuple_sumE10Policy1000EN6thrust24THRUST_300001_SM_1000_NS17counting_iteratorIiNSE_11use_defaultESG_SG_EEPS9_ySA_S9_S9_13saxpy_functorILb0EEEEvT0_T1_T2_T3_T4_T6__param_3[1],
	.param .align 8 .b8 _ZN3cub18CUB_300001_SM_10006detail6reduce28DeviceReduceSingleTileKernelINS2_10policy_hubIN4cuda3std3__45tupleIJddddddEEEy9tuple_sumE10Policy1000EN6thrust24THRUST_300001_SM_1000_NS17counting_iteratorIiNSE_11use_defaultESG_SG_EEPS9_ySA_S9_S9_13saxpy_functorILb0EEEEvT0_T1_T2_T3_T4_T6__param_4[48],
	.param .align 8 .b8 _ZN3cub18CUB_300001_SM_10006detail6reduce28DeviceReduceSingleTileKernelINS2_10policy_hubIN4cuda3std3__45tupleIJddddddEEEy9tuple_sumE10Policy1000EN6thrust24THRUST_300001_SM_1000_NS17counting_iteratorIiNSE_11use_defaultESG_SG_EEPS9_ySA_S9_S9_13saxpy_functorILb0EEEEvT0_T1_T2_T3_T4_T6__param_5[32]
)
.maxntid 256
.minnctapersm 1
{
	.reg .pred 	%p<45>;
	.reg .b16 	%rs<5>;
	.reg .b32 	%r<817>;
	.reg .b64 	%rd<258>;
	.reg .b64 	%fd<945>;
	// demoted variable
	.shared .align 8 .b8 _ZZN3cub18CUB_300001_SM_10006detail6reduce28DeviceReduceSingleTileKernelINS2_10policy_hubIN4cuda3std3__45tupleIJddddddEEEy9tuple_sumE10Policy1000EN6thrust24THRUST_300001_SM_1000_NS17counting_iteratorIiNSE_11use_defaultESG_SG_EEPS9_ySA_S9_S9_13saxpy_functorILb0EEEEvT0_T1_T2_T3_T4_T6_E12temp_storage[440];
	ld.param.u32 	%r161, [_ZN3cub18CUB_300001_SM_10006detail6reduce28DeviceReduceSingleTileKernelINS2_10policy_hubIN4cuda3std3__45tupleIJddddddEEEy9tuple_sumE10Policy1000EN6thrust24THRUST_300001_SM_1000_NS17counting_iteratorIiNSE_11use_defaultESG_SG_EEPS9_ySA_S9_S9_13saxpy_functorILb0EEEEvT0_T1_T2_T3_T4_T6__param_5+24];
	ld.param.u64 	%rd32, [_ZN3cub18CUB_300001_SM_10006detail6reduce28DeviceReduceSingleTileKernelINS2_10policy_hubIN4cuda3std3__45tupleIJddddddEEEy9tuple_sumE10Policy1000EN6thrust24THRUST_300001_SM_1000_NS17counting_iteratorIiNSE_11use_defaultESG_SG_EEPS9_ySA_S9_S9_13saxpy_functorILb0EEEEvT0_T1_T2_T3_T4_T6__param_5+16];
	ld.param.u64 	%rd31, [_ZN3cub18CUB_300001_SM_10006detail6reduce28DeviceReduceSingleTileKernelINS2_10policy_hubIN4cuda3std3__45tupleIJddddddEEEy9tuple_sumE10Policy1000EN6thrust24THRUST_300001_SM_1000_NS17counting_iteratorIiNSE_11use_defaultESG_SG_EEPS9_ySA_S9_S9_13saxpy_functorILb0EEEEvT0_T1_T2_T3_T4_T6__param_5+8];
	ld.param.u64 	%rd30, [_ZN3cub18CUB_300001_SM_10006detail6reduce28DeviceReduceSingleTileKernelINS2_10policy_hubIN4cuda3std3__45tupleIJddddddEEEy9tuple_sumE10Policy1000EN6thrust24THRUST_300001_SM_1000_NS17counting_iteratorIiNSE_11use_defaultESG_SG_EEPS9_ySA_S9_S9_13saxpy_functorILb0EEEEvT0_T1_T2_T3_T4_T6__param_5];
	ld.param.f64 	%fd360, [_ZN3cub18CUB_300001_SM_10006detail6reduce28DeviceReduceSingleTileKernelINS2_10policy_hubIN4cuda3std3__45tupleIJddddddEEEy9tuple_sumE10Policy1000EN6thrust24THRUST_300001_SM_1000_NS17counting_iteratorIiNSE_11use_defaultESG_SG_EEPS9_ySA_S9_S9_13saxpy_functorILb0EEEEvT0_T1_T2_T3_T4_T6__param_4+40];
	ld.param.f64 	%fd359, [_ZN3cub18CUB_300001_SM_10006detail6reduce28DeviceReduceSingleTileKernelINS2_10policy_hubIN4cuda3std3__45tupleIJddddddEEEy9tuple_sumE10Policy1000EN6thrust24THRUST_300001_SM_1000_NS17counting_iteratorIiNSE_11use_defaultESG_SG_EEPS9_ySA_S9_S9_13saxpy_functorILb0EEEEvT0_T1_T2_T3_T4_T6__param_4+32];
	ld.param.f64 	%fd358, [_ZN3cub18CUB_300001_SM_10006detail6reduce28DeviceReduceSingleTileKernelINS2_10policy_hubIN4cuda3std3__45tupleIJddddddEEEy9tuple_sumE10Policy1000EN6thrust24THRUST_300001_SM_1000_NS17counting_iteratorIiNSE_11use_defaultESG_SG_EEPS9_ySA_S9_S9_13saxpy_functorILb0EEEEvT0_T1_T2_T3_T4_T6__param_4+24];
	ld.param.f64 	%fd357, [_ZN3cub18CUB_300001_SM_10006detail6reduce28DeviceReduceSingleTileKernelINS2_10policy_hubIN4cuda3std3__45tupleIJddddddEEEy9tuple_sumE10Policy1000EN6thrust24THRUST_300001_SM_1000_NS17counting_iteratorIiNSE_11use_defaultESG_SG_EEPS9_ySA_S9_S9_13saxpy_functorILb0EEEEvT0_T1_T2_T3_T4_T6__param_4+16];
	ld.param.f64 	%fd356, [_ZN3cub18CUB_300001_SM_10006detail6reduce28DeviceReduceSingleTileKernelINS2_10policy_hubIN4cuda3std3__45tupleIJddddddEEEy9tuple_sumE10Policy1000EN6thrust24THRUST_300001_SM_1000_NS17counting_iteratorIiNSE_11use_defaultESG_SG_EEPS9_ySA_S9_S9_13saxpy_functorILb0EEEEvT0_T1_T2_T3_T4_T6__param_4+8];
	ld.param.f64 	%fd355, [_ZN3cub18CUB_300001_SM_10006detail6reduce28DeviceReduceSingleTileKernelINS2_10policy_hubIN4cuda3std3__45tupleIJddddddEEEy9tuple_sumE10Policy1000EN6thrust24THRUST_300001_SM_1000_NS17counting_iteratorIiNSE_11use_defaultESG_SG_EEPS9_ySA_S9_S9_13saxpy_functorILb0EEEEvT0_T1_T2_T3_T4_T6__param_4];
	ld.param.u32 	%r160, [_ZN3cub18CUB_300001_SM_10006detail6reduce28DeviceReduceSingleTileKernelINS2_10policy_hubIN4cuda3std3__45tupleIJddddddEEEy9tuple_sumE10Policy1000EN6thrust24THRUST_300001_SM_1000_NS17counting_iteratorIiNSE_11use_defaultESG_SG_EEPS9_ySA_S9_S9_13saxpy_functorILb0EEEEvT0_T1_T2_T3_T4_T6__param_0];
	ld.param.u64 	%rd33, [_ZN3cub18CUB_300001_SM_10006detail6reduce28DeviceReduceSingleTileKernelINS2_10policy_hubIN4cuda3std3__45tupleIJddddddEEEy9tuple_sumE10Policy1000EN6thrust24THRUST_300001_SM_1000_NS17counting_iteratorIiNSE_11use_defaultESG_SG_EEPS9_ySA_S9_S9_13saxpy_functorILb0EEEEvT0_T1_T2_T3_T4_T6__param_1];
	ld.param.u64 	%rd29, [_ZN3cub18CUB_300001_SM_10006detail6reduce28DeviceReduceSingleTileKernelINS2_10policy_hubIN4cuda3std3__45tupleIJddddddEEEy9tuple_sumE10Policy1000EN6thrust24THRUST_300001_SM_1000_NS17counting_iteratorIiNSE_11use_defaultESG_SG_EEPS9_ySA_S9_S9_13saxpy_functorILb0EEEEvT0_T1_T2_T3_T4_T6__param_2];
	cvta.to.global.u64 	%rd1, %rd33;
	setp.ne.s64 	%p1, %rd29, 0;
	@%p1 bra 	$L__BB9_3;
	mov.u32 	%r805, %tid.x;
	setp.ne.s32 	%p44, %r805, 0;
	@%p44 bra 	$L__BB9_71;
	st.global.f64 	[%rd1], %fd355;
	st.global.f64 	[%rd1+8], %fd356;
	st.global.f64 	[%rd1+16], %fd357;
	st.global.f64 	[%rd1+24], %fd358;
	st.global.f64 	[%rd1+32], %fd359;
	st.global.f64 	[%rd1+40], %fd360;
	bra.uni 	$L__BB9_71;
$L__BB9_3:
	cvta.to.global.u64 	%rd2, %rd30;
	cvta.to.global.u64 	%rd3, %rd31;
	cvta.to.global.u64 	%rd4, %rd32;
	setp.gt.u64 	%p2, %rd29, 255;
	@%p2 bra 	$L__BB9_42;
	cvt.u32.u64 	%r3, %rd29;
	mov.u32 	%r4, %tid.x;
	setp.ge.u32 	%p21, %r4, %r3;
	mov.f64 	%fd789, 0d0000000000000000;
	mov.f64 	%fd790, %fd789;
	mov.f64 	%fd791, %fd789;
	mov.f64 	%fd792, %fd789;
	mov.f64 	%fd793, %fd789;
	mov.f64 	%fd794, %fd789;
	mov.u32 	%r810, %r4;
	@%p21 bra 	$L__BB9_6;
	add.s32 	%r484, %r160, %r4;
	mul.wide.s32 	%rd149, %r484, 8;
	add.s64 	%rd150, %rd3, %rd149;
	ld.global.f64 	%fd577, [%rd150];
	mul.wide.s32 	%rd151, %r484, 16;
	add.s64 	%rd152, %rd2, %rd151;
	ld.global.f64 	%fd578, [%rd152+8];
	mul.f64 	%fd579, %fd577, %fd578;
	add.s64 	%rd153, %rd4, %rd149;
	ld.global.f64 	%fd580, [%rd153];
	mul.f64 	%fd794, %fd579, %fd580;
	mul.wide.s32 	%rd154, %r161, 8;
	add.s64 	%rd155, %rd153, %rd154;
	ld.global.f64 	%fd581, [%rd155];
	mul.f64 	%fd793, %fd579, %fd581;
	add.s64 	%rd156, %rd155, %rd154;
	ld.global.f64 	%fd582, [%rd156];
	mul.f64 	%fd792, %fd579, %fd582;
	add.s64 	%rd157, %rd156, %rd154;
	ld.global.f64 	%fd583, [%rd157];
	mul.f64 	%fd791, %fd579, %fd583;
	add.s64 	%rd158, %rd157, %rd154;
	ld.global.f64 	%fd584, [%rd158];
	mul.f64 	%fd790, %fd579, %fd584;
	add.s64 	%rd159, %rd158, %rd154;
	ld.global.f64 	%fd585, [%rd159];
	mul.f64 	%fd789, %fd579, %fd585;
	add.s32 	%r810, %r4, 256;
$L__BB9_6:
	setp.ge.u32 	%p22, %r810, %r3;
	@%p22 bra 	$L__BB9_15;
	not.b32 	%r485, %r810;
	add.s32 	%r7, %r485, %r3;
	shr.u32 	%r486, %r7, 8;
	add.s32 	%r8, %r486, 1;
	setp.lt.u32 	%p23, %r7, 768;
	@%p23 bra 	$L__BB9_10;
	and.b32  	%r487, %r8, 33554428;
	neg.s32 	%r808, %r487;
	add.s64 	%rd5, %rd3, 4096;
	add.s32 	%r807, %r160, %r810;
	mul.wide.s32 	%rd160, %r161, 8;
	add.s64 	%rd8, %rd4, 4096;
	add.s64 	%rd6, %rd8, %rd160;
	add.s64 	%rd7, %rd2, 8200;
	mul.wide.s32 	%rd161, %r161, 40;
	add.s64 	%rd9, %rd8, %rd161;
	mul.wide.s32 	%rd10, %r161, 16;
	mul.wide.s32 	%rd162, %r161, 32;
	add.s64 	%rd11, %rd8, %rd162;
	mul.wide.s32 	%rd163, %r161, 24;
	add.s64 	%rd12, %rd8, %rd163;
$L__BB9_9:
	.pragma "nounroll";
	mul.wide.s32 	%rd164, %r807, 8;
	add.s64 	%rd165, %rd5, %rd164;
	add.s64 	%rd166, %rd6, %rd164;
	mul.wide.s32 	%rd167, %r807, 16;
	add.s64 	%rd168, %rd7, %rd167;
	add.s64 	%rd169, %rd8, %rd164;
	add.s64 	%rd170, %rd9, %rd164;
	add.s64 	%rd171, %rd11, %rd164;
	add.s64 	%rd172, %rd12, %rd164;
	ld.global.f64 	%fd587, [%rd165+-4096];
	ld.global.f64 	%fd588, [%rd168+-8192];
	mul.f64 	%fd589, %fd587, %fd588;
	ld.global.f64 	%fd590, [%rd169+-4096];
	ld.global.f64 	%fd591, [%rd166+-4096];
	add.s64 	%rd173, %rd169, %rd10;
	ld.global.f64 	%fd592, [%rd173+-4096];
	ld.global.f64 	%fd593, [%rd172+-4096];
	ld.global.f64 	%fd594, [%rd171+-4096];
	ld.global.f64 	%fd595, [%rd170+-4096];
	fma.rn.f64 	%fd596, %fd589, %fd590, %fd794;
	fma.rn.f64 	%fd597, %fd589, %fd591, %fd793;
	fma.rn.f64 	%fd598, %fd589, %fd592, %fd792;
	fma.rn.f64 	%fd599, %fd589, %fd593, %fd791;
	fma.rn.f64 	%fd600, %fd589, %fd594, %fd790;
	fma.rn.f64 	%fd601, %fd589, %fd595, %fd789;
	ld.global.f64 	%fd602, [%rd165+-2048];
	ld.global.f64 	%fd603, [%rd168+-4096];
	mul.f64 	%fd604, %fd602, %fd603;
	ld.global.f64 	%fd605, [%rd169+-2048];
	ld.global.f64 	%fd606, [%rd166+-2048];
	ld.global.f64 	%fd607, [%rd173+-2048];
	ld.global.f64 	%fd608, [%rd172+-2048];
	ld.global.f64 	%fd609, [%rd171+-2048];
	ld.global.f64 	%fd610, [%rd170+-2048];
	fma.rn.f64 	%fd611, %fd604, %fd605, %fd596;
	fma.rn.f64 	%fd612, %fd604, %fd606, %fd597;
	fma.rn.f64 	%fd613, %fd604, %fd607, %fd598;
	fma.rn.f64 	%fd614, %fd604, %fd608, %fd599;
	fma.rn.f64 	%fd615, %fd604, %fd609, %fd600;
	fma.rn.f64 	%fd616, %fd604, %fd610, %fd601;
	ld.global.f64 	%fd617, [%rd165];
	ld.global.f64 	%fd618, [%rd168];
	mul.f64 	%fd619, %fd617, %fd618;
	ld.global.f64 	%fd620, [%rd169];
	ld.global.f64 	%fd621, [%rd166];
	ld.global.f64 	%fd622, [%rd173];
	ld.global.f64 	%fd623, [%rd172];
	ld.global.f64 	%fd624, [%rd171];
	ld.global.f64 	%fd625, [%rd170];
	fma.rn.f64 	%fd626, %fd619, %fd620, %fd611;
	fma.rn.f64 	%fd627, %fd619, %fd621, %fd612;
	fma.rn.f64 	%fd628, %fd619, %fd622, %fd613;
	fma.rn.f64 	%fd629, %fd619, %fd623, %fd614;
	fma.rn.f64 	%fd630, %fd619, %fd624, %fd615;
	fma.rn.f64 	%fd631, %fd619, %fd625, %fd616;
	ld.global.f64 	%fd632, [%rd165+2048];
	ld.global.f64 	%fd633, [%rd168+4096];
	mul.f64 	%fd634, %fd632, %fd633;
	ld.global.f64 	%fd635, [%rd169+2048];
	ld.global.f64 	%fd636, [%rd166+2048];
	ld.global.f64 	%fd637, [%rd173+2048];
	ld.global.f64 	%fd638, [%rd172+2048];
	ld.global.f64 	%fd639, [%rd171+2048];
	ld.global.f64 	%fd640, [%rd170+2048];
	fma.rn.f64 	%fd794, %fd634, %fd635, %fd626;
	fma.rn.f64 	%fd793, %fd634, %fd636, %fd627;
	fma.rn.f64 	%fd792, %fd634, %fd637, %fd628;
	fma.rn.f64 	%fd791, %fd634, %fd638, %fd629;
	fma.rn.f64 	%fd790, %fd634, %fd639, %fd630;
	fma.rn.f64 	%fd789, %fd634, %fd640, %fd631;
	add.s32 	%r810, %r810, 1024;
	add.s32 	%r808, %r808, 4;
	add.s32 	%r807, %r807, 1024;
	setp.ne.s32 	%p24, %r808, 0;
	@%p24 bra 	$L__BB9_9;
$L__BB9_10:
	and.b32  	%r488, %r8, 3;
	setp.eq.s32 	%p25, %r488, 0;
	@%p25 bra 	$L__BB9_15;
	setp.eq.s32 	%p26, %r488, 1;
	@%p26 bra 	$L__BB9_13;
	add.s32 	%r489, %r810, %r160;
	mul.wide.s32 	%rd174, %r489, 8;
	add.s64 	%rd175, %rd3, %rd174;
	ld.global.f64 	%fd642, [%rd175];
	mul.wide.s32 	%rd176, %r489, 16;
	add.s64 	%rd177, %rd2, %rd176;
	ld.global.f64 	%fd643, [%rd177+8];
	mul.f64 	%fd644, %fd642, %fd643;
	add.s64 	%rd178, %rd4, %rd174;
	ld.global.f64 	%fd645, [%rd178];
	mul.wide.s32 	%rd179, %r161, 8;
	add.s64 	%rd180, %rd178, %rd179;
	ld.global.f64 	%fd646, [%rd180];
	add.s64 	%rd181, %rd180, %rd179;
	ld.global.f64 	%fd647, [%rd181];
	add.s64 	%rd182, %rd181, %rd179;
	ld.global.f64 	%fd648, [%rd182];
	add.s64 	%rd183, %rd182, %rd179;
	ld.global.f64 	%fd649, [%rd183];
	add.s64 	%rd184, %rd183, %rd179;
	ld.global.f64 	%fd650, [%rd184];
	fma.rn.f64 	%fd651, %fd644, %fd645, %fd794;
	fma.rn.f64 	%fd652, %fd644, %fd646, %fd793;
	fma.rn.f64 	%fd653, %fd644, %fd647, %fd792;
	fma.rn.f64 	%fd654, %fd644, %fd648, %fd791;
	fma.rn.f64 	%fd655, %fd644, %fd649, %fd790;
	fma.rn.f64 	%fd656, %fd644, %fd650, %fd789;
	ld.global.f64 	%fd657, [%rd175+2048];
	ld.global.f64 	%fd658, [%rd177+4104];
	mul.f64 	%fd659, %fd657, %fd658;
	ld.global.f64 	%fd660, [%rd178+2048];
	ld.global.f64 	%fd661, [%rd180+2048];
	ld.global.f64 	%fd662, [%rd181+2048];
	ld.global.f64 	%fd663, [%rd182+2048];
	ld.global.f64 	%fd664, [%rd183+2048];
	ld.global.f64 	%fd665, [%rd184+2048];
	fma.rn.f64 	%fd794, %fd659, %fd660, %fd651;
	fma.rn.f64 	%fd793, %fd659, %fd661, %fd652;
	fma.rn.f64 	%fd792, %fd659, %fd662, %fd653;
	fma.rn.f64 	%fd791, %fd659, %fd663, %fd654;
	fma.rn.f64 	%fd790, %fd659, %fd664, %fd655;
	fma.rn.f64 	%fd789, %fd659, %fd665, %fd656;
	add.s32 	%r810, %r810, 512;
$L__BB9_13:
	and.b32  	%r490, %r7, 256;
	setp.ne.s32 	%p27, %r490, 0;
	@%p27 bra 	$L__BB9_15;
	add.s32 	%r491, %r810, %r160;
	mul.wide.s32 	%rd185, %r491, 8;
	add.s64 	%rd186, %rd3, %rd185;
	ld.global.f64 	%fd666, [%rd186];
	mul.wide.s32 	%rd187, %r491, 16;
	add.s64 	%rd188, %rd2, %rd187;
	ld.global.f64 	%fd667, [%rd188+8];
	mul.f64 	%fd668, %fd666, %fd667;
	add.s64 	%rd189, %rd4, %rd185;
	ld.global.f64 	%fd669, [%rd189];
	mul.wide.s32 	%rd190, %r161, 8;
	add.s64 	%rd191, %rd189, %rd190;
	ld.global.f64 	%fd670, [%rd191];
	add.s64 	%rd192, %rd191, %rd190;
	ld.global.f64 	%fd671, [%rd192];
	add.s64 	%rd193, %rd192, %rd190;
	ld.global.f64 	%fd672, [%rd193];
	add.s64 	%rd194, %rd193, %rd190;
	ld.global.f64 	%fd673, [%rd194];
	add.s64 	%rd195, %rd194, %rd190;
	ld.global.f64 	%fd674, [%rd195];
	fma.rn.f64 	%fd794, %fd668, %fd669, %fd794;
	fma.rn.f64 	%fd793, %fd668, %fd670, %fd793;
	fma.rn.f64 	%fd792, %fd668, %fd671, %fd792;
	fma.rn.f64 	%fd791, %fd668, %fd672, %fd791;
	fma.rn.f64 	%fd790, %fd668, %fd673, %fd790;
	fma.rn.f64 	%fd789, %fd668, %fd674, %fd789;
$L__BB9_15:
	// begin inline asm
	mov.u32 %r492, %laneid;
	// end inline asm
	and.b32  	%r553, %r4, 992;
	add.s32 	%r554, %r553, 32;
	setp.gt.u32 	%p28, %r554, %r3;
	not.b32 	%r555, %r553;
	add.s32 	%r556, %r3, %r555;
	selp.b32 	%r551, %r556, 31, %p28;
	mov.b64 	%rd196, %fd794;
	mov.b64 	{%r494, %r499}, %rd196;
	mov.b32 	%r550, 1;
	mov.b32 	%r552, -1;
	// begin inline asm
	shfl.sync.down.b32 %r493, %r494, %r550, %r551, %r552;
	// end inline asm
	// begin inline asm
	shfl.sync.down.b32 %r498, %r499, %r550, %r551, %r552;
	// end inline asm
	mov.b64 	%rd197, %fd793;
	mov.b64 	{%r504, %r509}, %rd197;
	// begin inline asm
	shfl.sync.down.b32 %r503, %r504, %r550, %r551, %r552;
	// end inline asm
	// begin inline asm
	shfl.sync.down.b32 %r508, %r509, %r550, %r551, %r552;
	// end inline asm
	mov.b64 	%rd198, %fd792;
	mov.b64 	{%r514, %r519}, %rd198;
	// begin inline asm
	shfl.sync.down.b32 %r513, %r514, %r550, %r551, %r552;
	// end inline asm
	// begin inline asm
	shfl.sync.down.b32 %r518, %r519, %r550, %r551, %r552;
	// end inline asm
	mov.b64 	%rd199, %fd791;
	mov.b64 	{%r524, %r529}, %rd199;
	// begin inline asm
	shfl.sync.down.b32 %r523, %r524, %r550, %r551, %r552;
	// end inline asm
	// begin inline asm
	shfl.sync.down.b32 %r528, %r529, %r550, %r551, %r552;
	// end inline asm
	mov.b64 	%rd200, %fd790;
	mov.b64 	{%r534, %r539}, %rd200;
	// begin inline asm
	shfl.sync.down.b32 %r533, %r534, %r550, %r551, %r552;
	// end inline asm
	// begin inline asm
	shfl.sync.down.b32 %r538, %r539, %r550, %r551, %r552;
	// end inline asm
	mov.b64 	%rd201, %fd789;
	mov.b64 	{%r544, %r549}, %rd201;
	// begin inline asm
	shfl.sync.down.b32 %r543, %r544, %r550, %r551, %r552;
	// end inline asm
	// begin inline asm
	shfl.sync.down.b32 %r548, %r549, %r550, %r551, %r552;
	// end inline asm
	setp.ge.s32 	%p29, %r492, %r551;
	@%p29 bra 	$L__BB9_17;
	mov.b64 	%rd202, {%r543, %r548};
	mov.b64 	%fd675, %rd202;
	mov.b64 	%rd203, {%r533, %r538};
	mov.b64 	%fd676, %rd203;
	mov.b64 	%rd204, {%r523, %r528};
	mov.b64 	%fd677, %rd204;
	mov.b64 	%rd205, {%r513, %r518};
	mov.b64 	%fd678, %rd205;
	mov.b64 	%rd206, {%r503, %r508};
	mov.b64 	%fd679, %rd206;
	mov.b64 	%rd207, {%r493, %r498};
	mov.b64 	%fd680, %rd207;
	add.f64 	%fd794, %fd794, %fd680;
	add.f64 	%fd793, %fd793, %fd679;
	add.f64 	%fd792, %fd792, %fd678;
	add.f64 	%fd791, %fd791, %fd677;
	add.f64 	%fd790, %fd790, %fd676;
	add.f64 	%fd789, %fd789, %fd675;
$L__BB9_17:
	mov.b64 	%rd208, %fd794;
	mov.b64 	{%r558, %r563}, %rd208;
	mov.b32 	%r614, 2;
	mov.b32 	%r616, -1;
	// begin inline asm
	shfl.sync.down.b32 %r557, %r558, %r614, %r551, %r616;
	// end inline asm
	// begin inline asm
	shfl.sync.down.b32 %r562, %r563, %r614, %r551, %r616;
	// end inline asm
	mov.b64 	%rd209, %fd793;
	mov.b64 	{%r568, %r573}, %rd209;
	// begin inline asm
	shfl.sync.down.b32 %r567, %r568, %r614, %r551, %r616;
	// end inline asm
	// begin inline asm
	shfl.sync.down.b32 %r572, %r573, %r614, %r551, %r616;
	// end inline asm
	mov.b64 	%rd210, %fd792;
	mov.b64 	{%r578, %r583}, %rd210;
	// begin inline asm
	shfl.sync.down.b32 %r577, %r578, %r614, %r551, %r616;
	// end inline asm
	// begin inline asm
	shfl.sync.down.b32 %r582, %r583, %r614, %r551, %r616;
	// end inline asm
	mov.b64 	%rd211, %fd791;
	mov.b64 	{%r588, %r593}, %rd211;
	// begin inline asm
	shfl.sync.down.b32 %r587, %r588, %r614, %r551, %r616;
	// end inline asm
	// begin inline asm
	shfl.sync.down.b32 %r592, %r593, %r614, %r551, %r616;
	// end inline asm
	mov.b64 	%rd212, %fd790;
	mov.b64 	{%r598, %r603}, %rd212;
	// begin inline asm
	shfl.sync.down.b32 %r597, %r598, %r614, %r551, %r616;
	// end inline asm
	// begin inline asm
	shfl.sync.down.b32 %r602, %r603, %r614, %r551, %r616;
	// end inline asm
	mov.b64 	%rd213, %fd789;
	mov.b64 	{%r608, %r613}, %rd213;
	// begin inline asm
	shfl.sync.down.b32 %r607, %r608, %r614, %r551, %r616;
	// end inline asm
	// begin inline asm
	shfl.sync.down.b32 %r612, %r613, %r614, %r551, %r616;
	// end inline asm
	add.s32 	%r617, %r492, 2;
	setp.gt.s32 	%p30, %r617, %r551;
	@%p30 bra 	$L__BB9_19;
	mov.b64 	%rd214, {%r607, %r612};
	mov.b64 	%fd681, %rd214;
	mov.b64 	%rd215, {%r597, %r602};
	mov.b64 	%fd682, %rd215;
	mov.b64 	%rd216, {%r587, %r592};
	mov.b64 	%fd683, %rd216;
	mov.b64 	%rd217, {%r577, %r582};
	mov.b64 	%fd684, %rd217;
	mov.b64 	%rd218, {%r567, %r572};
	mov.b64 	%fd685, %rd218;
	mov.b64 	%rd219, {%r557, %r562};
	mov.b64 	%fd686, %rd219;
	add.f64 	%fd794, %fd794, %fd686;
	add.f64 	%fd793, %fd793, %fd685;
	add.f64 	%fd792, %fd792, %fd684;
	add.f64 	%fd791, %fd791, %fd683;
	add.f64 	%fd790, %fd790, %fd682;
	add.f64 	%fd789, %fd789, %fd681;
$L__BB9_19:
	mov.b64 	%rd220, %fd794;
	mov.b64 	{%r619, %r624}, %rd220;
	mov.b32 	%r675, 4;
	mov.b32 	%r677, -1;
	// begin inline asm
	shfl.sync.down.b32 %r618, %r619, %r675, %r551, %r677;
	// end inline asm
	// begin inline asm
	shfl.sync.down.b32 %r623, %r624, %r675, %r551, %r677;
	// end inline asm
	mov.b64 	%rd221, %fd793;
	mov.b64 	{%r629, %r634}, %rd221;
	// begin inline asm
	shfl.sync.down.b32 %r628, %r629, %r675, %r551, %r677;
	// end inline asm
	// begin inline asm
	shfl.sync.down.b32 %r633, %r634, %r675, %r551, %r677;
	// end inline asm
	mov.b64 	%rd222, %fd792;
	mov.b64 	{%r639, %r644}, %rd222;
	// begin inline asm
	shfl.sync.down.b32 %r638, %r639, %r675, %r551, %r677;
	// end inline asm
	// begin inline asm
	shfl.sync.down.b32 %r643, %r644, %r675, %r551, %r677;
	// end inline asm
	mov.b64 	%rd223, %fd791;
	mov.b64 	{%r649, %r654}, %rd223;
	// begin inline asm
	shfl.sync.down.b32 %r648, %r649, %r675, %r551, %r677;
	// end inline asm
	// begin inline asm
	shfl.sync.down.b32 %r653, %r654, %r675, %r551, %r677;
	// end inline asm
	mov.b64 	%rd224, %fd790;
	mov.b64 	{%r659, %r664}, %rd224;
	// begin inline asm
	shfl.sync.down.b32 %r658, %r659, %r675, %r551, %r677;
	// end inline asm
	// begin inline asm
	shfl.sync.down.b32 %r663, %r664, %r675, %r551, %r677;
	// end inline asm
	mov.b64 	%rd225, %fd789;
	mov.b64 	{%r669, %r674}, %rd225;
	// begin inline asm
	shfl.sync.down.b32 %r668, %r669, %r675, %r551, %r677;
	// end inline asm
	// begin inline asm
	shfl.sync.down.b32 %r673, %r674, %r675, %r551, %r677;
	// end inline asm
	add.s32 	%r678, %r492, 4;
	setp.gt.s32 	%p31, %r678, %r551;
	@%p31 bra 	$L__BB9_21;
	mov.b64 	%rd226, {%r668, %r673};
	mov.b64 	%fd687, %rd226;
	mov.b64 	%rd227, {%r658, %r663};
	mov.b64 	%fd688, %rd227;
	mov.b64 	%rd228, {%r648, %r653};
	mov.b64 	%fd689, %rd228;
	mov.b64 	%rd229, {%r638, %r643};
	mov.b64 	%fd690, %rd229;
	mov.b64 	%rd230, {%r628, %r633};
	mov.b64 	%fd691, %rd230;
	mov.b64 	%rd231, {%r618, %r623};
	mov.b64 	%fd692, %rd231;
	add.f64 	%fd794, %fd794, %fd692;
	add.f64 	%fd793, %fd793, %fd691;
	add.f64 	%fd792, %fd792, %fd690;
	add.f64 	%fd791, %fd791, %fd689;
	add.f64 	%fd790, %fd790, %fd688;
	add.f64 	%fd789, %fd789, %fd687;
$L__BB9_21:
	mov.b64 	%rd232, %fd794;
	mov.b64 	{%r680, %r685}, %rd232;
	mov.b32 	%r736, 8;
	mov.b32 	%r738, -1;
	// begin inline asm
	shfl.sync.down.b32 %r679, %r680, %r736, %r551, %r738;
	// end inline asm
	// begin inline asm
	shfl.sync.down.b32 %r684, %r685, %r736, %r551, %r738;
	// end inline asm
	mov.b64 	%rd233, %fd793;
	mov.b64 	{%r690, %r695}, %rd233;
	// begin inline asm
	shfl.sync.down.b32 %r689, %r690, %r736, %r551, %r738;
	// end inline asm
	// begin inline asm
	shfl.sync.down.b32 %r694, %r695, %r736, %r551, %r738;
	// end inline asm
	mov.b64 	%rd234, %fd792;
	mov.b64 	{%r700, %r705}, %rd234;
	// begin inline asm
	shfl.sync.down.b32 %r699, %r700, %r736, %r551, %r738;
	// end inline asm
	// begin inline asm
	shfl.sync.down.b32 %r704, %r705, %r736, %r551, %r738;
	// end inline asm
	mov.b64 	%rd235, %fd791;
	mov.b64 	{%r710, %r715}, %rd235;
	// begin inline asm
	shfl.sync.down.b32 %r709, %r710, %r736, %r551, %r738;
	// end inline asm
	// begin inline asm
	shfl.sync.down.b32 %r714, %r715, %r736, %r551, %r738;
	// end inline asm
	mov.b64 	%rd236, %fd790;
	mov.b64 	{%r720, %r725}, %rd236;
	// begin inline asm
	shfl.sync.down.b32 %r719, %r720, %r736, %r551, %r738;
	// end inline asm
	// begin inline asm
	shfl.sync.down.b32 %r724, %r725, %r736, %r551, %r738;
	// end inline asm
	mov.b64 	%rd237, %fd789;
	mov.b64 	{%r730, %r735}, %rd237;
	// begin inline asm
	shfl.sync.down.b32 %r729, %r730, %r736, %r551, %r738;
	// end inline asm
	// begin inline asm
	shfl.sync.down.b32 %r734, %r735, %r736, %r551, %r738;
	// end inline asm
	add.s32 	%r739, %r492, 8;
	setp.gt.s32 	%p32, %r739, %r551;
	@%p32 bra 	$L__BB9_23;
	mov.b64 	%rd238, {%r729, %r734};
	mov.b64 	%fd693, %rd238;
	mov.b64 	%rd239, {%r719, %r724};
	mov.b64 	%fd694, %rd239;
	mov.b64 	%rd240, {%r709, %r714};
	mov.b64 	%fd695, %rd240;
	mov.b64 	%rd241, {%r699, %r704};
	mov.b64 	%fd696, %rd241;
	mov.b64 	%rd242, {%r689, %r694};
	mov.b64 	%fd697, %rd242;
	mov.b64 	%rd243, {%r679, %r684};
	mov.b64 	%fd698, %rd243;
	add.f64 	%fd794, %fd794, %fd698;
	add.f64 	%fd793, %fd793, %fd697;
	add.f64 	%fd792, %fd792, %fd696;
	add.f64 	%fd791, %fd791, %fd695;
	add.f64 	%fd790, %fd790, %fd694;
	add.f64 	%fd789, %fd789, %fd693;
$L__BB9_23:
	mov.b64 	%rd244, %fd794;
	mov.b64 	{%r741, %r746}, %rd244;
	mov.b32 	%r797, 16;
	mov.b32 	%r799, -1;
	// begin inline asm
	shfl.sync.down.b32 %r740, %r741, %r797, %r551, %r799;
	// end inline asm
	// begin inline asm
	shfl.sync.down.b32 %r745, %r746, %r797, %r551, %r799;
	// end inline asm
	mov.b64 	%rd245, %fd793;
	mov.b64 	{%r751, %r756}, %rd245;
	// begin inline asm
	shfl.sync.down.b32 %r750, %r751, %r797, %r551, %r799;
	// end inline asm
	// begin inline asm
	shfl.sync.down.b32 %r755, %r756, %r797, %r551, %r799;
	// end inline asm
	mov.b64 	%rd246, %fd792;
	mov.b64 	{%r761, %r766}, %rd246;
	// begin inline asm
	shfl.sync.down.b32 %r760, %r761, %r797, %r551, %r799;
	// end inline asm
	// begin inline asm
	shfl.sync.down.b32 %r765, %r766, %r797, %r551, %r799;
	// end inline asm
	mov.b64 	%rd247, %fd791;
	mov.b64 	{%r771, %r776}, %rd247;
	// begin inline asm
	shfl.sync.down.b32 %r770, %r771, %r797, %r551, %r799;
	// end inline asm
	// begin inline asm
	shfl.sync.down.b32 %r775, %r776, %r797, %r551, %r799;
	// end inline asm
	mov.b64 	%rd248, %fd790;
	mov.b64 	{%r781, %r786}, %rd248;
	// begin inline asm
	shfl.sync.down.b32 %r780, %r781, %r797, %r551, %r799;
	// end inline asm
	// begin inline asm
	shfl.sync.down.b32 %r785, %r786, %r797, %r551, %r799;
	// end inline asm
	mov.b64 	%rd249, %fd789;
	mov.b64 	{%r791, %r796}, %rd249;
	// begin inline asm
	shfl.sync.down.b32 %r790, %r791, %r797, %r551, %r799;
	// end inline asm
	// begin inline asm
	shfl.sync.down.b32 %r795, %r796, %r797, %r551, %r799;
	// end inline asm
	add.s32 	%r800, %r492, 16;
	setp.gt.s32 	%p33, %r800, %r551;
	@%p33 bra 	$L__BB9_25;
	mov.b64 	%rd250, {%r790, %r795};
	mov.b64 	%fd699, %rd250;
	mov.b64 	%rd251, {%r780, %r785};
	mov.b64 	%fd700, %rd251;
	mov.b64 	%rd252, {%r770, %r775};
	mov.b64 	%fd701, %rd252;
	mov.b64 	%rd253, {%r760, %r765};
	mov.b64 	%fd702, %rd253;
	mov.b64 	%rd254, {%r750, %r755};
	mov.b64 	%fd703, %rd254;
	mov.b64 	%rd255, {%r740, %r745};
	mov.b64 	%fd704, %rd255;
	add.f64 	%fd794, %fd794, %fd704;
	add.f64 	%fd793, %fd793, %fd703;
	add.f64 	%fd792, %fd792, %fd702;
	add.f64 	%fd791, %fd791, %fd701;
	add.f64 	%fd790, %fd790, %fd700;
	add.f64 	%fd789, %fd789, %fd699;
$L__BB9_25:
	setp.ne.s32 	%p34, %r492, 0;
	@%p34 bra 	$L__BB9_27;
	shr.u32 	%r801, %r4, 5;
	mov.u32 	%r802, _ZZN3cub18CUB_300001_SM_10006detail6reduce28DeviceReduceSingleTileKernelINS2_10policy_hubIN4cuda3std3__45tupleIJddddddEEEy9tuple_sumE10Policy1000EN6thrust24THRUST_300001_SM_1000_NS17counting_iteratorIiNSE_11use_defaultESG_SG_EEPS9_ySA_S9_S9_13saxpy_functorILb0EEEEvT0_T1_T2_T3_T4_T6_E12temp_storage;
	mad.lo.s32 	%r803, %r801, 48, %r802;
	st.shared.f64 	[%r803+8], %fd794;
	st.shared.f64 	[%r803+16], %fd793;
	st.shared.f64 	[%r803+24], %fd792;
	st.shared.f64 	[%r803+32], %fd791;
	st.shared.f64 	[%r803+40], %fd790;
	st.shared.f64 	[%r803+48], %fd789;
$L__BB9_27:
	bar.sync 	0;
	setp.ne.s32 	%p35, %r4, 0;
	@%p35 bra 	$L__BB9_69;
	setp.lt.u64 	%p36, %rd29, 33;
	@%p36 bra 	$L__BB9_30;
	ld.shared.f64 	%fd705, [_ZZN3cub18CUB_300001_SM_10006detail6reduce28DeviceReduceSingleTileKernelINS2_10policy_hubIN4cuda3std3__45tupleIJddddddEEEy9tuple_sumE10Policy1000EN6thrust24THRUST_300001_SM_1000_NS17counting_iteratorIiNSE_11use_defaultESG_SG_EEPS9_ySA_S9_S9_13saxpy_functorILb0EEEEvT0_T1_T2_T3_T4_T6_E12temp_storage+56];
	ld.shared.f64 	%fd706, [_ZZN3cub18CUB_300001_SM_10006detail6reduce28DeviceReduceSingleTileKernelINS2_10policy_hubIN4cuda3std3__45tupleIJddddddEEEy9tuple_sumE10Policy1000EN6thrust24THRUST_300001_SM_1000_NS17counting_iteratorIiNSE_11use_defaultESG_SG_EEPS9_ySA_S9_S9_13saxpy_functorILb0EEEEvT0_T1_T2_T3_T4_T6_E12temp_storage+64];
	ld.shared.f64 	%fd707, [_ZZN3cub18CUB_300001_SM_10006detail6reduce28DeviceReduceSingleTileKernelINS2_10policy_hubIN4cuda3std3__45tupleIJddddddEEEy9tuple_sumE10Policy1000EN6thrust24THRUST_300001_SM_1000_NS17counting_iteratorIiNSE_11use_defaultESG_SG_EEPS9_ySA_S9_S9_13saxpy_functorILb0EEEEvT0_T1_T2_T3_T4_T6_E12temp_storage+72];
	ld.shared.f64 	%fd708, [_ZZN3cub18CUB_300001_SM_10006detail6reduce28DeviceReduceSingleTileKernelINS2_10policy_hubIN4cuda3std3__45tupleIJddddddEEEy9tuple_sumE10Policy1000EN6thrust24THRUST_300001_SM_1000_NS17counting_iteratorIiNSE_11use_defaultESG_SG_EEPS9_ySA_S9_S9_13saxpy_functorILb0EEEEvT0_T1_T2_T3_T4_T6_E12temp_storage+80];
	ld.shared.f64 	%fd709, [_ZZN3cub18CUB_300001_SM_10006detail6reduce28DeviceReduceSingleTileKernelINS2_10policy_hubIN4cuda3std3__45tupleIJddddddEEEy9tuple_sumE10Policy1000EN6thrust24THRUST_300001_SM_1000_NS17counting_iteratorIiNSE_11use_defaultESG_SG_EEPS9_ySA_S9_S9_13saxpy_functorILb0EEEEvT0_T1_T2_T3_T4_T6_E12temp_storage+88];
	ld.shared.f64 	%fd710, [_ZZN3cub18CUB_300001_SM_10006detail6reduce28DeviceReduceSingleTileKernelINS2_10policy_hubIN4cuda3std3__45tupleIJddddddEEEy9tuple_sumE10Policy1000EN6thrust24THRUST_300001_SM_1000_NS17counting_iteratorIiNSE_11use_defaultESG_SG_EEPS9_ySA_S9_S9_13saxpy_functorILb0EEEEvT0_T1_T2_T3_T4_T6_E12temp_storage+96];
	add.f64 	%fd794, %fd794, %fd705;
	add.f64 	%fd793, %fd793, %fd706;
	add.f64 	%fd792, %fd792, %fd707;
	add.f64 	%fd791, %fd791, %fd708;
	add.f64 	%fd790, %fd790, %fd709;
	add.f64 	%fd789, %fd789, %fd710;
$L__BB9_30:
	setp.lt.u64 	%p37, %rd29, 65;
	@%p37 bra 	$L__BB9_32;
	ld.shared.f64 	%fd711, [_ZZN3cub18CUB_300001_SM_10006detail6reduce28DeviceReduceSingleTileKernelINS2_10policy_hubIN4cuda3std3__45tupleIJddddddEEEy9tuple_sumE10Policy1000EN6thrust24THRUST_300001_SM_1000_NS17counting_iteratorIiNSE_11use_defaultESG_SG_EEPS9_ySA_S9_S9_13saxpy_functorILb0EEEEvT0_T1_T2_T3_T4_T6_E12temp_storage+104];
	ld.shared.f64 	%fd712, [_ZZN3cub18CUB_300001_SM_10006detail6reduce28DeviceReduceSingleTileKernelINS2_10policy_hubIN4cuda3std3__45tupleIJddddddEEEy9tuple_sumE10Policy1000EN6thrust24THRUST_300001_SM_1000_NS17counting_iteratorIiNSE_11use_defaultESG_SG_EEPS9_ySA_S9_S9_13saxpy_functorILb0EEEEvT0_T1_T2_T3_T4_T6_E12temp_storage+112];
	ld.shared.f64 	%fd713, [_ZZN3cub18CUB_300001_SM_10006detail6reduce28DeviceReduceSingleTileKernelINS2_10policy_hubIN4cuda3std3__45tupleIJddddddEEEy9tuple_sumE10Policy1000EN6thrust24THRUST_300001_SM_1000_NS17counting_iteratorIiNSE_11use_defaultESG_SG_EEPS9_ySA_S9_S9_13saxpy_functorILb0EEEEvT0_T1_T2_T3_T4_T6_E12temp_storage+120];
	ld.shared.f64 	%fd714, [_ZZN3cub18CUB_300001_SM_10006detail6reduce28DeviceReduceSingleTileKernelINS2_10policy_hubIN4cuda3std3__45tupleIJddddddEEEy9tuple_sumE10Policy1000EN6thrust24THRUST_300001_SM_1000_NS17counting_iteratorIiNSE_11use_defaultESG_SG_EEPS9_ySA_S9_S9_13saxpy_functorILb0EEEEvT0_T1_T2_T3_T4_T6_E12temp_storage+128];
	ld.shared.f64 	%fd715, [_ZZN3cub18CUB_300001_SM_10006detail6reduce28DeviceReduceSingleTileKernelINS2_10policy_hubIN4cuda3std3__45tupleIJddddddEEEy9tuple_sumE10Policy1000EN6thrust24THRUST_300001_SM_1000_NS17counting_iteratorIiNSE_11use_defaultESG_SG_EEPS9_ySA_S9_S9_13saxpy_functorILb0EEEEvT0_T1_T2_T3_T4_T6_E12temp_storage+136];
	ld.shared.f64 	%fd716, [_ZZN3cub18CUB_300001_SM_10006detail6reduce28DeviceReduceSingleTileKernelINS2_10policy_hubIN4cuda3std3__45tupleIJddddddEEEy9tuple_sumE10Policy1000EN6thrust24THRUST_300001_SM_1000_NS17counting_iteratorIiNSE_11use_defaultESG_SG_EEPS9_ySA_S9_S9_13saxpy_functorILb0EEEEvT0_T1_T2_T3_T4_T6_E12temp_storage+144];
	add.f64 	%fd794, %fd794, %fd711;
	add.f64 	%fd793, %fd793, %fd712;
	add.f64 	%fd792, %fd792, %fd713;
	add.f64 	%fd791, %fd791, %fd714;
	add.f64 	%fd790, %fd790, %fd715;
	add.f64 	%fd789, %fd789, %fd716;
$L__BB9_32:
	setp.lt.u64 	%p38, %rd29, 97;
	@%p38 bra 	$L__BB9_34;
	ld.shared.f64 	%fd717, [_ZZN3cub18CUB_300001_SM_10006detail6reduce28DeviceReduceSingleTileKernelINS2_10policy_hubIN4cuda3std3__45tupleIJddddddEEEy9tuple_sumE10Policy1000EN6thrust24THRUST_300001_SM_1000_NS17counting_iteratorIiNSE_11use_defaultESG_SG_EEPS9_ySA_S9_S9_13saxpy_functorILb0EEEEvT0_T1_T2_T3_T4_T6_E12temp_storage+152];
	ld.shared.f64 	%fd718, [_ZZN3cub18CUB_300001_SM_10006detail6reduce28DeviceReduceSingleTileKernelINS2_10policy_hubIN4cuda3std3__45tupleIJddddddEEEy9tuple_sumE10Policy1000EN6thrust24THRUST_300001_SM_1000_NS17counting_iteratorIiNSE_11use_defaultESG_SG_EEPS9_ySA_S9_S9_13saxpy_functorILb0EEEEvT0_T1_T2_T3_T4_T6_E12temp_storage+160];
	ld.shared.f64 	%fd719, [_ZZN3cub18CUB_300001_SM_10006detail6reduce28DeviceReduceSingleTileKernelINS2_10policy_hubIN4cuda3std3__45tupleIJddddddEEEy9tuple_sumE10Policy1000EN6thrust24THRUST_300001_SM_1000_NS17counting_iteratorIiNSE_11use_defaultESG_SG_EEPS9_ySA_S9_S9_13saxpy_functorILb0EEEEvT0_T1_T2_T3_T4_T6_E12temp_storage+168];
	ld.shared.f64 	%fd720, [_ZZN3cub18CUB_300001_SM_10006detail6reduce28DeviceReduceSingleTileKernelINS2_10policy_hubIN4cuda3std3__45tupleIJddddddEEEy9tuple_sumE10Policy1000EN6thrust24THRUST_300001_SM_1000_NS17counting_iteratorIiNSE_11use_defaultESG_SG_EEPS9_ySA_S9_S9_13saxpy_functorILb0EEEEvT0_T1_T2_T3_T4_T6_E12temp_storage+176];
	ld.shared.f64 	%fd721, [_ZZN3cub18CUB_300001_SM_10006detail6reduce28DeviceReduceSingleTileKernelINS2_10policy_hubIN4cuda3std3__45tupleIJddddddEEEy9tuple_sumE10Policy1000EN6thrust24THRUST_300001_SM_1000_NS17counting_iteratorIiNSE_11use_defaultESG_SG_EEPS9_ySA_S9_S9_13saxpy_functorILb0EEEEvT0_T1_T2_T3_T4_T6_E12temp_storage+184];
	ld.shared.f64 	%fd722, [_ZZN3cub18CUB_300001_SM_10006detail6reduce28DeviceReduceSingleTileKernelINS2_10policy_hubIN4cuda3std3__45tupleIJddddddEEEy9tuple_sumE10Policy1000EN6thrust24THRUST_300001_SM_1000_NS17counting_iteratorIiNSE_11use_defaultESG_SG_EEPS9_ySA_S9_S9_13saxpy_functorILb0EEEEvT0_T1_T2_T3_T4_T6_E12temp_storage+192];
	add.f64 	%fd794, %fd794, %fd717;
	add.f64 	%fd793, %fd793, %fd718;
	add.f64 	%fd792, %fd792, %fd719;
	add.f64 	%fd791, %fd791, %fd720;
	add.f64 	%fd790, %fd790, %fd721;
	add.f64 	%fd789, %fd789, %fd722;
$L__BB9_34:
	setp.lt.u64 	%p39, %rd29, 129;
	@%p39 bra 	$L__BB9_36;
	ld.shared.f64 	%fd723, [_ZZN3cub18CUB_300001_SM_10006detail6reduce28DeviceReduceSingleTileKernelINS2_10policy_hubIN4cuda3std3__45tupleIJddddddEEEy9tuple_sumE10Policy1000EN6thrust24THRUST_300001_SM_1000_NS17counting_iteratorIiNSE_11use_defaultESG_SG_EEPS9_ySA_S9_S9_13saxpy_functorILb0EEEEvT0_T1_T2_T3_T4_T6_E12temp_storage+200];
	ld.shared.f64 	%fd724, [_ZZN3cub18CUB_300001_SM_10006detail6reduce28DeviceReduceSingleTileKernelINS2_10policy_hubIN4cuda3std3__45tupleIJddddddEEEy9tuple_sumE10Policy1000EN6thrust24THRUST_300001_SM_1000_NS17counting_iteratorIiNSE_11use_defaultESG_SG_EEPS9_ySA_S9_S9_13saxpy_functorILb0EEEEvT0_T1_T2_T3_T4_T6_E12temp_storage+208];
	ld.shared.f64 	%fd725, [_ZZN3cub18CUB_300001_SM_10006detail6reduce28DeviceReduceSingleTileKernelINS2_10policy_hubIN4cuda3std3__45tupleIJddddddEEEy9tuple_sumE10Policy1000EN6thrust24THRUST_300001_SM_1000_NS17counting_iteratorIiNSE_11use_defaultESG_SG_EEPS9_ySA_S9_S9_13saxpy_functorILb0EEEEvT0_T1_T2_T3_T4_T6_E12temp_storage+216];
	ld.shared.f64 	%fd726, [_ZZN3cub18CUB_300001_SM_10006detail6reduce28DeviceReduceSingleTileKernelINS2_10policy_hubIN4cuda3std3__45tupleIJddddddEEEy9tuple_sumE10Policy1000EN6thrust24THRUST_300001_SM_1000_NS17counting_iteratorIiNSE_11use_defaultESG_SG_EEPS9_ySA_S9_S9_13saxpy_functorILb0EEEEvT0_T1_T2_T3_T4_T6_E12temp_storage+224];
	ld.shared.f64 	%fd727, [_ZZN3cub18CUB_300001_SM_10006detail6reduce28DeviceReduceSingleTileKernelINS2_10policy_hubIN4cuda3std3__45tupleIJddddddEEEy9tuple_sumE10Policy1000EN6thrust24THRUST_300001_SM_1000_NS17counting_iteratorIiNSE_11use_defaultESG_SG_EEPS9_ySA_S9_S9_13saxpy_functorILb0EEEEvT0_T1_T2_T3_T4_T6_E12temp_storage+232];
	ld.shared.f64 	%fd728, [_ZZN3cub18CUB_300001_SM_10006detail6reduce28DeviceReduceSingleTileKernelINS2_10policy_hubIN4cuda3std3__45tupleIJddddddEEEy9tuple_sumE10Policy1000EN6thrust24THRUST_300001_SM_1000_NS17counting_iteratorIiNSE_11use_defaultESG_SG_EEPS9_ySA_S9_S9_13saxpy_functorILb0EEEEvT0_T1_T2_T3_T4_T6_E12temp_storage+240];
	add.f64 	%fd794, %fd794, %fd723;
	add.f64 	%fd793, %fd793, %fd724;
	add.f64 	%fd792, %fd792, %fd725;
	add.f64 	%fd791, %fd791, %fd726;
	add.f64 	%fd790, %fd790, %fd727;
	add.f64 	%fd789, %fd789, %fd728;
$L__BB9_36:
	setp.lt.u64 	%p40, %rd29, 161;
	@%p40 bra 	$L__BB9_38;
	ld.shared.f64 	%fd729, [_ZZN3cub18CUB_300001_SM_10006detail6reduce28DeviceReduceSingleTileKernelINS2_10policy_hubIN4cuda3std3__45tupleIJddddddEEEy9tuple_sumE10Policy1000EN6thrust24THRUST_300001_SM_1000_NS17counting_iteratorIiNSE_11use_defaultESG_SG_EEPS9_ySA_S9_S9_13saxpy_functorILb0EEEEvT0_T1_T2_T3_T4_T6_E12temp_storage+248];
	ld.shared.f64 	%fd730, [_ZZN3cub18CUB_300001_SM_10006detail6reduce28DeviceReduceSingleTileKernelINS2_10policy_hubIN4cuda3std3__45tupleIJddddddEEEy9tuple_sumE10Policy1000EN6thrust24THRUST_300001_SM_1000_NS17counting_iteratorIiNSE_11use_defaultESG_SG_EEPS9_ySA_S9_S9_13saxpy_functorILb0EEEEvT0_T1_T2_T3_T4_T6_E12temp_storage+256];
	ld.shared.f64 	%fd731, [_ZZN3cub18CUB_300001_SM_10006detail6reduce28DeviceReduceSingleTileKernelINS2_10policy_hubIN4cuda3std3__45tupleIJddddddEEEy9tuple_sumE10Policy1000EN6thrust24THRUST_300001_SM_1000_NS17counting_iteratorIiNSE_11use_defaultESG_SG_EEPS9_ySA_S9_S9_13saxpy_functorILb0EEEEvT0_T1_T2_T3_T4_T6_E12temp_storage+264];
	ld.shared.f64 	%fd732, [_ZZN3cub18CUB_300001_SM_10006detail6reduce28DeviceReduceSingleTileKernelINS2_10policy_hubIN4cuda3std3__45tupleIJddddddEEEy9tuple_sumE10Policy1000EN6thrust24THRUST_300001_SM_1000_NS17counting_iteratorIiNSE_11use_defaultESG_SG_EEPS9_ySA_S9_S9_13saxpy_functorILb0EEEEvT0_T1_T2_T3_T4_T6_E12temp_storage+272];
	ld.shared.f64 	%fd733, [_ZZN3cub18CUB_300001_SM_10006detail6reduce28DeviceReduceSingleTileKernelINS2_10policy_hubIN4cuda3std3__45tupleIJddddddEEEy9tuple_sumE10Policy1000EN6thrust24THRUST_300001_SM_1000_NS17counting_iteratorIiNSE_11use_defaultESG_SG_EEPS9_ySA_S9_S9_13saxpy_functorILb0EEEEvT0_T1_T2_T3_T4_T6_E12temp_storage+280];
	ld.shared.f64 	%fd734, [_ZZN3cub18CUB_300001_SM_10006detail6reduce28DeviceReduceSingleTileKernelINS2_10policy_hubIN4cuda3std3__45tupleIJddddddEEEy9tuple_sumE10Policy1000EN6thrust24THRUST_300001_SM_1000_NS17counting_iteratorIiNSE_11use_defaultESG_SG_EEPS9_ySA_S9_S9_13saxpy_functorILb0EEEEvT0_T1_T2_T3_T4_T6_E12temp_storage+288];
	add.f64 	%fd794, %fd794, %fd729;
	add.f64 	%fd793, %fd793, %fd730;
	add.f64 	%fd792, %fd792, %fd731;
	add.f64 	%fd791, %fd791, %fd732;
	add.f64 	%fd790, %fd790, %fd733;
	add.f64 	%fd789, %fd789, %fd734;
$L__BB9_38:
	setp.lt.u64 	%p41, %rd29, 193;
	@%p41 bra 	$L__BB9_40;
	ld.shared.f64 	%fd735, [_ZZN3cub18CUB_300001_SM_10006detail6reduce28DeviceReduceSingleTileKernelINS2_10policy_hubIN4cuda3std3__45tupleIJddddddEEEy9tuple_sumE10Policy1000EN6thrust24THRUST_300001_SM_1000_NS17counting_iteratorIiNSE_11use_defaultESG_SG_EEPS9_ySA_S9_S9_13saxpy_functorILb0EEEEvT0_T1_T2_T3_T4_T6_E12temp_storage+296];
	ld.shared.f64 	%fd736, [_ZZN3cub18CUB_300001_SM_10006detail6reduce28DeviceReduceSingleTileKernelINS2_10policy_hubIN4cuda3std3__45tupleIJddddddEEEy9tuple_sumE10Policy1000EN6thrust24THRUST_300001_SM_1000_NS17counting_iteratorIiNSE_11use_defaultESG_SG_EEPS9_ySA_S9_S9_13saxpy_functorILb0EEEEvT0_T1_T2_T3_T4_T6_E12temp_storage+304];
	ld.shared.f64 	%fd737, [_ZZN3cub18CUB_300001_SM_10006detail6reduce28DeviceReduceSingleTileKernelINS2_10policy_hubIN4cuda3std3__45tupleIJddddddEEEy9tuple_sumE10Policy1000EN6thrust24THRUST_300001_SM_1000_NS17counting_iteratorIiNSE_11use_defaultESG_SG_EEPS9_ySA_S9_S9_13saxpy_functorILb0EEEEvT0_T1_T2_T3_T4_T6_E12temp_storage+312];
	ld.shared.f64 	%fd738, [_ZZN3cub18CUB_300001_SM_10006detail6reduce28DeviceReduceSingleTileKernelINS2_10policy_hubIN4cuda3std3__45tupleIJddddddEEEy9tuple_sumE10Policy1000EN6thrust24THRUST_300001_SM_1000_NS17counting_iteratorIiNSE_11use_defaultESG_SG_EEPS9_ySA_S9_S9_13saxpy_functorILb0EEEEvT0_T1_T2_T3_T4_T6_E12temp_storage+320];
	ld.shared.f64 	%fd739, [_ZZN3cub18CUB_300001_SM_10006detail6reduce28DeviceReduceSingleTileKernelINS2_10policy_hubIN4cuda3std3__45tupleIJddddddEEEy9tuple_sumE10Policy1000EN6thrust24THRUST_300001_SM_1000_NS17counting_iteratorIiNSE_11use_defaultESG_SG_EEPS9_ySA_S9_S9_13saxpy_functorILb0EEEEvT0_T1_T2_T3_T4_T6_E12temp_storage+328];
	ld.shared.f64 	%fd740, [_ZZN3cub18CUB_300001_SM_10006detail6reduce28DeviceReduceSingleTileKernelINS2_10policy_hubIN4cuda3std3__45tupleIJddddddEEEy9tuple_sumE10Policy1000EN6thrust24THRUST_300001_SM_1000_NS17counting_iteratorIiNSE_11use_defaultESG_SG_EEPS9_ySA_S9_S9_13saxpy_functorILb0EEEEvT0_T1_T2_T3_T4_T6_E12temp_storage+336];
	add.f64 	%fd794, %fd794, %fd735;
	add.f64 	%fd793, %fd793, %fd736;
	add.f64 	%fd792, %fd792, %fd737;
	add.f64 	%fd791, %fd791, %fd738;
	add.f64 	%fd790, %fd790, %fd739;
	add.f64 	%fd789, %fd789, %fd740;
$L__BB9_40:
	setp.lt.u64 	%p42, %rd29, 225;
	@%p42 bra 	$L__BB9_69;
	ld.shared.f64 	%fd741, [_ZZN3cub18CUB_300001_SM_10006detail6reduce28DeviceReduceSingleTileKernelINS2_10policy_hubIN4cuda3std3__45tupleIJddddddEEEy9tuple_sumE10Policy1000EN6thrust24THRUST_300001_SM_1000_NS17counting_iteratorIiNSE_11use_defaultESG_SG_EEPS9_ySA_S9_S9_13saxpy_functorILb0EEEEvT0_T1_T2_T3_T4_T6_E12temp_storage+344];
	ld.shared.f64 	%fd742, [_ZZN3cub18CUB_300001_SM_10006detail6reduce28DeviceReduceSingleTileKernelINS2_10policy_hubIN4cuda3std3__45tupleIJddddddEEEy9tuple_sumE10Policy1000EN6thrust24THRUST_300001_SM_1000_NS17counting_iteratorIiNSE_11use_defaultESG_SG_EEPS9_ySA_S9_S9_13saxpy_functorILb0EEEEvT0_T1_T2_T3_T4_T6_E12temp_storage+352];
	ld.shared.f64 	%fd743, [_ZZN3cub18CUB_300001_SM_10006detail6reduce28DeviceReduceSingleTileKernelINS2_10policy_hubIN4cuda3std3__45tupleIJddddddEEEy9tuple_sumE10Policy1000EN6thrust24THRUST_300001_SM_1000_NS17counting_iteratorIiNSE_11use_defaultESG_SG_EEPS9_ySA_S9_S9_13saxpy_functorILb0EEEEvT0_T1_T2_T3_T4_T6_E12temp_storage+360];
	ld.shared.f64 	%fd744, [_ZZN3cub18CUB_300001_SM_10006detail6reduce28DeviceReduceSingleTileKernelINS2_10policy_hubIN4cuda3std3__45tupleIJddddddEEEy9tuple_sumE10Policy1000EN6thrust24THRUST_300001_SM_1000_NS17counting_iteratorIiNSE_11use_defaultESG_SG_EEPS9_ySA_S9_S9_13saxpy_functorILb0EEEEvT0_T1_T2_T3_T4_T6_E12temp_storage+368];
	ld.shared.f64 	%fd745, [_ZZN3cub18CUB_300001_SM_10006detail6reduce28DeviceReduceSingleTileKernelINS2_10policy_hubIN4cuda3std3__45tupleIJddddddEEEy9tuple_sumE10Policy1000EN6thrust24THRUST_300001_SM_1000_NS17counting_iteratorIiNSE_11use_defaultESG_SG_EEPS9_ySA_S9_S9_13saxpy_functorILb0EEEEvT0_T1_T2_T3_T4_T6_E12temp_storage+376];
	ld.shared.f64 	%fd746, [_ZZN3cub18CUB_300001_SM_10006detail6reduce28DeviceReduceSingleTileKernelINS2_10policy_hubIN4cuda3std3__45tupleIJddddddEEEy9tuple_sumE10Policy1000EN6thrust24THRUST_300001_SM_1000_NS17counting_iteratorIiNSE_11use_defaultESG_SG_EEPS9_ySA_S9_S9_13saxpy_functorILb0EEEEvT0_T1_T2_T3_T4_T6_E12temp_storage+384];
	add.f64 	%fd794, %fd794, %fd741;
	add.f64 	%fd793, %fd793, %fd742;
	add.f64 	%fd792, %fd792, %fd743;
	add.f64 	%fd791, %fd791, %fd744;
	add.f64 	%fd790, %fd790, %fd745;
	add.f64 	%fd789, %fd789, %fd746;
	bra.uni 	$L__BB9_69;
$L__BB9_42:
	mov.u32 	%r82, %tid.x;
	add.s32 	%r83, %r160, %r82;
	mul.wide.s32 	%rd35, %r83, 8;
	add.s64 	%rd13, %rd3, %rd35;
	ld.global.f64 	%fd361, [%rd13];
	mul.wide.s32 	%rd36, %r83, 16;
	add.s64 	%rd37, %rd2, %rd36;
	add.s64 	%rd14, %rd37, 8;
	ld.global.f64 	%fd362, [%rd37+8];
	mul.f64 	%fd363, %fd361, %fd362;
	add.s64 	%rd15, %rd4, %rd35;
	ld.global.f64 	%fd364, [%rd15];
	mul.f64 	%fd794, %fd363, %fd364;
	mul.wide.s32 	%rd16, %r161, 8;
	add.s64 	%rd38, %rd15, %rd16;
	ld.global.f64 	%fd365, [%rd38];
	mul.f64 	%fd793, %fd363, %fd365;
	add.s64 	%rd39, %rd38, %rd16;
	ld.global.f64 	%fd366, [%rd39];
	mul.f64 	%fd792, %fd363, %fd366;
	add.s64 	%rd40, %rd39, %rd16;
	ld.global.f64 	%fd367, [%rd40];
	mul.f64 	%fd791, %fd363, %fd367;
	add.s64 	%rd41, %rd40, %rd16;
	ld.global.f64 	%fd368, [%rd41];
	mul.f64 	%fd790, %fd363, %fd368;
	add.s64 	%rd42, %rd41, %rd16;
	ld.global.f64 	%fd369, [%rd42];
	mul.f64 	%fd789, %fd363, %fd369;
	add.s64 	%rd17, %rd29, -256;
	setp.lt.u64 	%p3, %rd17, 256;
	mov.b64 	%rd257, 256;
	@%p3 bra 	$L__BB9_46;
	mov.b64 	%rd257, 256;
$L__BB9_44:
	shl.b64 	%rd44, %rd257, 32;
	shr.s64 	%rd45, %rd44, 29;
	add.s64 	%rd46, %rd13, %rd45;
	ld.global.f64 	%fd370, [%rd46];
	shr.s64 	%rd47, %rd44, 28;
	add.s64 	%rd48, %rd14, %rd47;
	ld.global.f64 	%fd371, [%rd48];
	mul.f64 	%fd372, %fd370, %fd371;
	add.s64 	%rd49, %rd15, %rd45;
	ld.global.f64 	%fd373, [%rd49];
	add.s64 	%rd50, %rd49, %rd16;
	ld.global.f64 	%fd374, [%rd50];
	add.s64 	%rd51, %rd50, %rd16;
	ld.global.f64 	%fd375, [%rd51];
	add.s64 	%rd52, %rd51, %rd16;
	ld.global.f64 	%fd376, [%rd52];
	add.s64 	%rd53, %rd52, %rd16;
	ld.global.f64 	%fd377, [%rd53];
	add.s64 	%rd54, %rd53, %rd16;
	ld.global.f64 	%fd378, [%rd54];
	fma.rn.f64 	%fd794, %fd372, %fd373, %fd794;
	fma.rn.f64 	%fd793, %fd372, %fd374, %fd793;
	fma.rn.f64 	%fd792, %fd372, %fd375, %fd792;
	fma.rn.f64 	%fd791, %fd372, %fd376, %fd791;
	fma.rn.f64 	%fd790, %fd372, %fd377, %fd790;
	fma.rn.f64 	%fd789, %fd372, %fd378, %fd789;
	sub.s64 	%rd55, %rd29, %rd257;
	setp.lt.u64 	%p4, %rd55, 256;
	@%p4 bra 	$L__BB9_55;
	add.s64 	%rd257, %rd257, 256;
	setp.le.u64 	%p5, %rd257, %rd17;
	@%p5 bra 	$L__BB9_44;
$L__BB9_46:
	setp.le.u64 	%p6, %rd29, %rd257;
	cvt.u32.u64 	%r167, %rd257;
	cvt.u32.u64 	%r168, %rd29;
	sub.s32 	%r169, %r168, %r167;
	setp.ge.s32 	%p7, %r82, %r169;
	or.pred  	%p8, %p6, %p7;
	@%p8 bra 	$L__BB9_55;
	add.s32 	%r85, %r160, %r167;
	not.b32 	%r172, %r82;
	add.s32 	%r173, %r172, %r168;
	sub.s32 	%r86, %r173, %r167;
	shr.u32 	%r174, %r86, 8;
	add.s32 	%r87, %r174, 1;
	setp.lt.u32 	%p9, %r86, 768;
	mov.u32 	%r815, %r82;
	@%p9 bra 	$L__BB9_50;
	and.b32  	%r175, %r87, 33554428;
	neg.s32 	%r813, %r175;
	add.s64 	%rd21, %rd3, 4096;
	add.s32 	%r812, %r83, %r167;
	add.s64 	%rd24, %rd4, 4096;
	add.s64 	%rd22, %rd24, %rd16;
	add.s64 	%rd23, %rd2, 8200;
	mul.wide.s32 	%rd56, %r161, 40;
	add.s64 	%rd25, %rd24, %rd56;
	mul.wide.s32 	%rd26, %r161, 16;
	mul.wide.s32 	%rd57, %r161, 32;
	add.s64 	%rd27, %rd24, %rd57;
	mul.wide.s32 	%rd58, %r161, 24;
	add.s64 	%rd28, %rd24, %rd58;
	mov.u32 	%r815, %r82;
$L__BB9_49:
	.pragma "nounroll";
	mul.wide.s32 	%rd59, %r812, 8;
	add.s64 	%rd60, %rd21, %rd59;
	add.s64 	%rd61, %rd22, %rd59;
	mul.wide.s32 	%rd62, %r812, 16;
	add.s64 	%rd63, %rd23, %rd62;
	add.s64 	%rd64, %rd24, %rd59;
	add.s64 	%rd65, %rd25, %rd59;
	add.s64 	%rd66, %rd27, %rd59;
	add.s64 	%rd67, %rd28, %rd59;
	ld.global.f64 	%fd380, [%rd60+-4096];
	ld.global.f64 	%fd381, [%rd63+-8192];
	mul.f64 	%fd382, %fd380, %fd381;
	ld.global.f64 	%fd383, [%rd64+-4096];
	ld.global.f64 	%fd384, [%rd61+-4096];
	add.s64 	%rd68, %rd64, %rd26;
	ld.global.f64 	%fd385, [%rd68+-4096];
	ld.global.f64 	%fd386, [%rd67+-4096];
	ld.global.f64 	%fd387, [%rd66+-4096];
	ld.global.f64 	%fd388, [%rd65+-4096];
	fma.rn.f64 	%fd389, %fd382, %fd383, %fd794;
	fma.rn.f64 	%fd390, %fd382, %fd384, %fd793;
	fma.rn.f64 	%fd391, %fd382, %fd385, %fd792;
	fma.rn.f64 	%fd392, %fd382, %fd386, %fd791;
	fma.rn.f64 	%fd393, %fd382, %fd387, %fd790;
	fma.rn.f64 	%fd394, %fd382, %fd388, %fd789;
	ld.global.f64 	%fd395, [%rd60+-2048];
	ld.global.f64 	%fd396, [%rd63+-4096];
	mul.f64 	%fd397, %fd395, %fd396;
	ld.global.f64 	%fd398, [%rd64+-2048];
	ld.global.f64 	%fd399, [%rd61+-2048];
	ld.global.f64 	%fd400, [%rd68+-2048];
	ld.global.f64 	%fd401, [%rd67+-2048];
	ld.global.f64 	%fd402, [%rd66+-2048];
	ld.global.f64 	%fd403, [%rd65+-2048];
	fma.rn.f64 	%fd404, %fd397, %fd398, %fd389;
	fma.rn.f64 	%fd405, %fd397, %fd399, %fd390;
	fma.rn.f64 	%fd406, %fd397, %fd400, %fd391;
	fma.rn.f64 	%fd407, %fd397, %fd401, %fd392;
	fma.rn.f64 	%fd408, %fd397, %fd402, %fd393;
	fma.rn.f64 	%fd409, %fd397, %fd403, %fd394;
	ld.global.f64 	%fd410, [%rd60];
	ld.global.f64 	%fd411, [%rd63];
	mul.f64 	%fd412, %fd410, %fd411;
	ld.global.f64 	%fd413, [%rd64];
	ld.global.f64 	%fd414, [%rd61];
	ld.global.f64 	%fd415, [%rd68];
	ld.global.f64 	%fd416, [%rd67];
	ld.global.f64 	%fd417, [%rd66];
	ld.global.f64 	%fd418, [%rd65];
	fma.rn.f64 	%fd419, %fd412, %fd413, %fd404;
	fma.rn.f64 	%fd420, %fd412, %fd414, %fd405;
	fma.rn.f64 	%fd421, %fd412, %fd415, %fd406;
	fma.rn.f64 	%fd422, %fd412, %fd416, %fd407;
	fma.rn.f64 	%fd423, %fd412, %fd417, %fd408;
	fma.rn.f64 	%fd424, %fd412, %fd418, %fd409;
	ld.global.f64 	%fd425, [%rd60+2048];
	ld.global.f64 	%fd426, [%rd63+4096];
	mul.f64 	%fd427, %fd425, %fd426;
	ld.global.f64 	%fd428, [%rd64+2048];
	ld.global.f64 	%fd429, [%rd61+2048];
	ld.global.f64 	%fd430, [%rd68+2048];
	ld.global.f64 	%fd431, [%rd67+2048];
	ld.global.f64 	%fd432, [%rd66+2048];
	ld.global.f64 	%fd433, [%rd65+2048];
	fma.rn.f64 	%fd794, %fd427, %fd428, %fd419;
	fma.rn.f64 	%fd793, %fd427, %fd429, %fd420;
	fma.rn.f64 	%fd792, %fd427, %fd430, %fd421;
	fma.rn.f64 	%fd791, %fd427, %fd431, %fd422;
	fma.rn.f64 	%fd790, %fd427, %fd432, %fd423;
	fma.rn.f64 	%fd789, %fd427, %fd433, %fd424;
	add.s32 	%r815, %r815, 1024;
	add.s32 	%r813, %r813, 4;
	add.s32 	%r812, %r812, 1024;
	setp.ne.s32 	%p10, %r813, 0;
	@%p10 bra 	$L__BB9_49;
$L__BB9_50:
	and.b32  	%r176, %r87, 3;
	setp.eq.s32 	%p11, %r176, 0;
	@%p11 bra 	$L__BB9_55;
	setp.eq.s32 	%p12, %r176, 1;
	@%p12 bra 	$L__BB9_53;
	add.s32 	%r177, %r85, %r815;
	mul.wide.s32 	%rd69, %r177, 8;
	add.s64 	%rd70, %rd3, %rd69;
	ld.global.f64 	%fd435, [%rd70];
	mul.wide.s32 	%rd71, %r177, 16;
	add.s64 	%rd72, %rd2, %rd71;
	ld.global.f64 	%fd436, [%rd72+8];
	mul.f64 	%fd437, %fd435, %fd436;
	add.s64 	%rd73, %rd4, %rd69;
	ld.global.f64 	%fd438, [%rd73];
	add.s64 	%rd74, %rd73, %rd16;
	ld.global.f64 	%fd439, [%rd74];
	add.s64 	%rd75, %rd74, %rd16;
	ld.global.f64 	%fd440, [%rd75];
	add.s64 	%rd76, %rd75, %rd16;
	ld.global.f64 	%fd441, [%rd76];
	add.s64 	%rd77, %rd76, %rd16;
	ld.global.f64 	%fd442, [%rd77];
	add.s64 	%rd78, %rd77, %rd16;
	ld.global.f64 	%fd443, [%rd78];
	fma.rn.f64 	%fd444, %fd437, %fd438, %fd794;
	fma.rn.f64 	%fd445, %fd437, %fd439, %fd793;
	fma.rn.f64 	%fd446, %fd437, %fd440, %fd792;
	fma.rn.f64 	%fd447, %fd437, %fd441, %fd791;
	fma.rn.f64 	%fd448, %fd437, %fd442, %fd790;
	fma.rn.f64 	%fd449, %fd437, %fd443, %fd789;
	ld.global.f64 	%fd450, [%rd70+2048];
	ld.global.f64 	%fd451, [%rd72+4104];
	mul.f64 	%fd452, %fd450, %fd451;
	ld.global.f64 	%fd453, [%rd73+2048];
	ld.global.f64 	%fd454, [%rd74+2048];
	ld.global.f64 	%fd455, [%rd75+2048];
	ld.global.f64 	%fd456, [%rd76+2048];
	ld.global.f64 	%fd457, [%rd77+2048];
	ld.global.f64 	%fd458, [%rd78+2048];
	fma.rn.f64 	%fd794, %fd452, %fd453, %fd444;
	fma.rn.f64 	%fd793, %fd452, %fd454, %fd445;
	fma.rn.f64 	%fd792, %fd452, %fd455, %fd446;
	fma.rn.f64 	%fd791, %fd452, %fd456, %fd447;
	fma.rn.f64 	%fd790, %fd452, %fd457, %fd448;
	fma.rn.f64 	%fd789, %fd452, %fd458, %fd449;
	add.s32 	%r815, %r815, 512;
$L__BB9_53:
	and.b32  	%r178, %r86, 256;
	setp.ne.s32 	%p13, %r178, 0;
	@%p13 bra 	$L__BB9_55;
	add.s32 	%r179, %r85, %r815;
	mul.wide.s32 	%rd79, %r179, 8;
	add.s64 	%rd80, %rd3, %rd79;
	ld.global.f64 	%fd459, [%rd80];
	mul.wide.s32 	%rd81, %r179, 16;
	add.s64 	%rd82, %rd2, %rd81;
	ld.global.f64 	%fd460, [%rd82+8];
	mul.f64 	%fd461, %fd459, %fd460;
	add.s64 	%rd83, %rd4, %rd79;
	ld.global.f64 	%fd462, [%rd83];
	add.s64 	%rd84, %rd83, %rd16;
	ld.global.f64 	%fd463, [%rd84];
	add.s64 	%rd85, %rd84, %rd16;
	ld.global.f64 	%fd464, [%rd85];
	add.s64 	%rd86, %rd85, %rd16;
	ld.global.f64 	%fd465, [%rd86];
	add.s64 	%rd87, %rd86, %rd16;
	ld.global.f64 	%fd466, [%rd87];
	add.s64 	%rd88, %rd87, %rd16;
	ld.global.f64 	%fd467, [%rd88];
	fma.rn.f64 	%fd794, %fd461, %fd462, %fd794;
	fma.rn.f64 	%fd793, %fd461, %fd463, %fd793;
	fma.rn.f64 	%fd792, %fd461, %fd464, %fd792;
	fma.rn.f64 	%fd791, %fd461, %fd465, %fd791;
	fma.rn.f64 	%fd790, %fd461, %fd466, %fd790;
	fma.rn.f64 	%fd789, %fd461, %fd467, %fd789;
$L__BB9_55:
	// begin inline asm
	mov.u32 %r180, %laneid;
	// end inline asm
	mov.b64 	%rd89, %fd794;
	mov.b64 	{%r182, %r187}, %rd89;
	mov.b32 	%r238, 1;
	mov.b32 	%r239, 31;
	mov.b32 	%r240, -1;
	// begin inline asm
	shfl.sync.down.b32 %r181, %r182, %r238, %r239, %r240;
	// end inline asm
	// begin inline asm
	shfl.sync.down.b32 %r186, %r187, %r238, %r239, %r240;
	// end inline asm
	mov.b64 	%rd90, %fd793;
	mov.b64 	{%r192, %r197}, %rd90;
	// begin inline asm
	shfl.sync.down.b32 %r191, %r192, %r238, %r239, %r240;
	// end inline asm
	// begin inline asm
	shfl.sync.down.b32 %r196, %r197, %r238, %r239, %r240;
	// end inline asm
	mov.b64 	%rd91, %fd792;
	mov.b64 	{%r202, %r207}, %rd91;
	// begin inline asm
	shfl.sync.down.b32 %r201, %r202, %r238, %r239, %r240;
	// end inline asm
	// begin inline asm
	shfl.sync.down.b32 %r206, %r207, %r238, %r239, %r240;
	// end inline asm
	mov.b64 	%rd92, %fd791;
	mov.b64 	{%r212, %r217}, %rd92;
	// begin inline asm
	shfl.sync.down.b32 %r211, %r212, %r238, %r239, %r240;
	// end inline asm
	// begin inline asm
	shfl.sync.down.b32 %r216, %r217, %r238, %r239, %r240;
	// end inline asm
	mov.b64 	%rd93, %fd790;
	mov.b64 	{%r222, %r227}, %rd93;
	// begin inline asm
	shfl.sync.down.b32 %r221, %r222, %r238, %r239, %r240;
	// end inline asm
	// begin inline asm
	shfl.sync.down.b32 %r226, %r227, %r238, %r239, %r240;
	// end inline asm
	mov.b64 	%rd94, %fd789;
	mov.b64 	{%r232, %r237}, %rd94;
	// begin inline asm
	shfl.sync.down.b32 %r231, %r232, %r238, %r239, %r240;
	// end inline asm
	// begin inline asm
	shfl.sync.down.b32 %r236, %r237, %r238, %r239, %r240;
	// end inline asm
	setp.gt.s32 	%p14, %r180, 30;
	@%p14 bra 	$L__BB9_57;
	mov.b64 	%rd95, {%r231, %r236};
	mov.b64 	%fd468, %rd95;
	mov.b64 	%rd96, {%r221, %r226};
	mov.b64 	%fd469, %rd96;
	mov.b64 	%rd97, {%r211, %r216};
	mov.b64 	%fd470, %rd97;
	mov.b64 	%rd98, {%r201, %r206};
	mov.b64 	%fd471, %rd98;
	mov.b64 	%rd99, {%r191, %r196};
	mov.b64 	%fd472, %rd99;
	mov.b64 	%rd100, {%r181, %r186};
	mov.b64 	%fd473, %rd100;
	add.f64 	%fd794, %fd794, %fd473;
	add.f64 	%fd793, %fd793, %fd472;
	add.f64 	%fd792, %fd792, %fd471;
	add.f64 	%fd791, %fd791, %fd470;
	add.f64 	%fd790, %fd790, %fd469;
	add.f64 	%fd789, %fd789, %fd468;
$L__BB9_57:
	mov.b64 	%rd101, %fd794;
	mov.b64 	{%r242, %r247}, %rd101;
	mov.b32 	%r298, 2;
	mov.b32 	%r299, 31;
	mov.b32 	%r300, -1;
	// begin inline asm
	shfl.sync.down.b32 %r241, %r242, %r298, %r299, %r300;
	// end inline asm
	// begin inline asm
	shfl.sync.down.b32 %r246, %r247, %r298, %r299, %r300;
	// end inline asm
	mov.b64 	%rd102, %fd793;
	mov.b64 	{%r252, %r257}, %rd102;
	// begin inline asm
	shfl.sync.down.b32 %r251, %r252, %r298, %r299, %r300;
	// end inline asm
	// begin inline asm
	shfl.sync.down.b32 %r256, %r257, %r298, %r299, %r300;
	// end inline asm
	mov.b64 	%rd103, %fd792;
	mov.b64 	{%r262, %r267}, %rd103;
	// begin inline asm
	shfl.sync.down.b32 %r261, %r262, %r298, %r299, %r300;
	// end inline asm
	// begin inline asm
	shfl.sync.down.b32 %r266, %r267, %r298, %r299, %r300;
	// end inline asm
	mov.b64 	%rd104, %fd791;
	mov.b64 	{%r272, %r277}, %rd104;
	// begin inline asm
	shfl.sync.down.b32 %r271, %r272, %r298, %r299, %r300;
	// end inline asm
	// begin inline asm
	shfl.sync.down.b32 %r276, %r277, %r298, %r299, %r300;
	// end inline asm
	mov.b64 	%rd105, %fd790;
	mov.b64 	{%r282, %r287}, %rd105;
	// begin inline asm
	shfl.sync.down.b32 %r281, %r282, %r298, %r299, %r300;
	// end inline asm
	// begin inline asm
	shfl.sync.down.b32 %r286, %r287, %r298, %r299, %r300;
	// end inline asm
	mov.b64 	%rd106, %fd789;
	mov.b64 	{%r292, %r297}, %rd106;
	// begin inline asm
	shfl.sync.down.b32 %r291, %r292, %r298, %r299, %r300;
	// end inline asm
	// begin inline asm
	shfl.sync.down.b32 %r296, %r297, %r298, %r299, %r300;
	// end inline asm
	setp.gt.s32 	%p15, %r180, 29;
	@%p15 bra 	$L__BB9_59;
	mov.b64 	%rd107, {%r291, %r296};
	mov.b64 	%fd474, %rd107;
	mov.b64 	%rd108, {%r281, %r286};
	mov.b64 	%fd475, %rd108;
	mov.b64 	%rd109, {%r271, %r276};
	mov.b64 	%fd476, %rd109;
	mov.b64 	%rd110, {%r261, %r266};
	mov.b64 	%fd477, %rd110;
	mov.b64 	%rd111, {%r251, %r256};
	mov.b64 	%fd478, %rd111;
	mov.b64 	%rd112, {%r241, %r246};
	mov.b64 	%fd479, %rd112;
	add.f64 	%fd794, %fd794, %fd479;
	add.f64 	%fd793, %fd793, %fd478;
	add.f64 	%fd792, %fd792, %fd477;
	add.f64 	%fd791, %fd791, %fd476;
	add.f64 	%fd790, %fd790, %fd475;
	add.f64 	%fd789, %fd789, %fd474;
$L__BB9_59:
	mov.b64 	%rd113, %fd794;
	mov.b64 	{%r302, %r307}, %rd113;
	mov.b32 	%r358, 4;
	mov.b32 	%r359, 31;
	mov.b32 	%r360, -1;
	// begin inline asm
	shfl.sync.down.b32 %r301, %r302, %r358, %r359, %r360;
	// end inline asm
	// begin inline asm
	shfl.sync.down.b32 %r306, %r307, %r358, %r359, %r360;
	// end inline asm
	mov.b64 	%rd114, %fd793;
	mov.b64 	{%r312, %r317}, %rd114;
	// begin inline asm
	shfl.sync.down.b32 %r311, %r312, %r358, %r359, %r360;
	// end inline asm
	// begin inline asm
	shfl.sync.down.b32 %r316, %r317, %r358, %r359, %r360;
	// end inline asm
	mov.b64 	%rd115, %fd792;
	mov.b64 	{%r322, %r327}, %rd115;
	// begin inline asm
	shfl.sync.down.b32 %r321, %r322, %r358, %r359, %r360;
	// end inline asm
	// begin inline asm
	shfl.sync.down.b32 %r326, %r327, %r358, %r359, %r360;
	// end inline asm
	mov.b64 	%rd116, %fd791;
	mov.b64 	{%r332, %r337}, %rd116;
	// begin inline asm
	shfl.sync.down.b32 %r331, %r332, %r358, %r359, %r360;
	// end inline asm
	// begin inline asm
	shfl.sync.down.b32 %r336, %r337, %r358, %r359, %r360;
	// end inline asm
	mov.b64 	%rd117, %fd790;
	mov.b64 	{%r342, %r347}, %rd117;
	// begin inline asm
	shfl.sync.down.b32 %r341, %r342, %r358, %r359, %r360;
	// end inline asm
	// begin inline asm
	shfl.sync.down.b32 %r346, %r347, %r358, %r359, %r360;
	// end inline asm
	mov.b64 	%rd118, %fd789;
	mov.b64 	{%r352, %r357}, %rd118;
	// begin inline asm
	shfl.sync.down.b32 %r351, %r352, %r358, %r359, %r360;
	// end inline asm
	// begin inline asm
	shfl.sync.down.b32 %r356, %r357, %r358, %r359, %r360;
	// end inline asm
	setp.gt.s32 	%p16, %r180, 27;
	@%p16 bra 	$L__BB9_61;
	mov.b64 	%rd119, {%r351, %r356};
	mov.b64 	%fd480, %rd119;
	mov.b64 	%rd120, {%r341, %r346};
	mov.b64 	%fd481, %rd120;
	mov.b64 	%rd121, {%r331, %r336};
	mov.b64 	%fd482, %rd121;
	mov.b64 	%rd122, {%r321, %r326};
	mov.b64 	%fd483, %rd122;
	mov.b64 	%rd123, {%r311, %r316};
	mov.b64 	%fd484, %rd123;
	mov.b64 	%rd124, {%r301, %r306};
	mov.b64 	%fd485, %rd124;
	add.f64 	%fd794, %fd794, %fd485;
	add.f64 	%fd793, %fd793, %fd484;
	add.f64 	%fd792, %fd792, %fd483;
	add.f64 	%fd791, %fd791, %fd482;
	add.f64 	%fd790, %fd790, %fd481;
	add.f64 	%fd789, %fd789, %fd480;
$L__BB9_61:
	mov.b64 	%rd125, %fd794;
	mov.b64 	{%r362, %r367}, %rd125;
	mov.b32 	%r418, 8;
	mov.b32 	%r419, 31;
	mov.b32 	%r420, -1;
	// begin inline asm
	shfl.sync.down.b32 %r361, %r362, %r418, %r419, %r420;
	// end inline asm
	// begin inline asm
	shfl.sync.down.b32 %r366, %r367, %r418, %r419, %r420;
	// end inline asm
	mov.b64 	%rd126, %fd793;
	mov.b64 	{%r372, %r377}, %rd126;
	// begin inline asm
	shfl.sync.down.b32 %r371, %r372, %r418, %r419, %r420;
	// end inline asm
	// begin inline asm
	shfl.sync.down.b32 %r376, %r377, %r418, %r419, %r420;
	// end inline asm
	mov.b64 	%rd127, %fd792;
	mov.b64 	{%r382, %r387}, %rd127;
	// begin inline asm
	shfl.sync.down.b32 %r381, %r382, %r418, %r419, %r420;
	// end inline asm
	// begin inline asm
	shfl.sync.down.b32 %r386, %r387, %r418, %r419, %r420;
	// end inline asm
	mov.b64 	%rd128, %fd791;
	mov.b64 	{%r392, %r397}, %rd128;
	// begin inline asm
	shfl.sync.down.b32 %r391, %r392, %r418, %r419, %r420;
	// end inline asm
	// begin inline asm
	shfl.sync.down.b32 %r396, %r397, %r418, %r419, %r420;
	// end inline asm
	mov.b64 	%rd129, %fd790;
	mov.b64 	{%r402, %r407}, %rd129;
	// begin inline asm
	shfl.sync.down.b32 %r401, %r402, %r418, %r419, %r420;
	// end inline asm
	// begin inline asm
	shfl.sync.down.b32 %r406, %r407, %r418, %r419, %r420;
	// end inline asm
	mov.b64 	%rd130, %fd789;
	mov.b64 	{%r412, %r417}, %rd130;
	// begin inline asm
	shfl.sync.down.b32 %r411, %r412, %r418, %r419, %r420;
	// end inline asm
	// begin inline asm
	shfl.sync.down.b32 %r416, %r417, %r418, %r419, %r420;
	// end inline asm
	setp.gt.s32 	%p17, %r180, 23;
	@%p17 bra 	$L__BB9_63;
	mov.b64 	%rd131, {%r411, %r416};
	mov.b64 	%fd486, %rd131;
	mov.b64 	%rd132, {%r401, %r406};
	mov.b64 	%fd487, %rd132;
	mov.b64 	%rd133, {%r391, %r396};
	mov.b64 	%fd488, %rd133;
	mov.b64 	%rd134, {%r381, %r386};
	mov.b64 	%fd489, %rd134;
	mov.b64 	%rd135, {%r371, %r376};
	mov.b64 	%fd490, %rd135;
	mov.b64 	%rd136, {%r361, %r366};
	mov.b64 	%fd491, %rd136;
	add.f64 	%fd794, %fd794, %fd491;
	add.f64 	%fd793, %fd793, %fd490;
	add.f64 	%fd792, %fd792, %fd489;
	add.f64 	%fd791, %fd791, %fd488;
	add.f64 	%fd790, %fd790, %fd487;
	add.f64 	%fd789, %fd789, %fd486;
$L__BB9_63:
	mov.b64 	%rd137, %fd794;
	mov.b64 	{%r422, %r427}, %rd137;
	mov.b32 	%r478, 16;
	mov.b32 	%r479, 31;
	mov.b32 	%r480, -1;
	// begin inline asm
	shfl.sync.down.b32 %r421, %r422, %r478, %r479, %r480;
	// end inline asm
	// begin inline asm
	shfl.sync.down.b32 %r426, %r427, %r478, %r479, %r480;
	// end inline asm
	mov.b64 	%rd138, %fd793;
	mov.b64 	{%r432, %r437}, %rd138;
	// begin inline asm
	shfl.sync.down.b32 %r431, %r432, %r478, %r479, %r480;
	// end inline asm
	// begin inline asm
	shfl.sync.down.b32 %r436, %r437, %r478, %r479, %r480;
	// end inline asm
	mov.b64 	%rd139, %fd792;
	mov.b64 	{%r442, %r447}, %rd139;
	// begin inline asm
	shfl.sync.down.b32 %r441, %r442, %r478, %r479, %r480;
	// end inline asm
	// begin inline asm
	shfl.sync.down.b32 %r446, %r447, %r478, %r479, %r480;
	// end inline asm
	mov.b64 	%rd140, %fd791;
	mov.b64 	{%r452, %r457}, %rd140;
	// begin inline asm
	shfl.sync.down.b32 %r451, %r452, %r478, %r479, %r480;
	// end inline asm
	// begin inline asm
	shfl.sync.down.b32 %r456, %r457, %r478, %r479, %r480;
	// end inline asm
	mov.b64 	%rd141, %fd790;
	mov.b64 	{%r462, %r467}, %rd141;
	// begin inline asm
	shfl.sync.down.b32 %r461, %r462, %r478, %r479, %r480;
	// end inline asm
	// begin inline asm
	shfl.sync.down.b32 %r466, %r467, %r478, %r479, %r480;
	// end inline asm
	mov.b64 	%rd142, %fd789;
	mov.b64 	{%r472, %r477}, %rd142;
	// begin inline asm
	shfl.sync.down.b32 %r471, %r472, %r478, %r479, %r480;
	// end inline asm
	// begin inline asm
	shfl.sync.down.b32 %r476, %r477, %r478, %r479, %r480;
	// end inline asm
	setp.gt.s32 	%p18, %r180, 15;
	@%p18 bra 	$L__BB9_65;
	mov.b64 	%rd143, {%r471, %r476};
	mov.b64 	%fd492, %rd143;
	mov.b64 	%rd144, {%r461, %r466};
	mov.b64 	%fd493, %rd144;
	mov.b64 	%rd145, {%r451, %r456};
	mov.b64 	%fd494, %rd145;
	mov.b64 	%rd146, {%r441, %r446};
	mov.b64 	%fd495, %rd146;
	mov.b64 	%rd147, {%r431, %r436};
	mov.b64 	%fd496, %rd147;
	mov.b64 	%rd148, {%r421, %r426};
	mov.b64 	%fd497, %rd148;
	add.f64 	%fd794, %fd794, %fd497;
	add.f64 	%fd793, %fd793, %fd496;
	add.f64 	%fd792, %fd792, %fd495;
	add.f64 	%fd791, %fd791, %fd494;
	add.f64 	%fd790, %fd790, %fd493;
	add.f64 	%fd789, %fd789, %fd492;
$L__BB9_65:
	setp.ne.s32 	%p19, %r180, 0;
	@%p19 bra 	$L__BB9_67;
	shr.u32 	%r481, %r82, 5;
	mov.u32 	%r482, _ZZN3cub18CUB_300001_SM_10006detail6reduce28DeviceReduceSingleTileKernelINS2_10policy_hubIN4cuda3std3__45tupleIJddddddEEEy9tuple_sumE10Policy1000EN6thrust24THRUST_300001_SM_1000_NS17counting_iteratorIiNSE_11use_defaultESG_SG_EEPS9_ySA_S9_S9_13saxpy_functorILb0EEEEvT0_T1_T2_T3_T4_T6_E12temp_storage;
	mad.lo.s32 	%r483, %r481, 48, %r482;
	st.shared.f64 	[%r483+8], %fd794;
	st.shared.f64 	[%r483+16], %fd793;
	st.shared.f64 	[%r483+24], %fd792;
	st.shared.f64 	[%r483+32], %fd791;
	st.shared.f64 	[%r483+40], %fd790;
	st.shared.f64 	[%r483+48], %fd789;
$L__BB9_67:
	bar.sync 	0;
	setp.ne.s32 	%p20, %r82, 0;
	@%p20 bra 	$L__BB9_69;
	ld.shared.f64 	%fd498, [_ZZN3cub18CUB_300001_SM_10006detail6reduce28DeviceReduceSingleTileKernelINS2_10policy_hubIN4cuda3std3__45tupleIJddddddEEEy9tuple_sumE10Policy1000EN6thrust24THRUST_300001_SM_1000_NS17counting_iteratorIiNSE_11use_defaultESG_SG_EEPS9_ySA_S9_S9_13saxpy_functorILb0EEEEvT0_T1_T2_T3_T4_T6_E12temp_storage+56];
	ld.shared.f64 	%fd499, [_ZZN3cub18CUB_300001_SM_10006detail6reduce28DeviceReduceSingleTileKernelINS2_10policy_hubIN4cuda3std3__45tupleIJddddddEEEy9tuple_sumE10Policy1000EN6thrust24THRUST_300001_SM_1000_NS17counting_iteratorIiNSE_11use_defaultESG_SG_EEPS9_ySA_S9_S9_13saxpy_functorILb0EEEEvT0_T1_T2_T3_T4_T6_E12temp_storage+64];
	ld.shared.f64 	%fd500, [_ZZN3cub18CUB_300001_SM_10006detail6reduce28DeviceReduceSingleTileKernelINS2_10policy_hubIN4cuda3std3__45tupleIJddddddEEEy9tuple_sumE10Policy1000EN6thrust24THRUST_300001_SM_1000_NS17counting_iteratorIiNSE_11use_defaultESG_SG_EEPS9_ySA_S9_S9_13saxpy_functorILb0EEEEvT0_T1_T2_T3_T4_T6_E12temp_storage+72];
	ld.shared.f64 	%fd501, [_ZZN3cub18CUB_300001_SM_10006detail6reduce28DeviceReduceSingleTileKernelINS2_10policy_hubIN4cuda3std3__45tupleIJddddddEEEy9tuple_sumE10Policy1000EN6thrust24THRUST_300001_SM_1000_NS17counting_iteratorIiNSE_11use_defaultESG_SG_EEPS9_ySA_S9_S9_13saxpy_functorILb0EEEEvT0_T1_T2_T3_T4_T6_E12temp_storage+80];
	ld.shared.f64 	%fd502, [_ZZN3cub18CUB_300001_SM_10006detail6reduce28DeviceReduceSingleTileKernelINS2_10policy_hubIN4cuda3std3__45tupleIJddddddEEEy9tuple_sumE10Policy1000EN6thrust24THRUST_300001_SM_1000_NS17counting_iteratorIiNSE_11use_defaultESG_SG_EEPS9_ySA_S9_S9_13saxpy_functorILb0EEEEvT0_T1_T2_T3_T4_T6_E12temp_storage+88];
	ld.shared.f64 	%fd503, [_ZZN3cub18CUB_300001_SM_10006detail6reduce28DeviceReduceSingleTileKernelINS2_10policy_hubIN4cuda3std3__45tupleIJddddddEEEy9tuple_sumE10Policy1000EN6thrust24THRUST_300001_SM_1000_NS17counting_iteratorIiNSE_11use_defaultESG_SG_EEPS9_ySA_S9_S9_13saxpy_functorILb0EEEEvT0_T1_T2_T3_T4_T6_E12temp_storage+96];
	add.f64 	%fd504, %fd794, %fd498;
	add.f64 	%fd505, %fd793, %fd499;
	add.f64 	%fd506, %fd792, %fd500;
	add.f64 	%fd507, %fd791, %fd501;
	add.f64 	%fd508, %fd790, %fd502;
	add.f64 	%fd509, %fd789, %fd503;
	ld.shared.f64 	%fd510, [_ZZN3cub18CUB_300001_SM_10006detail6reduce28DeviceReduceSingleTileKernelINS2_10policy_hubIN4cuda3std3__45tupleIJddddddEEEy9tuple_sumE10Policy1000EN6thrust24THRUST_300001_SM_1000_NS17counting_iteratorIiNSE_11use_defaultESG_SG_EEPS9_ySA_S9_S9_13saxpy_functorILb0EEEEvT0_T1_T2_T3_T4_T6_E12temp_storage+104];
	ld.shared.f64 	%fd511, [_ZZN3cub18CUB_300001_SM_10006detail6reduce28DeviceReduceSingleTileKernelINS2_10policy_hubIN4cuda3std3__45tupleIJddddddEEEy9tuple_sumE10Policy1000EN6thrust24THRUST_300001_SM_1000_NS17counting_iteratorIiNSE_11use_defaultESG_SG_EEPS9_ySA_S9_S9_13saxpy_functorILb0EEEEvT0_T1_T2_T3_T4_T6_E12temp_storage+112];
	ld.shared.f64 	%fd512, [_ZZN3cub18CUB_300001_SM_10006detail6reduce28DeviceReduceSingleTileKernelINS2_10policy_hubIN4cuda3std3__45tupleIJddddddEEEy9tuple_sumE10Policy1000EN6thrust24THRUST_300001_SM_1000_NS17counting_iteratorIiNSE_11use_defaultESG_SG_EEPS9_ySA_S9_S9_13saxpy_functorILb0EEEEvT0_T1_T2_T3_T4_T6_E12temp_storage+120];
	ld.shared.f64 	%fd513, [_ZZN3cub18CUB_300001_SM_10006detail6reduce28DeviceReduceSingleTileKernelINS2_10policy_hubIN4cuda3std3__45tupleIJddddddEEEy9tuple_sumE10Policy1000EN6thrust24THRUST_300001_SM_1000_NS17counting_iteratorIiNSE_11use_defaultESG_SG_EEPS9_ySA_S9_S9_13saxpy_functorILb0EEEEvT0_T1_T2_T3_T4_T6_E12temp_storage+128];
	ld.shared.f64 	%fd514, [_ZZN3cub18CUB_300001_SM_10006detail6reduce28DeviceReduceSingleTileKernelINS2_10policy_hubIN4cuda3std3__45tupleIJddddddEEEy9tuple_sumE10Policy1000EN6thrust24THRUST_300001_SM_1000_NS17counting_iteratorIiNSE_11use_defaultESG_SG_EEPS9_ySA_S9_S9_13saxpy_functorILb0EEEEvT0_T1_T2_T3_T4_T6_E12temp_storage+136];
	ld.shared.f64 	%fd515, [_ZZN3cub18CUB_300001_SM_10006detail6reduce28DeviceReduceSingleTileKernelINS2_10policy_hubIN4cuda3std3__45tupleIJddddddEEEy9tuple_sumE10Policy1000EN6thrust24THRUST_300001_SM_1000_NS17counting_iteratorIiNSE_11use_defaultESG_SG_EEPS9_ySA_S9_S9_13saxpy_functorILb0EEEEvT0_T1_T2_T3_T4_T6_E12temp_storage+144];
	add.f64 	%fd516, %fd504, %fd510;
	add.f64 	%fd517, %fd505, %fd511;
	add.f64 	%fd518, %fd506, %fd512;
	add.f64 	%fd519, %fd507, %fd513;
	add.f64 	%fd520, %fd508, %fd514;
	add.f64 	%fd521, %fd509, %fd515;
	ld.shared.f64 	%fd522, [_ZZN3cub18CUB_300001_SM_10006detail6reduce28DeviceReduceSingleTileKernelINS2_10policy_hubIN4cuda3std3__45tupleIJddddddEEEy9tuple_sumE10Policy1000EN6thrust24THRUST_300001_SM_1000_NS17counting_iteratorIiNSE_11use_defaultESG_SG_EEPS9_ySA_S9_S9_13saxpy_functorILb0EEEEvT0_T1_T2_T3_T4_T6_E12temp_storage+152];
	ld.shared.f64 	%fd523, [_ZZN3cub18CUB_300001_SM_10006detail6reduce28DeviceReduceSingleTileKernelINS2_10policy_hubIN4cuda3std3__45tupleIJddddddEEEy9tuple_sumE10Policy1000EN6thrust24THRUST_300001_SM_1000_NS17counting_iteratorIiNSE_11use_defaultESG_SG_EEPS9_ySA_S9_S9_13saxpy_functorILb0EEEEvT0_T1_T2_T3_T4_T6_E12temp_storage+160];
	ld.shared.f64 	%fd524, [_ZZN3cub18CUB_300001_SM_10006detail6reduce28DeviceReduceSingleTileKernelINS2_10policy_hubIN4cuda3std3__45tupleIJddddddEEEy9tuple_sumE10Policy1000EN6thrust24THRUST_300001_SM_1000_NS17counting_iteratorIiNSE_11use_defaultESG_SG_EEPS9_ySA_S9_S9_13saxpy_functorILb0EEEEvT0_T1_T2_T3_T4_T6_E12temp_storage+168];
	ld.shared.f64 	%fd525, [_ZZN3cub18CUB_300001_SM_10006detail6reduce28DeviceReduceSingleTileKernelINS2_10policy_hubIN4cuda3std3__45tupleIJddddddEEEy9tuple_sumE10Policy1000EN6thrust24THRUST_300001_SM_1000_NS17counting_iteratorIiNSE_11use_defaultESG_SG_EEPS9_ySA_S9_S9_13saxpy_functorILb0EEEEvT0_T1_T2_T3_T4_T6_E12temp_storage+176];
	ld.shared.f64 	%fd526, [_ZZN3cub18CUB_300001_SM_10006detail6reduce28DeviceReduceSingleTileKernelINS2_10policy_hubIN4cuda3std3__45tupleIJddddddEEEy9tuple_sumE10Policy1000EN6thrust24THRUST_300001_SM_1000_NS17counting_iteratorIiNSE_11use_defaultESG_SG_EEPS9_ySA_S9_S9_13saxpy_functorILb0EEEEvT0_T1_T2_T3_T4_T6_E12temp_storage+184];
	ld.shared.f64 	%fd527, [_ZZN3cub18CUB_300001_SM_10006detail6reduce28DeviceReduceSingleTileKernelINS2_10policy_hubIN4cuda3std3__45tupleIJddddddEEEy9tuple_sumE10Policy1000EN6thrust24THRUST_300001_SM_1000_NS17counting_iteratorIiNSE_11use_defaultESG_SG_EEPS9_ySA_S9_S9_13saxpy_functorILb0EEEEvT0_T1_T2_T3_T4_T6_E12temp_storage+192];
	add.f64 	%fd528, %fd516, %fd522;
	add.f64 	%fd529, %fd517, %fd523;
	add.f64 	%fd530, %fd518, %fd524;
	add.f64 	%fd531, %fd519, %fd525;
	add.f64 	%fd532, %fd520, %fd526;
	add.f64 	%fd533, %fd521, %fd527;
	ld.shared.f64 	%fd534, [_ZZN3cub18CUB_300001_SM_10006detail6reduce28DeviceReduceSingleTileKernelINS2_10policy_hubIN4cuda3std3__45tupleIJddddddEEEy9tuple_sumE10Policy1000EN6thrust24THRUST_300001_SM_1000_NS17counting_iteratorIiNSE_11use_defaultESG_SG_EEPS9_ySA_S9_S9_13saxpy_functorILb0EEEEvT0_T1_T2_T3_T4_T6_E12temp_storage+200];
	ld.shared.f64 	%fd535, [_ZZN3cub18CUB_300001_SM_10006detail6reduce28DeviceReduceSingleTileKernelINS2_10policy_hubIN4cuda3std3__45tupleIJddddddEEEy9tuple_sumE10Policy1000EN6thrust24THRUST_300001_SM_1000_NS17counting_iteratorIiNSE_11use_defaultESG_SG_EEPS9_ySA_S9_S9_13saxpy_functorILb0EEEEvT0_T1_T2_T3_T4_T6_E12temp_storage+208];
	ld.shared.f64 	%fd536, [_ZZN3cub18CUB_300001_SM_10006detail6reduce28DeviceReduceSingleTileKernelINS2_10policy_hubIN4cuda3std3__45tupleIJddddddEEEy9tuple_sumE10Policy1000EN6thrust24THRUST_300001_SM_1000_NS17counting_iteratorIiNSE_11use_defaultESG_SG_EEPS9_ySA_S9_S9_13saxpy_functorILb0EEEEvT0_T1_T2_T3_T4_T6_E12temp_storage+216];
	ld.shared.f64 	%fd537, [_ZZN3cub18CUB_300001_SM_10006detail6reduce28DeviceReduceSingleTileKernelINS2_10policy_hubIN4cuda3std3__45tupleIJddddddEEEy9tuple_sumE10Policy1000EN6thrust24THRUST_300001_SM_1000_NS17counting_iteratorIiNSE_11use_defaultESG_SG_EEPS9_ySA_S9_S9_13saxpy_functorILb0EEEEvT0_T1_T2_T3_T4_T6_E12temp_storage+224];
	ld.shared.f64 	%fd538, [_ZZN3cub18CUB_300001_SM_10006detail6reduce28DeviceReduceSingleTileKernelINS2_10policy_hubIN4cuda3std3__45tupleIJddddddEEEy9tuple_sumE10Policy1000EN6thrust24THRUST_300001_SM_1000_NS17counting_iteratorIiNSE_11use_defaultESG_SG_EEPS9_ySA_S9_S9_13saxpy_functorILb0EEEEvT0_T1_T2_T3_T4_T6_E12temp_storage+232];
	ld.shared.f64 	%fd539, [_ZZN3cub18CUB_300001_SM_10006detail6reduce28DeviceReduceSingleTileKernelINS2_10policy_hubIN4cuda3std3__45tupleIJddddddEEEy9tuple_sumE10Policy1000EN6thrust24THRUST_300001_SM_1000_NS17counting_iteratorIiNSE_11use_defaultESG_SG_EEPS9_ySA_S9_S9_13saxpy_functorILb0EEEEvT0_T1_T2_T3_T4_T6_E12temp_storage+240];
	add.f64 	%fd540, %fd528, %fd534;
	add.f64 	%fd541, %fd529, %fd535;
	add.f64 	%fd542, %fd530, %fd536;
	add.f64 	%fd543, %fd531, %fd537;
	add.f64 	%fd544, %fd532, %fd538;
	add.f64 	%fd545, %fd533, %fd539;
	ld.shared.f64 	%fd546, [_ZZN3cub18CUB_300001_SM_10006detail6reduce28DeviceReduceSingleTileKernelINS2_10policy_hubIN4cuda3std3__45tupleIJddddddEEEy9tuple_sumE10Policy1000EN6thrust24THRUST_300001_SM_1000_NS17counting_iteratorIiNSE_11use_defaultESG_SG_EEPS9_ySA_S9_S9_13saxpy_functorILb0EEEEvT0_T1_T2_T3_T4_T6_E12temp_storage+248];
	ld.shared.f64 	%fd547, [_ZZN3cub18CUB_300001_SM_10006detail6reduce28DeviceReduceSingleTileKernelINS2_10policy_hubIN4cuda3std3__45tupleIJddddddEEEy9tuple_sumE10Policy1000EN6thrust24THRUST_300001_SM_1000_NS17counting_iteratorIiNSE_11use_defaultESG_SG_EEPS9_ySA_S9_S9_13saxpy_functorILb0EEEEvT0_T1_T2_T3_T4_T6_E12temp_storage+256];
	ld.shared.f64 	%fd548, [_ZZN3cub18CUB_300001_SM_10006detail6reduce28DeviceReduceSingleTileKernelINS2_10policy_hubIN4cuda3std3__45tupleIJddddddEEEy9tuple_sumE10Policy1000EN6thrust24THRUST_300001_SM_1000_NS17counting_iteratorIiNSE_11use_defaultESG_SG_EEPS9_ySA_S9_S9_13saxpy_functorILb0EEEEvT0_T1_T2_T3_T4_T6_E12temp_storage+264];
	ld.shared.f64 	%fd549, [_ZZN3cub18CUB_300001_SM_10006detail6reduce28DeviceReduceSingleTileKernelINS2_10policy_hubIN4cuda3std3__45tupleIJddddddEEEy9tuple_sumE10Policy1000EN6thrust24THRUST_300001_SM_1000_NS17counting_iteratorIiNSE_11use_defaultESG_SG_EEPS9_ySA_S9_S9_13saxpy_functorILb0EEEEvT0_T1_T2_T3_T4_T6_E12temp_storage+272];
	ld.shared.f64 	%fd550, [_ZZN3cub18CUB_300001_SM_10006detail6reduce28DeviceReduceSingleTileKernelINS2_10policy_hubIN4cuda3std3__45tupleIJddddddEEEy9tuple_sumE10Policy1000EN6thrust24THRUST_300001_SM_1000_NS17counting_iteratorIiNSE_11use_defaultESG_SG_EEPS9_ySA_S9_S9_13saxpy_functorILb0EEEEvT0_T1_T2_T3_T4_T6_E12temp_storage+280];
	ld.shared.f64 	%fd551, [_ZZN3cub18CUB_300001_SM_10006detail6reduce28DeviceReduceSingleTileKernelINS2_10policy_hubIN4cuda3std3__45tupleIJddddddEEEy9tuple_sumE10Policy1000EN6thrust24THRUST_300001_SM_1000_NS17counting_iteratorIiNSE_11use_defaultESG_SG_EEPS9_ySA_S9_S9_13saxpy_functorILb0EEEEvT0_T1_T2_T3_T4_T6_E12temp_storage+288];
	add.f64 	%fd552, %fd540, %fd546;
	add.f64 	%fd553, %fd541, %fd547;
	add.f64 	%fd554, %fd542, %fd548;
	add.f64 	%fd555, %fd543, %fd549;
	add.f64 	%fd556, %fd544, %fd550;
	add.f64 	%fd557, %fd545, %fd551;
	ld.shared.f64 	%fd558, [_ZZN3cub18CUB_300001_SM_10006detail6reduce28DeviceReduceSingleTileKernelINS2_10policy_hubIN4cuda3std3__45tupleIJddddddEEEy9tuple_sumE10Policy1000EN6thrust24THRUST_300001_SM_1000_NS17counting_iteratorIiNSE_11use_defaultESG_SG_EEPS9_ySA_S9_S9_13saxpy_functorILb0EEEEvT0_T1_T2_T3_T4_T6_E12temp_storage+296];
	ld.shared.f64 	%fd559, [_ZZN3cub18CUB_300001_SM_10006detail6reduce28DeviceReduceSingleTileKernelINS2_10policy_hubIN4cuda3std3__45tupleIJddddddEEEy9tuple_sumE10Policy1000EN6thrust24THRUST_300001_SM_1000_NS17counting_iteratorIiNSE_11use_defaultESG_SG_EEPS9_ySA_S9_S9_13saxpy_functorILb0EEEEvT0_T1_T2_T3_T4_T6_E12temp_storage+304];
	ld.shared.f64 	%fd560, [_ZZN3cub18CUB_300001_SM_10006detail6reduce28DeviceReduceSingleTileKernelINS2_10policy_hubIN4cuda3std3__45tupleIJddddddEEEy9tuple_sumE10Policy1000EN6thrust24THRUST_300001_SM_1000_NS17counting_iteratorIiNSE_11use_defaultESG_SG_EEPS9_ySA_S9_S9_13saxpy_functorILb0EEEEvT0_T1_T2_T3_T4_T6_E12temp_storage+312];
	ld.shared.f64 	%fd561, [_ZZN3cub18CUB_300001_SM_10006detail6reduce28DeviceReduceSingleTileKernelINS2_10policy_hubIN4cuda3std3__45tupleIJddddddEEEy9tuple_sumE10Policy1000EN6thrust24THRUST_300001_SM_1000_NS17counting_iteratorIiNSE_11use_defaultESG_SG_EEPS9_ySA_S9_S9_13saxpy_functorILb0EEEEvT0_T1_T2_T3_T4_T6_E12temp_storage+320];
	ld.shared.f64 	%fd562, [_ZZN3cub18CUB_300001_SM_10006detail6reduce28DeviceReduceSingleTileKernelINS2_10policy_hubIN4cuda3std3__45tupleIJddddddEEEy9tuple_sumE10Policy1000EN6thrust24THRUST_300001_SM_1000_NS17counting_iteratorIiNSE_11use_defaultESG_SG_EEPS9_ySA_S9_S9_13saxpy_functorILb0EEEEvT0_T1_T2_T3_T4_T6_E12temp_storage+328];
	ld.shared.f64 	%fd563, [_ZZN3cub18CUB_300001_SM_10006detail6reduce28DeviceReduceSingleTileKernelINS2_10policy_hubIN4cuda3std3__45tupleIJddddddEEEy9tuple_sumE10Policy1000EN6thrust24THRUST_300001_SM_1000_NS17counting_iteratorIiNSE_11use_defaultESG_SG_EEPS9_ySA_S9_S9_13saxpy_functorILb0EEEEvT0_T1_T2_T3_T4_T6_E12temp_storage+336];
	add.f64 	%fd564, %fd552, %fd558;
	add.f64 	%fd565, %fd553, %fd559;
	add.f64 	%fd566, %fd554, %fd560;
	add.f64 	%fd567, %fd555, %fd561;
	add.f64 	%fd568, %fd556, %fd562;
	add.f64 	%fd569, %fd557, %fd563;
	ld.shared.f64 	%fd570, [_ZZN3cub18CUB_300001_SM_10006detail6reduce28DeviceReduceSingleTileKernelINS2_10policy_hubIN4cuda3std3__45tupleIJddddddEEEy9tuple_sumE10Policy1000EN6thrust24THRUST_300001_SM_1000_NS17counting_iteratorIiNSE_11use_defaultESG_SG_EEPS9_ySA_S9_S9_13saxpy_functorILb0EEEEvT0_T1_T2_T3_T4_T6_E12temp_storage+344];
	ld.shared.f64 	%fd571, [_ZZN3cub18CUB_300001_SM_10006detail6reduce28DeviceReduceSingleTileKernelINS2_10policy_hubIN4cuda3std3__45tupleIJddddddEEEy9tuple_sumE10Policy1000EN6thrust24THRUST_300001_SM_1000_NS17counting_iteratorIiNSE_11use_defaultESG_SG_EEPS9_ySA_S9_S9_13saxpy_functorILb0EEEEvT0_T1_T2_T3_T4_T6_E12temp_storage+352];
	ld.shared.f64 	%fd572, [_ZZN3cub18CUB_300001_SM_10006detail6reduce28DeviceReduceSingleTileKernelINS2_10policy_hubIN4cuda3std3__45tupleIJddddddEEEy9tuple_sumE10Policy1000EN6thrust24THRUST_300001_SM_1000_NS17counting_iteratorIiNSE_11use_defaultESG_SG_EEPS9_ySA_S9_S9_13saxpy_functorILb0EEEEvT0_T1_T2_T3_T4_T6_E12temp_storage+360];
	ld.shared.f64 	%fd573, [_ZZN3cub18CUB_300001_SM_10006detail6reduce28DeviceReduceSingleTileKernelINS2_10policy_hubIN4cuda3std3__45tupleIJddddddEEEy9tuple_sumE10Policy1000EN6thrust24THRUST_300001_SM_1000_NS17counting_iteratorIiNSE_11use_defaultESG_SG_EEPS9_ySA_S9_S9_13saxpy_functorILb0EEEEvT0_T1_T2_T3_T4_T6_E12temp_storage+368];
	ld.shared.f64 	%fd574, [_ZZN3cub18CUB_300001_SM_10006detail6reduce28DeviceReduceSingleTileKernelINS2_10policy_hubIN4cuda3std3__45tupleIJddddddEEEy9tuple_sumE10Policy1000EN6thrust24THRUST_300001_SM_1000_NS17counting_iteratorIiNSE_11use_defaultESG_SG_EEPS9_ySA_S9_S9_13saxpy_functorILb0EEEEvT0_T1_T2_T3_T4_T6_E12temp_storage+376];
	ld.shared.f64 	%fd575, [_ZZN3cub18CUB_300001_SM_10006detail6reduce28DeviceReduceSingleTileKernelINS2_10policy_hubIN4cuda3std3__45tupleIJddddddEEEy9tuple_sumE10Policy1000EN6thrust24THRUST_300001_SM_1000_NS17counting_iteratorIiNSE_11use_defaultESG_SG_EEPS9_ySA_S9_S9_13saxpy_functorILb0EEEEvT0_T1_T2_T3_T4_T6_E12temp_storage+384];
	add.f64 	%fd794, %fd564, %fd570;
	add.f64 	%fd793, %fd565, %fd571;
	add.f64 	%fd792, %fd566, %fd572;
	add.f64 	%fd791, %fd567, %fd573;
	add.f64 	%fd790, %fd568, %fd574;
	add.f64 	%fd789, %fd569, %fd575;
$L__BB9_69:
	mov.u32 	%r804, %tid.x;
	setp.ne.s32 	%p43, %r804, 0;
	@%p43 bra 	$L__BB9_71;
	add.f64 	%fd747, %fd355, %fd794;
	add.f64 	%fd748, %fd356, %fd793;
	add.f64 	%fd749, %fd357, %fd792;
	add.f64 	%fd750, %fd358, %fd791;
	add.f64 	%fd751, %fd359, %fd790;
	add.f64 	%fd752, %fd360, %fd789;
	st.global.f64 	[%rd1], %fd747;
	st.global.f64 	[%rd1+8], %fd748;
	st.global.f64 	[%rd1+16], %fd749;
	st.global.f64 	[%rd1+24], %fd750;
	st.global.f64 	[%rd1+32], %fd751;
	st.global.f64 	[%rd1+40], %fd752;
$L__BB9_71:
	ret;

}
	// .globl	_ZN3cub18CUB_300001_SM_10006detail6reduce18DeviceReduceKernelINS2_10policy_hubIN4cuda3std3__45tupleIJddddddEEEy9tuple_sumE10Policy1000EN6thrust24THRUST_300001_SM_1000_NS17counting_iteratorIiNSE_11use_defaultESG_SG_EEySA_S9_13saxpy_functorILb0EEEEvT0_PT3_T1_NS0_13GridEvenShareISN_EET2_T4_
.visible .entry _ZN3cub18CUB_300001_SM_10006detail6reduce18DeviceReduceKernelINS2_10policy_hubIN4cuda3std3__45tupleIJddddddEEEy9tuple_sumE10Policy1000EN6thrust24THRUST_300001_SM_1000_NS17counting_iteratorIiNSE_11use_defaultESG_SG_EEySA_S9_13saxpy_functorILb0EEEEvT0_PT3_T1_NS0_13GridEvenShareISN_EET2_T4_(
	.param .align 4 .b8 _ZN3cub18CUB_300001_SM_10006detail6reduce18DeviceReduceKernelINS2_10policy_hubIN4cuda3std3__45tupleIJddddddEEEy9tuple_sumE10Policy1000EN6thrust24THRUST_300001_SM_1000_NS17counting_iteratorIiNSE_11use_defaultESG_SG_EEySA_S9_13saxpy_functorILb0EEEEvT0_PT3_T1_NS0_13GridEvenShareISN_EET2_T4__param_0[4],
	.param .u64 .ptr .align 1 _ZN3cub18CUB_300001_SM_10006detail6reduce18DeviceReduceKernelINS2_10policy_hubIN4cuda3std3__45tupleIJddddddEEEy9tuple_sumE10Policy1000EN6thrust24THRUST_300001_SM_1000_NS17counting_iteratorIiNSE_11use_defaultESG_SG_EEySA_S9_13saxpy_functorILb0EEEEvT0_PT3_T1_NS0_13GridEvenShareISN_EET2_T4__param_1,
	.param .u64 _ZN3cub18CUB_300001_SM_10006detail6reduce18DeviceReduceKernelINS2_10policy_hubIN4cuda3std3__45tupleIJddddddEEEy9tuple_sumE10Policy1000EN6thrust24THRUST_300001_SM_1000_NS17counting_iteratorIiNSE_11use_defaultESG_SG_EEySA_S9_13saxpy_functorILb0EEEEvT0_PT3_T1_NS0_13GridEvenShareISN_EET2_T4__param_2,
	.param .align 8 .b8 _ZN3cub18CUB_300001_SM_10006detail6reduce18DeviceReduceKernelINS2_10policy_hubIN4cuda3std3__45tupleIJddddddEEEy9tuple_sumE10Policy1000EN6thrust24THRUST_300001_SM_1000_NS17counting_iteratorIiNSE_11use_defaultESG_SG_EEySA_S9_13saxpy_functorILb0EEEEvT0_PT3_T1_NS0_13GridEvenShareISN_EET2_T4__param_3[72],
	.param .align 1 .b8 _ZN3cub18CUB_300001_SM_10006detail6reduce18DeviceReduceKernelINS2_10policy_hubIN4cuda3std3__45tupleIJddddddEEEy9tuple_sumE10Policy1000EN6thrust24THRUST_300001_SM_1000_NS17counting_iteratorIiNSE_11use_defaultESG_SG_EEySA_S9_13saxpy_functorILb0EEEEvT0_PT3_T1_NS0_13GridEvenShareISN_EET2_T4__param_4[1],
	.param .align 8 .b8 _ZN3cub18CUB_300001_SM_10006detail6reduce18DeviceReduceKernelINS2_10policy_hubIN4cuda3std3__45tupleIJddddddEEEy9tuple_sumE10Policy1000EN6thrust24THRUST_300001_SM_1000_NS17counting_iteratorIiNSE_11use_defaultESG_SG_EEySA_S9_13saxpy_functorILb0EEEEvT0_PT3_T1_NS0_13GridEvenShareISN_EET2_T4__param_5[32]
)
.maxntid 256
{
	.reg .pred 	%p<51>;
	.reg .b16 	%rs<5>;
	.reg .b32 	%r<1226>;
	.reg .b64 	%rd<316>;
	.reg .b64 	%fd<1125>;
	// demoted variable
	.shared .align 8 .b8 _ZZN3cub18CUB_300001_SM_10006detail6reduce18DeviceReduceKernelINS2_10policy_hubIN4cuda3std3__45tupleIJddddddEEEy9tuple_sumE10Policy1000EN6thrust24THRUST_300001_SM_1000_NS17counting_iteratorIiNSE_11use_defaultESG_SG_EEySA_S9_13saxpy_functorILb0EEEEvT0_PT3_T1_NS0_13GridEvenShareISN_EET2_T4_E12temp_storage[440];
	ld.param.u32 	%r231, [_ZN3cub18CUB_300001_SM_10006detail6reduce18DeviceReduceKernelINS2_10policy_hubIN4cuda3std3__45tupleIJddddddEEEy9tuple_sumE10Policy1000EN6thrust24THRUST_300001_SM_1000_NS17counting_iteratorIiNSE_11use_defaultESG_SG_EEySA_S9_13saxpy_functorILb0EEEEvT0_PT3_T1_NS0_13GridEvenShareISN_EET2_T4__param_5+24];
	ld.param.u32 	%r2, [_ZN3cub18CUB_300001_SM_10006detail6reduce18DeviceReduceKernelINS2_10policy_hubIN4cuda3std3__45tupleIJddddddEEEy9tuple_sumE10Policy1000EN6thrust24THRUST_300001_SM_1000_NS17counting_iteratorIiNSE_11use_defaultESG_SG_EEySA_S9_13saxpy_functorILb0EEEEvT0_PT3_T1_NS0_13GridEvenShareISN_EET2_T4__param_0];
	ld.param.u64 	%rd1, [_ZN3cub18CUB_300001_SM_10006detail6reduce18DeviceReduceKernelINS2_10policy_hubIN4cuda3std3__45tupleIJddddddEEEy9tuple_sumE10Policy1000EN6thrust24THRUST_300001_SM_1000_NS17counting_iteratorIiNSE_11use_defaultESG_SG_EEySA_S9_13saxpy_functorILb0EEEEvT0_PT3_T1_NS0_13GridEvenShareISN_EET2_T4__param_3+32];
	ld.param.u32 	%r1, [_ZN3cub18CUB_300001_SM_10006detail6reduce18DeviceReduceKernelINS2_10policy_hubIN4cuda3std3__45tupleIJddddddEEEy9tuple_sumE10Policy1000EN6thrust24THRUST_300001_SM_1000_NS17counting_iteratorIiNSE_11use_defaultESG_SG_EEySA_S9_13saxpy_functorILb0EEEEvT0_PT3_T1_NS0_13GridEvenShareISN_EET2_T4__param_3+40];
	ld.param.u64 	%rd20, [_ZN3cub18CUB_300001_SM_10006detail6reduce18DeviceReduceKernelINS2_10policy_hubIN4cuda3std3__45tupleIJddddddEEEy9tuple_sumE10Policy1000EN6thrust24THRUST_300001_SM_1000_NS17counting_iteratorIiNSE_11use_defaultESG_SG_EEySA_S9_13saxpy_functorILb0EEEEvT0_PT3_T1_NS0_13GridEvenShareISN_EET2_T4__param_5+16];
	ld.param.u64 	%rd19, [_ZN3cub18CUB_300001_SM_10006detail6reduce18DeviceReduceKernelINS2_10policy_hubIN4cuda3std3__45tupleIJddddddEEEy9tuple_sumE10Policy1000EN6thrust24THRUST_300001_SM_1000_NS17counting_iteratorIiNSE_11use_defaultESG_SG_EEySA_S9_13saxpy_functorILb0EEEEvT0_PT3_T1_NS0_13GridEvenShareISN_EET2_T4__param_5+8];
	ld.param.u64 	%rd18, [_ZN3cub18CUB_300001_SM_10006detail6reduce18DeviceReduceKernelINS2_10policy_hubIN4cuda3std3__45tupleIJddddddEEEy9tuple_sumE10Policy1000EN6thrust24THRUST_300001_SM_1000_NS17counting_iteratorIiNSE_11use_defaultESG_SG_EEySA_S9_13saxpy_functorILb0EEEEvT0_PT3_T1_NS0_13GridEvenShareISN_EET2_T4__param_5];
	cvta.to.global.u64 	%rd2, %rd18;
	cvta.to.global.u64 	%rd3, %rd19;
	cvta.to.global.u64 	%rd4, %rd20;
	mov.u32 	%r4, %ctaid.x;
	shl.b32 	%r237, %r1, 8;
	cvt.s64.s32 	%rd5, %r237;
	shl.b32 	%r238, %r4, 8;
	cvt.u64.u32 	%rd315, %r238;
	sub.s64 	%rd7, %rd1, %rd315;
	setp.gt.u64 	%p1, %rd7, 255;
	@%p1 bra 	$L__BB10_54;
	cvt.u32.u64 	%r578, %rd315;
	cvt.u32.u64 	%r5, %rd1;
	sub.s32 	%r6, %r5, %r578;
	mov.u32 	%r7, %tid.x;
	setp.ge.s32 	%p20, %r7, %r6;
	mov.f64 	%fd962, 0d0000000000000000;
	mov.f64 	%fd961, %fd962;
	mov.f64 	%fd960, %fd962;
	mov.f64 	%fd959, %fd962;
	mov.f64 	%fd958, %fd962;
	mov.f64 	%fd957, %fd962;
	mov.u32 	%r1216, %r7;
	@%p20 bra 	$L__BB10_3;
	add.s32 	%r580, %r578, %r7;
	add.s32 	%r581, %r580, %r2;
	mul.wide.s32 	%rd139, %r581, 8;
	add.s64 	%rd140, %rd3, %rd139;
	ld.global.f64 	%fd631, [%rd140];
	mul.wide.s32 	%rd141, %r581, 16;
	add.s64 	%rd142, %rd2, %rd141;
	ld.global.f64 	%fd632, [%rd142+8];
	mul.f64 	%fd633, %fd631, %fd632;
	add.s64 	%rd143, %rd4, %rd139;
	ld.global.f64 	%fd634, [%rd143];
	mul.f64 	%fd957, %fd633, %fd634;
	mul.wide.s32 	%rd144, %r231, 8;
	add.s64 	%rd145, %rd143, %rd144;
	ld.global.f64 	%fd635, [%rd145];
	mul.f64 	%fd958, %fd633, %fd635;
	add.s64 	%rd146, %rd145, %rd144;
	ld.global.f64 	%fd636, [%rd146];
	mul.f64 	%fd959, %fd633, %fd636;
	add.s64 	%rd147, %rd146, %rd144;
	ld.global.f64 	%fd637, [%rd147];
	mul.f64 	%fd960, %fd633, %fd637;
	add.s64 	%rd148, %rd147, %rd144;
	ld.global.f64 	%fd638, [%rd148];
	mul.f64 	%fd961, %fd633, %fd638;
	add.s64 	%rd149, %rd148, %rd144;
	ld.global.f64 	%fd639, [%rd149];
	mul.f64 	%fd962, %fd633, %fd639;
	add.s32 	%r1216, %r7, 256;
$L__BB10_3:
	setp.ge.s32 	%p21, %r1216, %r6;
	@%p21 bra 	$L__BB10_12;
	add.s32 	%r10, %r2, %r578;
	not.b32 	%r583, %r1216;
	add.s32 	%r584, %r583, %r5;
	sub.s32 	%r11, %r584, %r578;
	shr.u32 	%r585, %r11, 8;
	add.s32 	%r12, %r585, 1;
	setp.lt.u32 	%p22, %r11, 768;
	@%p22 bra 	$L__BB10_7;
	and.b32  	%r587, %r12, 33554428;
	neg.s32 	%r1214, %r587;
	add.s32 	%r588, %r2, %r1216;
	add.s32 	%r1213, %r588, %r578;
	mul.wide.s32 	%rd150, %r231, 8;
	add.s64 	%rd151, %rd150, %rd4;
	add.s64 	%rd8, %rd151, 4096;
	mul.wide.s32 	%rd152, %r231, 40;
	add.s64 	%rd153, %rd152, %rd4;
	add.s64 	%rd9, %rd153, 4096;
	mul.wide.s32 	%rd154, %r231, 32;
	add.s64 	%rd155, %rd154, %rd4;
	add.s64 	%rd10, %rd155, 4096;
	mul.wide.s32 	%rd165, %r231, 24;
$L__BB10_6:
	.pragma "nounroll";
	mul.wide.s32 	%rd156, %r1213, 8;
	add.s64 	%rd157, %rd3, %rd156;
	add.s64 	%rd158, %rd8, %rd156;
	mul.wide.s32 	%rd159, %r1213, 16;
	add.s64 	%rd160, %rd2, %rd159;
	add.s64 	%rd161, %rd4, %rd156;
	add.s64 	%rd162, %rd161, 4096;
	add.s64 	%rd163, %rd9, %rd156;
	add.s64 	%rd164, %rd10, %rd156;
	add.s64 	%rd166, %rd162, %rd165;
	ld.global.f64 	%fd641, [%rd157];
	ld.global.f64 	%fd642, [%rd160+8];
	mul.f64 	%fd643, %fd641, %fd642;
	ld.global.f64 	%fd644, [%rd161];
	ld.global.f64 	%fd645, [%rd158+-4096];
	mul.wide.s32 	%rd167, %r231, 16;
	add.s64 	%rd168, %rd162, %rd167;
	ld.global.f64 	%fd646, [%rd168+-4096];
	ld.global.f64 	%fd647, [%rd166+-4096];
	ld.global.f64 	%fd648, [%rd164+-4096];
	ld.global.f64 	%fd649, [%rd163+-4096];
	fma.rn.f64 	%fd650, %fd643, %fd644, %fd957;
	fma.rn.f64 	%fd651, %fd643, %fd645, %fd958;
	fma.rn.f64 	%fd652, %fd643, %fd646, %fd959;
	fma.rn.f64 	%fd653, %fd643, %fd647, %fd960;
	fma.rn.f64 	%fd654, %fd643, %fd648, %fd961;
	fma.rn.f64 	%fd655, %fd643, %fd649, %fd962;
	ld.global.f64 	%fd656, [%rd157+2048];
	ld.global.f64 	%fd657, [%rd160+4104];
	mul.f64 	%fd658, %fd656, %fd657;
	ld.global.f64 	%fd659, [%rd161+2048];
	ld.global.f64 	%fd660, [%rd158+-2048];
	ld.global.f64 	%fd661, [%rd168+-2048];
	ld.global.f64 	%fd662, [%rd166+-2048];
	ld.global.f64 	%fd663, [%rd164+-2048];
	ld.global.f64 	%fd664, [%rd163+-2048];
	fma.rn.f64 	%fd665, %fd658, %fd659, %fd650;
	fma.rn.f64 	%fd666, %fd658, %fd660, %fd651;
	fma.rn.f64 	%fd667, %fd658, %fd661, %fd652;
	fma.rn.f64 	%fd668, %fd658, %fd662, %fd653;
	fma.rn.f64 	%fd669, %fd658, %fd663, %fd654;
	fma.rn.f64 	%fd670, %fd658, %fd664, %fd655;
	ld.global.f64 	%fd671, [%rd157+4096];
	ld.global.f64 	%fd672, [%rd160+8200];
	mul.f64 	%fd673, %fd671, %fd672;
	ld.global.f64 	%fd674, [%rd161+4096];
	ld.global.f64 	%fd675, [%rd158];
	ld.global.f64 	%fd676, [%rd168];
	ld.global.f64 	%fd677, [%rd166];
	ld.global.f64 	%fd678, [%rd164];
	ld.global.f64 	%fd679, [%rd163];
	fma.rn.f64 	%fd680, %fd673, %fd674, %fd665;
	fma.rn.f64 	%fd681, %fd673, %fd675, %fd666;
	fma.rn.f64 	%fd682, %fd673, %fd676, %fd667;
	fma.rn.f64 	%fd683, %fd673, %fd677, %fd668;
	fma.rn.f64 	%fd684, %fd673, %fd678, %fd669;
	fma.rn.f64 	%fd685, %fd673, %fd679, %fd670;
	ld.global.f64 	%fd686, [%rd157+6144];
	ld.global.f64 	%fd687, [%rd160+12296];
	mul.f64 	%fd688, %fd686, %fd687;
	ld.global.f64 	%fd689, [%rd161+6144];
	ld.global.f64 	%fd690, [%rd158+2048];
	ld.global.f64 	%fd691, [%rd168+2048];
	ld.global.f64 	%fd692, [%rd166+2048];
	ld.global.f64 	%fd693, [%rd164+2048];
	ld.global.f64 	%fd694, [%rd163+2048];
	fma.rn.f64 	%fd957, %fd688, %fd689, %fd680;
	fma.rn.f64 	%fd958, %fd688, %fd690, %fd681;
	fma.rn.f64 	%fd959, %fd688, %fd691, %fd682;
	fma.rn.f64 	%fd960, %fd688, %fd692, %fd683;
	fma.rn.f64 	%fd961, %fd688, %fd693, %fd684;
	fma.rn.f64 	%fd962, %fd688, %fd694, %fd685;
	add.s32 	%r1216, %r1216, 1024;
	add.s32 	%r1214, %r1214, 4;
	add.s32 	%r1213, %r1213, 1024;
	setp.ne.s32 	%p23, %r1214, 0;
	@%p23 bra 	$L__BB10_6;
$L__BB10_7:
	shr.u32 	%r590, %r11, 8;
	add.s32 	%r591, %r590, 1;
	and.b32  	%r589, %r591, 3;
	setp.eq.s32 	%p24, %r589, 0;
	@%p24 bra 	$L__BB10_12;
	setp.eq.s32 	%p25, %r589, 1;
	@%p25 bra 	$L__BB10_10;
	add.s32 	%r592, %r10, %r1216;
	mul.wide.s32 	%rd169, %r592, 8;
	add.s64 	%rd170, %rd3, %rd169;
	ld.global.f64 	%fd696, [%rd170];
	mul.wide.s32 	%rd171, %r592, 16;
	add.s64 	%rd172, %rd2, %rd171;
	ld.global.f64 	%fd697, [%rd172+8];
	mul.f64 	%fd698, %fd696, %fd697;
	add.s64 	%rd173, %rd4, %rd169;
	ld.global.f64 	%fd699, [%rd173];
	mul.wide.s32 	%rd174, %r231, 8;
	add.s64 	%rd175, %rd173, %rd174;
	ld.global.f64 	%fd700, [%rd175];
	add.s64 	%rd176, %rd175, %rd174;
	ld.global.f64 	%fd701, [%rd176];
	add.s64 	%rd177, %rd176, %rd174;
	ld.global.f64 	%fd702, [%rd177];
	add.s64 	%rd178, %rd177, %rd174;
	ld.global.f64 	%fd703, [%rd178];
	add.s64 	%rd179, %rd178, %rd174;
	ld.global.f64 	%fd704, [%rd179];
	fma.rn.f64 	%fd705, %fd698, %fd699, %fd957;
	fma.rn.f64 	%fd706, %fd698, %fd700, %fd958;
	fma.rn.f64 	%fd707, %fd698, %fd701, %fd959;
	fma.rn.f64 	%fd708, %fd698, %fd702, %fd960;
	fma.rn.f64 	%fd709, %fd698, %fd703, %fd961;
	fma.rn.f64 	%fd710, %fd698, %fd704, %fd962;
	ld.global.f64 	%fd711, [%rd170+2048];
	ld.global.f64 	%fd712, [%rd172+4104];
	mul.f64 	%fd713, %fd711, %fd712;
	ld.global.f64 	%fd714, [%rd173+2048];
	ld.global.f64 	%fd715, [%rd175+2048];
	ld.global.f64 	%fd716, [%rd176+2048];
	ld.global.f64 	%fd717, [%rd177+2048];
	ld.global.f64 	%fd718, [%rd178+2048];
	ld.global.f64 	%fd719, [%rd179+2048];
	fma.rn.f64 	%fd957, %fd713, %fd714, %fd705;
	fma.rn.f64 	%fd958, %fd713, %fd715, %fd706;
	fma.rn.f64 	%fd959, %fd713, %fd716, %fd707;
	fma.rn.f64 	%fd960, %fd713, %fd717, %fd708;
	fma.rn.f64 	%fd961, %fd713, %fd718, %fd709;
	fma.rn.f64 	%fd962, %fd713, %fd719, %fd710;
	add.s32 	%r1216, %r1216, 512;
$L__BB10_10:
	and.b32  	%r593, %r11, 256;
	setp.ne.s32 	%p26, %r593, 0;
	@%p26 bra 	$L__BB10_12;
	add.s32 	%r594, %r10, %r1216;
	mul.wide.s32 	%rd180, %r594, 8;
	add.s64 	%rd181, %rd3, %rd180;
	ld.global.f64 	%fd720, [%rd181];
	mul.wide.s32 	%rd182, %r594, 16;
	add.s64 	%rd183, %rd2, %rd182;
	ld.global.f64 	%fd721, [%rd183+8];
	mul.f64 	%fd722, %fd720, %fd721;
	add.s64 	%rd184, %rd4, %rd180;
	ld.global.f64 	%fd723, [%rd184];
	mul.wide.s32 	%rd185, %r231, 8;
	add.s64 	%rd186, %rd184, %rd185;
	ld.global.f64 	%fd724, [%rd186];
	add.s64 	%rd187, %rd186, %rd185;
	ld.global.f64 	%fd725, [%rd187];
	add.s64 	%rd188, %rd187, %rd185;
	ld.global.f64 	%fd726, [%rd188];
	add.s64 	%rd189, %rd188, %rd185;
	ld.global.f64 	%fd727, [%rd189];
	add.s64 	%rd190, %rd189, %rd185;
	ld.global.f64 	%fd728, [%rd190];
	fma.rn.f64 	%fd957, %fd722, %fd723, %fd957;
	fma.rn.f64 	%fd958, %fd722, %fd724, %fd958;
	fma.rn.f64 	%fd959, %fd722, %fd725, %fd959;
	fma.rn.f64 	%fd960, %fd722, %fd726, %fd960;
	fma.rn.f64 	%fd961, %fd722, %fd727, %fd961;
	fma.rn.f64 	%fd962, %fd722, %fd728, %fd962;
$L__BB10_12:
	setp.lt.s32 	%p27, %r6, 256;
	@%p27 bra 	$L__BB10_27;
	// begin inline asm
	mov.u32 %r907, %laneid;
	// end inline asm
	mov.b64 	%rd251, %fd957;
	mov.b64 	{%r909, %r914}, %rd251;
	mov.b32 	%r965, 1;
	mov.b32 	%r966, 31;
	mov.b32 	%r967, -1;
	// begin inline asm
	shfl.sync.down.b32 %r908, %r909, %r965, %r966, %r967;
	// end inline asm
	// begin inline asm
	shfl.sync.down.b32 %r913, %r914, %r965, %r966, %r967;
	// end inline asm
	mov.b64 	%rd252, %fd958;
	mov.b64 	{%r919, %r924}, %rd252;
	// begin inline asm
	shfl.sync.down.b32 %r918, %r919, %r965, %r966, %r967;
	// end inline asm
	// begin inline asm
	shfl.sync.down.b32 %r923, %r924, %r965, %r966, %r967;
	// end inline asm
	mov.b64 	%rd253, %fd959;
	mov.b64 	{%r929, %r934}, %rd253;
	// begin inline asm
	shfl.sync.down.b32 %r928, %r929, %r965, %r966, %r967;
	// end inline asm
	// begin inline asm
	shfl.sync.down.b32 %r933, %r934, %r965, %r966, %r967;
	// end inline asm
	mov.b64 	%rd254, %fd960;
	mov.b64 	{%r939, %r944}, %rd254;
	// begin inline asm
	shfl.sync.down.b32 %r938, %r939, %r965, %r966, %r967;
	// end inline asm
	// begin inline asm
	shfl.sync.down.b32 %r943, %r944, %r965, %r966, %r967;
	// end inline asm
	mov.b64 	%rd255, %fd961;
	mov.b64 	{%r949, %r954}, %rd255;
	// begin inline asm
	shfl.sync.down.b32 %r948, %r949, %r965, %r966, %r967;
	// end inline asm
	// begin inline asm
	shfl.sync.down.b32 %r953, %r954, %r965, %r966, %r967;
	// end inline asm
	mov.b64 	%rd256, %fd962;
	mov.b64 	{%r959, %r964}, %rd256;
	// begin inline asm
	shfl.sync.down.b32 %r958, %r959, %r965, %r966, %r967;
	// end inline asm
	// begin inline asm
	shfl.sync.down.b32 %r963, %r964, %r965, %r966, %r967;
	// end inline asm
	setp.gt.s32 	%p43, %r907, 30;
	@%p43 bra 	$L__BB10_15;
	mov.b64 	%rd257, {%r958, %r963};
	mov.b64 	%fd801, %rd257;
	mov.b64 	%rd258, {%r948, %r953};
	mov.b64 	%fd802, %rd258;
	mov.b64 	%rd259, {%r938, %r943};
	mov.b64 	%fd803, %rd259;
	mov.b64 	%rd260, {%r928, %r933};
	mov.b64 	%fd804, %rd260;
	mov.b64 	%rd261, {%r918, %r923};
	mov.b64 	%fd805, %rd261;
	mov.b64 	%rd262, {%r908, %r913};
	mov.b64 	%fd806, %rd262;
	add.f64 	%fd957, %fd957, %fd806;
	add.f64 	%fd958, %fd958, %fd805;
	add.f64 	%fd959, %fd959, %fd804;
	add.f64 	%fd960, %fd960, %fd803;
	add.f64 	%fd961, %fd961, %fd802;
	add.f64 	%fd962, %fd962, %fd801;
$L__BB10_15:
	mov.b64 	%rd263, %fd957;
	mov.b64 	{%r969, %r974}, %rd263;
	mov.b32 	%r1025, 2;
	mov.b32 	%r1026, 31;
	mov.b32 	%r1027, -1;
	// begin inline asm
	shfl.sync.down.b32 %r968, %r969, %r1025, %r1026, %r1027;
	// end inline asm
	// begin inline asm
	shfl.sync.down.b32 %r973, %r974, %r1025, %r1026, %r1027;
	// end inline asm
	mov.b64 	%rd264, %fd958;
	mov.b64 	{%r979, %r984}, %rd264;
	// begin inline asm
	shfl.sync.down.b32 %r978, %r979, %r1025, %r1026, %r1027;
	// end inline asm
	// begin inline asm
	shfl.sync.down.b32 %r983, %r984, %r1025, %r1026, %r1027;
	// end inline asm
	mov.b64 	%rd265, %fd959;
	mov.b64 	{%r989, %r994}, %rd265;
	// begin inline asm
	shfl.sync.down.b32 %r988, %r989, %r1025, %r1026, %r1027;
	// end inline asm
	// begin inline asm
	shfl.sync.down.b32 %r993, %r994, %r1025, %r1026, %r1027;
	// end inline asm
	mov.b64 	%rd266, %fd960;
	mov.b64 	{%r999, %r1004}, %rd266;
	// begin inline asm
	shfl.sync.down.b32 %r998, %r999, %r1025, %r1026, %r1027;
	// end inline asm
	// begin inline asm
	shfl.sync.down.b32 %r1003, %r1004, %r1025, %r1026, %r1027;
	// end inline asm
	mov.b64 	%rd267, %fd961;
	mov.b64 	{%r1009, %r1014}, %rd267;
	// begin inline asm
	shfl.sync.down.b32 %r1008, %r1009, %r1025, %r1026, %r1027;
	// end inline asm
	// begin inline asm
	shfl.sync.down.b32 %r1013, %r1014, %r1025, %r1026, %r1027;
	// end inline asm
	mov.b64 	%rd268, %fd962;
	mov.b64 	{%r1019, %r1024}, %rd268;
	// begin inline asm
	shfl.sync.down.b32 %r1018, %r1019, %r1025, %r1026, %r1027;
	// end inline asm
	// begin inline asm
	shfl.sync.down.b32 %r1023, %r1024, %r1025, %r1026, %r1027;
	// end inline asm
	setp.gt.s32 	%p44, %r907, 29;
	@%p44 bra 	$L__BB10_17;
	mov.b64 	%rd269, {%r1018, %r1023};
	mov.b64 	%fd807, %rd269;
	mov.b64 	%rd270, {%r1008, %r1013};
	mov.b64 	%fd808, %rd270;
	mov.b64 	%rd271, {%r998, %r1003};
	mov.b64 	%fd809, %rd271;
	mov.b64 	%rd272, {%r988, %r993};
	mov.b64 	%fd810, %rd272;
	mov.b64 	%rd273, {%r978, %r983};
	mov.b64 	%fd811, %rd273;
	mov.b64 	%rd274, {%r968, %r973};
	mov.b64 	%fd812, %rd274;
	add.f64 	%fd957, %fd957, %fd812;
	add.f64 	%fd958, %fd958, %fd811;
	add.f64 	%fd959, %fd959, %fd810;
	add.f64 	%fd960, %fd960, %fd809;
	add.f64 	%fd961, %fd961, %fd808;
	add.f64 	%fd962, %fd962, %fd807;
$L__BB10_17:
	mov.b64 	%rd275, %fd957;
	mov.b64 	{%r1029, %r1034}, %rd275;
	mov.b32 	%r1085, 4;
	mov.b32 	%r1086, 31;
	mov.b32 	%r1087, -1;
	// begin inline asm
	shfl.sync.down.b32 %r1028, %r1029, %r1085, %r1086, %r1087;
	// end inline asm
	// begin inline asm
	shfl.sync.down.b32 %r1033, %r1034, %r1085, %r1086, %r1087;
	// end inline asm
	mov.b64 	%rd276, %fd958;
	mov.b64 	{%r1039, %r1044}, %rd276;
	// begin inline asm
	shfl.sync.down.b32 %r1038, %r1039, %r1085, %r1086, %r1087;
	// end inline asm
	// begin inline asm
	shfl.sync.down.b32 %r1043, %r1044, %r1085, %r1086, %r1087;
	// end inline asm
	mov.b64 	%rd277, %fd959;
	mov.b64 	{%r1049, %r1054}, %rd277;
	// begin inline asm
	shfl.sync.down.b32 %r1048, %r1049, %r1085, %r1086, %r1087;
	// end inline asm
	// begin inline asm
	shfl.sync.down.b32 %r1053, %r1054, %r1085, %r1086, %r1087;
	// end inline asm
	mov.b64 	%rd278, %fd960;
	mov.b64 	{%r1059, %r1064}, %rd278;
	// begin inline asm
	shfl.sync.down.b32 %r1058, %r1059, %r1085, %r1086, %r1087;
	// end inline asm
	// begin inline asm
	shfl.sync.down.b32 %r1063, %r1064, %r1085, %r1086, %r1087;
	// end inline asm
	mov.b64 	%rd279, %fd961;
	mov.b64 	{%r1069, %r1074}, %rd279;
	// begin inline asm
	shfl.sync.down.b32 %r1068, %r1069, %r1085, %r1086, %r1087;
	// end inline asm
	// begin inline asm
	shfl.sync.down.b32 %r1073, %r1074, %r1085, %r1086, %r1087;
	// end inline asm
	mov.b64 	%rd280, %fd962;
	mov.b64 	{%r1079, %r1084}, %rd280;
	// begin inline asm
	shfl.sync.down.b32 %r1078, %r1079, %r1085, %r1086, %r1087;
	// end inline asm
	// begin inline asm
	shfl.sync.down.b32 %r1083, %r1084, %r1085, %r1086, %r1087;
	// end inline asm
	setp.gt.s32 	%p45, %r907, 27;
	@%p45 bra 	$L__BB10_19;
	mov.b64 	%rd281, {%r1078, %r1083};
	mov.b64 	%fd813, %rd281;
	mov.b64 	%rd282, {%r1068, %r1073};
	mov.b64 	%fd814, %rd282;
	mov.b64 	%rd283, {%r1058, %r1063};
	mov.b64 	%fd815, %rd283;
	mov.b64 	%rd284, {%r1048, %r1053};
	mov.b64 	%fd816, %rd284;
	mov.b64 	%rd285, {%r1038, %r1043};
	mov.b64 	%fd817, %rd285;
	mov.b64 	%rd286, {%r1028, %r1033};
	mov.b64 	%fd818, %rd286;
	add.f64 	%fd957, %fd957, %fd818;
	add.f64 	%fd958, %fd958, %fd817;
	add.f64 	%fd959, %fd959, %fd816;
	add.f64 	%fd960, %fd960, %fd815;
	add.f64 	%fd961, %fd961, %fd814;
	add.f64 	%fd962, %fd962, %fd813;
$L__BB10_19:
	mov.b64 	%rd287, %fd957;
	mov.b64 	{%r1089, %r1094}, %rd287;
	mov.b32 	%r1145, 8;
	mov.b32 	%r1146, 31;
	mov.b32 	%r1147, -1;
	// begin inline asm
	shfl.sync.down.b32 %r1088, %r1089, %r1145, %r1146, %r1147;
	// end inline asm
	// begin inline asm
	shfl.sync.down.b32 %r1093, %r1094, %r1145, %r1146, %r1147;
	// end inline asm
	mov.b64 	%rd288, %fd958;
	mov.b64 	{%r1099, %r1104}, %rd288;
	// begin inline asm
	shfl.sync.down.b32 %r1098, %r1099, %r1145, %r1146, %r1147;
	// end inline asm
	// begin inline asm
	shfl.sync.down.b32 %r1103, %r1104, %r1145, %r1146, %r1147;
	// end inline asm
	mov.b64 	%rd289, %fd959;
	mov.b64 	{%r1109, %r1114}, %rd289;
	// begin inline asm
	shfl.sync.down.b32 %r1108, %r1109, %r1145, %r1146, %r1147;
	// end inline asm
	// begin inline asm
	shfl.sync.down.b32 %r1113, %r1114, %r1145, %r1146, %r1147;
	// end inline asm
	mov.b64 	%rd290, %fd960;
	mov.b64 	{%r1119, %r1124}, %rd290;
	// begin inline asm
	shfl.sync.down.b32 %r1118, %r1119, %r1145, %r1146, %r1147;
	// end inline asm
	// begin inline asm
	shfl.sync.down.b32 %r1123, %r1124, %r1145, %r1146, %r1147;
	// end inline asm
	mov.b64 	%rd291, %fd961;
	mov.b64 	{%r1129, %r1134}, %rd291;
	// begin inline asm
	shfl.sync.down.b32 %r1128, %r1129, %r1145, %r1146, %r1147;
	// end inline asm
	// begin inline asm
	shfl.sync.down.b32 %r1133, %r1134, %r1145, %r1146, %r1147;
	// end inline asm
	mov.b64 	%rd292, %fd962;
	mov.b64 	{%r1139, %r1144}, %rd292;
	// begin inline asm
	shfl.sync.down.b32 %r1138, %r1139, %r1145, %r1146, %r1147;
	// end inline asm
	// begin inline asm
	shfl.sync.down.b32 %r1143, %r1144, %r1145, %r1146, %r1147;
	// end inline asm
	setp.gt.s32 	%p46, %r907, 23;
	@%p46 bra 	$L__BB10_21;
	mov.b64 	%rd293, {%r1138, %r1143};
	mov.b64 	%fd819, %rd293;
	mov.b64 	%rd294, {%r1128, %r1133};
	mov.b64 	%fd820, %rd294;
	mov.b64 	%rd295, {%r1118, %r1123};
	mov.b64 	%fd821, %rd295;
	mov.b64 	%rd296, {%r1108, %r1113};
	mov.b64 	%fd822, %rd296;
	mov.b64 	%rd297, {%r1098, %r1103};
	mov.b64 	%fd823, %rd297;
	mov.b64 	%rd298, {%r1088, %r1093};
	mov.b64 	%fd824, %rd298;
	add.f64 	%fd957, %fd957, %fd824;
	add.f64 	%fd958, %fd958, %fd823;
	add.f64 	%fd959, %fd959, %fd822;
	add.f64 	%fd960, %fd960, %fd821;
	add.f64 	%fd961, %fd961, %fd820;
	add.f64 	%fd962, %fd962, %fd819;
$L__BB10_21:
	mov.b64 	%rd299, %fd957;
	mov.b64 	{%r1149, %r1154}, %rd299;
	mov.b32 	%r1205, 16;
	mov.b32 	%r1206, 31;
	mov.b32 	%r1207, -1;
	// begin inline asm
	shfl.sync.down.b32 %r1148, %r1149, %r1205, %r1206, %r1207;
	// end inline asm
	// begin inline asm
	shfl.sync.down.b32 %r1153, %r1154, %r1205, %r1206, %r1207;
	// end inline asm
	mov.b64 	%rd300, %fd958;
	mov.b64 	{%r1159, %r1164}, %rd300;
	// begin inline asm
	shfl.sync.down.b32 %r1158, %r1159, %r1205, %r1206, %r1207;
	// end inline asm
	// begin inline asm
	shfl.sync.down.b32 %r1163, %r1164, %r1205, %r1206, %r1207;
	// end inline asm
	mov.b64 	%rd301, %fd959;
	mov.b64 	{%r1169, %r1174}, %rd301;
	// begin inline asm
	shfl.sync.down.b32 %r1168, %r1169, %r1205, %r1206, %r1207;
	// end inline asm
	// begin inline asm
	shfl.sync.down.b32 %r1173, %r1174, %r1205, %r1206, %r1207;
	// end inline asm
	mov.b64 	%rd302, %fd960;
	mov.b64 	{%r1179, %r1184}, %rd302;
	// begin inline asm
	shfl.sync.down.b32 %r1178, %r1179, %r1205, %r1206, %r1207;
	// end inline asm
	// begin inline asm
	shfl.sync.down.b32 %r1183, %r1184, %r1205, %r1206, %r1207;
	// end inline asm
	mov.b64 	%rd303, %fd961;
	mov.b64 	{%r1189, %r1194}, %rd303;
	// begin inline asm
	shfl.sync.down.b32 %r1188, %r1189, %r1205, %r1206, %r1207;
	// end inline asm
	// begin inline asm
	shfl.sync.down.b32 %r1193, %r1194, %r1205, %r1206, %r1207;
	// end inline asm
	mov.b64 	%rd304, %fd962;
	mov.b64 	{%r1199, %r1204}, %rd304;
	// begin inline asm
	shfl.sync.down.b32 %r1198, %r1199, %r1205, %r1206, %r1207;
	// end inline asm
	// begin inline asm
	shfl.sync.down.b32 %r1203, %r1204, %r1205, %r1206, %r1207;
	// end inline asm
	setp.gt.s32 	%p47, %r907, 15;
	@%p47 bra 	$L__BB10_23;
	mov.b64 	%rd305, {%r1198, %r1203};
	mov.b64 	%fd825, %rd305;
	mov.b64 	%rd306, {%r1188, %r1193};
	mov.b64 	%fd826, %rd306;
	mov.b64 	%rd307, {%r1178, %r1183};
	mov.b64 	%fd827, %rd307;
	mov.b64 	%rd308, {%r1168, %r1173};
	mov.b64 	%fd828, %rd308;
	mov.b64 	%rd309, {%r1158, %r1163};
	mov.b64 	%fd829, %rd309;
	mov.b64 	%rd310, {%r1148, %r1153};
	mov.b64 	%fd830, %rd310;
	add.f64 	%fd957, %fd957, %fd830;
	add.f64 	%fd958, %fd958, %fd829;
	add.f64 	%fd959, %fd959, %fd828;
	add.f64 	%fd960, %fd960, %fd827;
	add.f64 	%fd961, %fd961, %fd826;
	add.f64 	%fd962, %fd962, %fd825;
$L__BB10_23:
	setp.ne.s32 	%p48, %r907, 0;
	@%p48 bra 	$L__BB10_25;
	shr.u32 	%r1208, %r7, 5;
	mov.u32 	%r1209, _ZZN3cub18CUB_300001_SM_10006detail6reduce18DeviceReduceKernelINS2_10policy_hubIN4cuda3std3__45tupleIJddddddEEEy9tuple_sumE10Policy1000EN6thrust24THRUST_300001_SM_1000_NS17counting_iteratorIiNSE_11use_defaultESG_SG_EEySA_S9_13saxpy_functorILb0EEEEvT0_PT3_T1_NS0_13GridEvenShareISN_EET2_T4_E12temp_storage;
	mad.lo.s32 	%r1210, %r1208, 48, %r1209;
	st.shared.f64 	[%r1210+8], %fd957;
	st.shared.f64 	[%r1210+16], %fd958;
	st.shared.f64 	[%r1210+24], %fd959;
	st.shared.f64 	[%r1210+32], %fd960;
	st.shared.f64 	[%r1210+40], %fd961;
	st.shared.f64 	[%r1210+48], %fd962;
$L__BB10_25:
	bar.sync 	0;
	setp.ne.s32 	%p49, %r7, 0;
	@%p49 bra 	$L__BB10_81;
	ld.shared.f64 	%fd831, [_ZZN3cub18CUB_300001_SM_10006detail6reduce18DeviceReduceKernelINS2_10policy_hubIN4cuda3std3__45tupleIJddddddEEEy9tuple_sumE10Policy1000EN6thrust24THRUST_300001_SM_1000_NS17counting_iteratorIiNSE_11use_defaultESG_SG_EEySA_S9_13saxpy_functorILb0EEEEvT0_PT3_T1_NS0_13GridEvenShareISN_EET2_T4_E12temp_storage+56];
	ld.shared.f64 	%fd832, [_ZZN3cub18CUB_300001_SM_10006detail6reduce18DeviceReduceKernelINS2_10policy_hubIN4cuda3std3__45tupleIJddddddEEEy9tuple_sumE10Policy1000EN6thrust24THRUST_300001_SM_1000_NS17counting_iteratorIiNSE_11use_defaultESG_SG_EEySA_S9_13saxpy_functorILb0EEEEvT0_PT3_T1_NS0_13GridEvenShareISN_EET2_T4_E12temp_storage+64];
	ld.shared.f64 	%fd833, [_ZZN3cub18CUB_300001_SM_10006detail6reduce18DeviceReduceKernelINS2_10policy_hubIN4cuda3std3__45tupleIJddddddEEEy9tuple_sumE10Policy1000EN6thrust24THRUST_300001_SM_1000_NS17counting_iteratorIiNSE_11use_defaultESG_SG_EEySA_S9_13saxpy_functorILb0EEEEvT0_PT3_T1_NS0_13GridEvenShareISN_EET2_T4_E12temp_storage+72];
	ld.shared.f64 	%fd834, [_ZZN3cub18CUB_300001_SM_10006detail6reduce18DeviceReduceKernelINS2_10policy_hubIN4cuda3std3__45tupleIJddddddEEEy9tuple_sumE10Policy1000EN6thrust24THRUST_300001_SM_1000_NS17counting_iteratorIiNSE_11use_defaultESG_SG_EEySA_S9_13saxpy_functorILb0EEEEvT0_PT3_T1_NS0_13GridEvenShareISN_EET2_T4_E12temp_storage+80];
	ld.shared.f64 	%fd835, [_ZZN3cub18CUB_300001_SM_10006detail6reduce18DeviceReduceKernelINS2_10policy_hubIN4cuda3std3__45tupleIJddddddEEEy9tuple_sumE10Policy1000EN6thrust24THRUST_300001_SM_1000_NS17counting_iteratorIiNSE_11use_defaultESG_SG_EEySA_S9_13saxpy_functorILb0EEEEvT0_PT3_T1_NS0_13GridEvenShareISN_EET2_T4_E12temp_storage+88];
	ld.shared.f64 	%fd836, [_ZZN3cub18CUB_300001_SM_10006detail6reduce18DeviceReduceKernelINS2_10policy_hubIN4cuda3std3__45tupleIJddddddEEEy9tuple_sumE10Policy1000EN6thrust24THRUST_300001_SM_1000_NS17counting_iteratorIiNSE_11use_defaultESG_SG_EEySA_S9_13saxpy_functorILb0EEEEvT0_PT3_T1_NS0_13GridEvenShareISN_EET2_T4_E12temp_storage+96];
	add.f64 	%fd837, %fd957, %fd831;
	add.f64 	%fd838, %fd958, %fd832;
	add.f64 	%fd839, %fd959, %fd833;
	add.f64 	%fd840, %fd960, %fd834;
	add.f64 	%fd841, %fd961, %fd835;
	add.f64 	%fd842, %fd962, %fd836;
	ld.shared.f64 	%fd843, [_ZZN3cub18CUB_300001_SM_10006detail6reduce18DeviceReduceKernelINS2_10policy_hubIN4cuda3std3__45tupleIJddddddEEEy9tuple_sumE10Policy1000EN6thrust24THRUST_300001_SM_1000_NS17counting_iteratorIiNSE_11use_defaultESG_SG_EEySA_S9_13saxpy_functorILb0EEEEvT0_PT3_T1_NS0_13GridEvenShareISN_EET2_T4_E12temp_storage+104];
	ld.shared.f64 	%fd844, [_ZZN3cub18CUB_300001_SM_10006detail6reduce18DeviceReduceKernelINS2_10policy_hubIN4cuda3std3__45tupleIJddddddEEEy9tuple_sumE10Policy1000EN6thrust24THRUST_300001_SM_1000_NS17counting_iteratorIiNSE_11use_defaultESG_SG_EEySA_S9_13saxpy_functorILb0EEEEvT0_PT3_T1_NS0_13GridEvenShareISN_EET2_T4_E12temp_storage+112];
	ld.shared.f64 	%fd845, [_ZZN3cub18CUB_300001_SM_10006detail6reduce18DeviceReduceKernelINS2_10policy_hubIN4cuda3std3__45tupleIJddddddEEEy9tuple_sumE10Policy1000EN6thrust24THRUST_300001_SM_1000_NS17counting_iteratorIiNSE_11use_defaultESG_SG_EEySA_S9_13saxpy_functorILb0EEEEvT0_PT3_T1_NS0_13GridEvenShareISN_EET2_T4_E12temp_storage+120];
	ld.shared.f64 	%fd846, [_ZZN3cub18CUB_300001_SM_10006detail6reduce18DeviceReduceKernelINS2_10policy_hubIN4cuda3std3__45tupleIJddddddEEEy9tuple_sumE10Policy1000EN6thrust24THRUST_300001_SM_1000_NS17counting_iteratorIiNSE_11use_defaultESG_SG_EEySA_S9_13saxpy_functorILb0EEEEvT0_PT3_T1_NS0_13GridEvenShareISN_EET2_T4_E12temp_storage+128];
	ld.shared.f64 	%fd847, [_ZZN3cub18CUB_300001_SM_10006detail6reduce18DeviceReduceKernelINS2_10policy_hubIN4cuda3std3__45tupleIJddddddEEEy9tuple_sumE10Policy1000EN6thrust24THRUST_300001_SM_1000_NS17counting_iteratorIiNSE_11use_defaultESG_SG_EEySA_S9_13saxpy_functorILb0EEEEvT0_PT3_T1_NS0_13GridEvenShareISN_EET2_T4_E12temp_storage+136];
	ld.shared.f64 	%fd848, [_ZZN3cub18CUB_300001_SM_10006detail6reduce18DeviceReduceKernelINS2_10policy_hubIN4cuda3std3__45tupleIJddddddEEEy9tuple_sumE10Policy1000EN6thrust24THRUST_300001_SM_1000_NS17counting_iteratorIiNSE_11use_defaultESG_SG_EEySA_S9_13saxpy_functorILb0EEEEvT0_PT3_T1_NS0_13GridEvenShareISN_EET2_T4_E12temp_storage+144];
	add.f64 	%fd849, %fd837, %fd843;
	add.f64 	%fd850, %fd838, %fd844;
	add.f64 	%fd851, %fd839, %fd845;
	add.f64 	%fd852, %fd840, %fd846;
	add.f64 	%fd853, %fd841, %fd847;
	add.f64 	%fd854, %fd842, %fd848;
	ld.shared.f64 	%fd855, [_ZZN3cub18CUB_300001_SM_10006detail6reduce18DeviceReduceKernelINS2_10policy_hubIN4cuda3std3__45tupleIJddddddEEEy9tuple_sumE10Policy1000EN6thrust24THRUST_300001_SM_1000_NS17counting_iteratorIiNSE_11use_defaultESG_SG_EEySA_S9_13saxpy_functorILb0EEEEvT0_PT3_T1_NS0_13GridEvenShareISN_EET2_T4_E12temp_storage+152];
	ld.shared.f64 	%fd856, [_ZZN3cub18CUB_300001_SM_10006detail6reduce18DeviceReduceKernelINS2_10policy_hubIN4cuda3std3__45tupleIJddddddEEEy9tuple_sumE10Policy1000EN6thrust24THRUST_300001_SM_1000_NS17counting_iteratorIiNSE_11use_defaultESG_SG_EEySA_S9_13saxpy_functorILb0EEEEvT0_PT3_T1_NS0_13GridEvenShareISN_EET2_T4_E12temp_storage+160];
	ld.shared.f64 	%fd857, [_ZZN3cub18CUB_300001_SM_10006detail6reduce18DeviceReduceKernelINS2_10policy_hubIN4cuda3std3__45tupleIJddddddEEEy9tuple_sumE10Policy1000EN6thrust24THRUST_300001_SM_1000_NS17counting_iteratorIiNSE_11use_defaultESG_SG_EEySA_S9_13saxpy_functorILb0EEEEvT0_PT3_T1_NS0_13GridEvenShareISN_EET2_T4_E12temp_storage+168];
	ld.shared.f64 	%fd858, [_ZZN3cub18CUB_300001_SM_10006detail6reduce18DeviceReduceKernelINS2_10policy_hubIN4cuda3std3__45tupleIJddddddEEEy9tuple_sumE10Policy1000EN6thrust24THRUST_300001_SM_1000_NS17counting_iteratorIiNSE_11use_defaultESG_SG_EEySA_S9_13saxpy_functorILb0EEEEvT0_PT3_T1_NS0_13GridEvenShareISN_EET2_T4_E12temp_storage+176];
	ld.shared.f64 	%fd859, [_ZZN3cub18CUB_300001_SM_10006detail6reduce18DeviceReduceKernelINS2_10policy_hubIN4cuda3std3__45tupleIJddddddEEEy9tuple_sumE10Policy1000EN6thrust24THRUST_300001_SM_1000_NS17counting_iteratorIiNSE_11use_defaultESG_SG_EEySA_S9_13saxpy_functorILb0EEEEvT0_PT3_T1_NS0_13GridEvenShareISN_EET2_T4_E12temp_storage+184];
	ld.shared.f64 	%fd860, [_ZZN3cub18CUB_300001_SM_10006detail6reduce18DeviceReduceKernelINS2_10policy_hubIN4cuda3std3__45tupleIJddddddEEEy9tuple_sumE10Policy1000EN6thrust24THRUST_300001_SM_1000_NS17counting_iteratorIiNSE_11use_defaultESG_SG_EEySA_S9_13saxpy_functorILb0EEEEvT0_PT3_T1_NS0_13GridEvenShareISN_EET2_T4_E12temp_storage+192];
	add.f64 	%fd861, %fd849, %fd855;
	add.f64 	%fd862, %fd850, %fd856;
	add.f64 	%fd863, %fd851, %fd857;
	add.f64 	%fd864, %fd852, %fd858;
	add.f64 	%fd865, %fd853, %fd859;
	add.f64 	%fd866, %fd854, %fd860;
	ld.shared.f64 	%fd867, [_ZZN3cub18CUB_300001_SM_10006detail6reduce18DeviceReduceKernelINS2_10policy_hubIN4cuda3std3__45tupleIJddddddEEEy9tuple_sumE10Policy1000EN6thrust24THRUST_300001_SM_1000_NS17counting_iteratorIiNSE_11use_defaultESG_SG_EEySA_S9_13saxpy_functorILb0EEEEvT0_PT3_T1_NS0_13GridEvenShareISN_EET2_T4_E12temp_storage+200];
	ld.shared.f64 	%fd868, [_ZZN3cub18CUB_300001_SM_10006detail6reduce18DeviceReduceKernelINS2_10policy_hubIN4cuda3std3__45tupleIJddddddEEEy9tuple_sumE10Policy1000EN6thrust24THRUST_300001_SM_1000_NS17counting_iteratorIiNSE_11use_defaultESG_SG_EEySA_S9_13saxpy_functorILb0EEEEvT0_PT3_T1_NS0_13GridEvenShareISN_EET2_T4_E12temp_storage+208];
	ld.shared.f64 	%fd869, [_ZZN3cub18CUB_300001_SM_10006detail6reduce18DeviceReduceKernelINS2_10policy_hubIN4cuda3std3__45tupleIJddddddEEEy9tuple_sumE10Policy1000EN6thrust24THRUST_300001_SM_1000_NS17counting_iteratorIiNSE_11use_defaultESG_SG_EEySA_S9_13saxpy_functorILb0EEEEvT0_PT3_T1_NS0_13GridEvenShareISN_EET2_T4_E12temp_storage+216];
	ld.shared.f64 	%fd870, [_ZZN3cub18CUB_300001_SM_10006detail6reduce18DeviceReduceKernelINS2_10policy_hubIN4cuda3std3__45tupleIJddddddEEEy9tuple_sumE10Policy1000EN6thrust24THRUST_300001_SM_1000_NS17counting_iteratorIiNSE_11use_defaultESG_SG_EEySA_S9_13saxpy_functorILb0EEEEvT0_PT3_T1_NS0_13GridEvenShareISN_EET2_T4_E12temp_storage+224];
	ld.shared.f64 	%fd871, [_ZZN3cub18CUB_300001_SM_10006detail6reduce18DeviceReduceKernelINS2_10policy_hubIN4cuda3std3__45tupleIJddddddEEEy9tuple_sumE10Policy1000EN6thrust24THRUST_300001_SM_1000_NS17counting_iteratorIiNSE_11use_defaultESG_SG_EEySA_S9_13saxpy_functorILb0EEEEvT0_PT3_T1_NS0_13GridEvenShareISN_EET2_T4_E12temp_storage+232];
	ld.shared.f64 	%fd872, [_ZZN3cub18CUB_300001_SM_10006detail6reduce18DeviceReduceKernelINS2_10policy_hubIN4cuda3std3__45tupleIJddddddEEEy9tuple_sumE10Policy1000EN6thrust24THRUST_300001_SM_1000_NS17counting_iteratorIiNSE_11use_defaultESG_SG_EEySA_S9_13saxpy_functorILb0EEEEvT0_PT3_T1_NS0_13GridEvenShareISN_EET2_T4_E12temp_storage+240];
	add.f64 	%fd873, %fd861, %fd867;
	add.f64 	%fd874, %fd862, %fd868;
	add.f64 	%fd875, %fd863, %fd869;
	add.f64 	%fd876, %fd864, %fd870;
	add.f64 	%fd877, %fd865, %fd871;
	add.f64 	%fd878, %fd866, %fd872;
	ld.shared.f64 	%fd879, [_ZZN3cub18CUB_300001_SM_10006detail6reduce18DeviceReduceKernelINS2_10policy_hubIN4cuda3std3__45tupleIJddddddEEEy9tuple_sumE10Policy1000EN6thrust24THRUST_300001_SM_1000_NS17counting_iteratorIiNSE_11use_defaultESG_SG_EEySA_S9_13saxpy_functorILb0EEEEvT0_PT3_T1_NS0_13GridEvenShareISN_EET2_T4_E12temp_storage+248];
	ld.shared.f64 	%fd880, [_ZZN3cub18CUB_300001_SM_10006detail6reduce18DeviceReduceKernelINS2_10policy_hubIN4cuda3std3__45tupleIJddddddEEEy9tuple_sumE10Policy1000EN6thrust24THRUST_300001_SM_1000_NS17counting_iteratorIiNSE_11use_defaultESG_SG_EEySA_S9_13saxpy_functorILb0EEEEvT0_PT3_T1_NS0_13GridEvenShareISN_EET2_T4_E12temp_storage+256];
	ld.shared.f64 	%fd881, [_ZZN3cub18CUB_300001_SM_10006detail6reduce18DeviceReduceKernelINS2_10policy_hubIN4cuda3std3__45tupleIJddddddEEEy9tuple_sumE10Policy1000EN6thrust24THRUST_300001_SM_1000_NS17counting_iteratorIiNSE_11use_defaultESG_SG_EEySA_S9_13saxpy_functorILb0EEEEvT0_PT3_T1_NS0_13GridEvenShareISN_EET2_T4_E12temp_storage+264];
	ld.shared.f64 	%fd882, [_ZZN3cub18CUB_300001_SM_10006detail6reduce18DeviceReduceKernelINS2_10policy_hubIN4cuda3std3__45tupleIJddddddEEEy9tuple_sumE10Policy1000EN6thrust24THRUST_300001_SM_1000_NS17counting_iteratorIiNSE_11use_defaultESG_SG_EEySA_S9_13saxpy_functorILb0EEEEvT0_PT3_T1_NS0_13GridEvenShareISN_EET2_T4_E12temp_storage+272];
	ld.shared.f64 	%fd883, [_ZZN3cub18CUB_300001_SM_10006detail6reduce18DeviceReduceKernelINS2_10policy_hubIN4cuda3std3__45tupleIJddddddEEEy9tuple_sumE10Policy1000EN6thrust24THRUST_300001_SM_1000_NS17counting_iteratorIiNSE_11use_defaultESG_SG_EEySA_S9_13saxpy_functorILb0EEEEvT0_PT3_T1_NS0_13GridEvenShareISN_EET2_T4_E12temp_storage+280];
	ld.shared.f64 	%fd884, [_ZZN3cub18CUB_300001_SM_10006detail6reduce18DeviceReduceKernelINS2_10policy_hubIN4cuda3std3__45tupleIJddddddEEEy9tuple_sumE10Policy1000EN6thrust24THRUST_300001_SM_1000_NS17counting_iteratorIiNSE_11use_defaultESG_SG_EEySA_S9_13saxpy_functorILb0EEEEvT0_PT3_T1_NS0_13GridEvenShareISN_EET2_T4_E12temp_storage+288];
	add.f64 	%fd885, %fd873, %fd879;
	add.f64 	%fd886, %fd874, %fd880;
	add.f64 	%fd887, %fd875, %fd881;
	add.f64 	%fd888, %fd876, %fd882;
	add.f64 	%fd889, %fd877, %fd883;
	add.f64 	%fd890, %fd878, %fd884;
	ld.shared.f64 	%fd891, [_ZZN3cub18CUB_300001_SM_10006detail6reduce18DeviceReduceKernelINS2_10policy_hubIN4cuda3std3__45tupleIJddddddEEEy9tuple_sumE10Policy1000EN6thrust24THRUST_300001_SM_1000_NS17counting_iteratorIiNSE_11use_defaultESG_SG_EEySA_S9_13saxpy_functorILb0EEEEvT0_PT3_T1_NS0_13GridEvenShareISN_EET2_T4_E12temp_storage+296];
	ld.shared.f64 	%fd892, [_ZZN3cub18CUB_300001_SM_10006detail6reduce18DeviceReduceKernelINS2_10policy_hubIN4cuda3std3__45tupleIJddddddEEEy9tuple_sumE10Policy1000EN6thrust24THRUST_300001_SM_1000_NS17counting_iteratorIiNSE_11use_defaultESG_SG_EEySA_S9_13saxpy_functorILb0EEEEvT0_PT3_T1_NS0_13GridEvenShareISN_EET2_T4_E12temp_storage+304];
	ld.shared.f64 	%fd893, [_ZZN3cub18CUB_300001_SM_10006detail6reduce18DeviceReduceKernelINS2_10policy_hubIN4cuda3std3__45tupleIJddddddEEEy9tuple_sumE10Policy1000EN6thrust24THRUST_300001_SM_1000_NS17counting_iteratorIiNSE_11use_defaultESG_SG_EEySA_S9_13saxpy_functorILb0EEEEvT0_PT3_T1_NS0_13GridEvenShareISN_EET2_T4_E12temp_storage+312];
	ld.shared.f64 	%fd894, [_ZZN3cub18CUB_300001_SM_10006detail6reduce18DeviceReduceKernelINS2_10policy_hubIN4cuda3std3__45tupleIJddddddEEEy9tuple_sumE10Policy1000EN6thrust24THRUST_300001_SM_1000_NS17counting_iteratorIiNSE_11use_defaultESG_SG_EEySA_S9_13saxpy_functorILb0EEEEvT0_PT3_T1_NS0_13GridEvenShareISN_EET2_T4_E12temp_storage+320];
	ld.shared.f64 	%fd895, [_ZZN3cub18CUB_300001_SM_10006detail6reduce18DeviceReduceKernelINS2_10policy_hubIN4cuda3std3__45tupleIJddddddEEEy9tuple_sumE10Policy1000EN6thrust24THRUST_300001_SM_1000_NS17counting_iteratorIiNSE_11use_defaultESG_SG_EEySA_S9_13saxpy_functorILb0EEEEvT0_PT3_T1_NS0_13GridEvenShareISN_EET2_T4_E12temp_storage+328];
	ld.shared.f64 	%fd896, [_ZZN3cub18CUB_300001_SM_10006detail6reduce18DeviceReduceKernelINS2_10policy_hubIN4cuda3std3__45tupleIJddddddEEEy9tuple_sumE10Policy1000EN6thrust24THRUST_300001_SM_1000_NS17counting_iteratorIiNSE_11use_defaultESG_SG_EEySA_S9_13saxpy_functorILb0EEEEvT0_PT3_T1_NS0_13GridEvenShareISN_EET2_T4_E12temp_storage+336];
	add.f64 	%fd897, %fd885, %fd891;
	add.f64 	%fd898, %fd886, %fd892;
	add.f64 	%fd899, %fd887, %fd893;
	add.f64 	%fd900, %fd888, %fd894;
	add.f64 	%fd901, %fd889, %fd895;
	add.f64 	%fd902, %fd890, %fd896;
	ld.shared.f64 	%fd903, [_ZZN3cub18CUB_300001_SM_10006detail6reduce18DeviceReduceKernelINS2_10policy_hubIN4cuda3std3__45tupleIJddddddEEEy9tuple_sumE10Policy1000EN6thrust24THRUST_300001_SM_1000_NS17counting_iteratorIiNSE_11use_defaultESG_SG_EEySA_S9_13saxpy_functorILb0EEEEvT0_PT3_T1_NS0_13GridEvenShareISN_EET2_T4_E12temp_storage+344];
	ld.shared.f64 	%fd904, [_ZZN3cub18CUB_300001_SM_10006detail6reduce18DeviceReduceKernelINS2_10policy_hubIN4cuda3std3__45tupleIJddddddEEEy9tuple_sumE10Policy1000EN6thrust24THRUST_300001_SM_1000_NS17counting_iteratorIiNSE_11use_defaultESG_SG_EEySA_S9_13saxpy_functorILb0EEEEvT0_PT3_T1_NS0_13GridEvenShareISN_EET2_T4_E12temp_storage+352];
	ld.shared.f64 	%fd905, [_ZZN3cub18CUB_300001_SM_10006detail6reduce18DeviceReduceKernelINS2_10policy_hubIN4cuda3std3__45tupleIJddddddEEEy9tuple_sumE10Policy1000EN6thrust24THRUST_300001_SM_1000_NS17counting_iteratorIiNSE_11use_defaultESG_SG_EEySA_S9_13saxpy_functorILb0EEEEvT0_PT3_T1_NS0_13GridEvenShareISN_EET2_T4_E12temp_storage+360];
	ld.shared.f64 	%fd906, [_ZZN3cub18CUB_300001_SM_10006detail6reduce18DeviceReduceKernelINS2_10policy_hubIN4cuda3std3__45tupleIJddddddEEEy9tuple_sumE10Policy1000EN6thrust24THRUST_300001_SM_1000_NS17counting_iteratorIiNSE_11use_defaultESG_SG_EEySA_S9_13saxpy_functorILb0EEEEvT0_PT3_T1_NS0_13GridEvenShareISN_EET2_T4_E12temp_storage+368];
	ld.shared.f64 	%fd907, [_ZZN3cub18CUB_300001_SM_10006detail6reduce18DeviceReduceKernelINS2_10policy_hubIN4cuda3std3__45tupleIJddddddEEEy9tuple_sumE10Policy1000EN6thrust24THRUST_300001_SM_1000_NS17counting_iteratorIiNSE_11use_defaultESG_SG_EEySA_S9_13saxpy_functorILb0EEEEvT0_PT3_T1_NS0_13GridEvenShareISN_EET2_T4_E12temp_storage+376];
	ld.shared.f64 	%fd908, [_ZZN3cub18CUB_300001_SM_10006detail6reduce18DeviceReduceKernelINS2_10policy_hubIN4cuda3std3__45tupleIJddddddEEEy9tuple_sumE10Policy1000EN6thrust24THRUST_300001_SM_1000_NS17counting_iteratorIiNSE_11use_defaultESG_SG_EEySA_S9_13saxpy_functorILb0EEEEvT0_PT3_T1_NS0_13GridEvenShareISN_EET2_T4_E12temp_storage+384];
	add.f64 	%fd957, %fd897, %fd903;
	add.f64 	%fd958, %fd898, %fd904;
	add.f64 	%fd959, %fd899, %fd905;
	add.f64 	%fd960, %fd900, %fd906;
	add.f64 	%fd961, %fd901, %fd907;
	add.f64 	%fd962, %fd902, %fd908;
	bra.uni 	$L__BB10_81;
$L__BB10_27:
	// begin inline asm
	mov.u32 %r595, %laneid;
	// end inline asm
	and.b32  	%r656, %r7, 992;
	add.s32 	%r657, %r656, 32;
	setp.gt.s32 	%p28, %r657, %r6;
	not.b32 	%r658, %r656;
	add.s32 	%r659, %r6, %r658;
	selp.b32 	%r654, %r659, 31, %p28;
	mov.b64 	%rd191, %fd957;
	mov.b64 	{%r597, %r602}, %rd191;
	mov.b32 	%r653, 1;
	mov.b32 	%r655, -1;
	// begin inline asm
	shfl.sync.down.b32 %r596, %r597, %r653, %r654, %r655;
	// end inline asm
	// begin inline asm
	shfl.sync.down.b32 %r601, %r602, %r653, %r654, %r655;
	// end inline asm
	mov.b64 	%rd192, %fd958;
	mov.b64 	{%r607, %r612}, %rd192;
	// begin inline asm
	shfl.sync.down.b32 %r606, %r607, %r653, %r654, %r655;
	// end inline asm
	// begin inline asm
	shfl.sync.down.b32 %r611, %r612, %r653, %r654, %r655;
	// end inline asm
	mov.b64 	%rd193, %fd959;
	mov.b64 	{%r617, %r622}, %rd193;
	// begin inline asm
	shfl.sync.down.b32 %r616, %r617, %r653, %r654, %r655;
	// end inline asm
	// begin inline asm
	shfl.sync.down.b32 %r621, %r622, %r653, %r654, %r655;
	// end inline asm
	mov.b64 	%rd194, %fd960;
	mov.b64 	{%r627, %r632}, %rd194;
	// begin inline asm
	shfl.sync.down.b32 %r626, %r627, %r653, %r654, %r655;
	// end inline asm
	// begin inline asm
	shfl.sync.down.b32 %r631, %r632, %r653, %r654, %r655;
	// end inline asm
	mov.b64 	%rd195, %fd961;
	mov.b64 	{%r637, %r642}, %rd195;
	// begin inline asm
	shfl.sync.down.b32 %r636, %r637, %r653, %r654, %r655;
	// end inline asm
	// begin inline asm
	shfl.sync.down.b32 %r641, %r642, %r653, %r654, %r655;
	// end inline asm
	mov.b64 	%rd196, %fd962;
	mov.b64 	{%r647, %r652}, %rd196;
	// begin inline asm
	shfl.sync.down.b32 %r646, %r647, %r653, %r654, %r655;
	// end inline asm
	// begin inline asm
	shfl.sync.down.b32 %r651, %r652, %r653, %r654, %r655;
	// end inline asm
	setp.ge.s32 	%p29, %r595, %r654;
	@%p29 bra 	$L__BB10_29;
	mov.b64 	%rd197, {%r646, %r651};
	mov.b64 	%fd729, %rd197;
	mov.b64 	%rd198, {%r636, %r641};
	mov.b64 	%fd730, %rd198;
	mov.b64 	%rd199, {%r626, %r631};
	mov.b64 	%fd731, %rd199;
	mov.b64 	%rd200, {%r616, %r621};
	mov.b64 	%fd732, %rd200;
	mov.b64 	%rd201, {%r606, %r611};
	mov.b64 	%fd733, %rd201;
	mov.b64 	%rd202, {%r596, %r601};
	mov.b64 	%fd734, %rd202;
	add.f64 	%fd957, %fd957, %fd734;
	add.f64 	%fd958, %fd958, %fd733;
	add.f64 	%fd959, %fd959, %fd732;
	add.f64 	%fd960, %fd960, %fd731;
	add.f64 	%fd961, %fd961, %fd730;
	add.f64 	%fd962, %fd962, %fd729;
$L__BB10_29:
	mov.b64 	%rd203, %fd957;
	mov.b64 	{%r661, %r666}, %rd203;
	mov.b32 	%r717, 2;
	mov.b32 	%r719, -1;
	// begin inline asm
	shfl.sync.down.b32 %r660, %r661, %r717, %r654, %r719;
	// end inline asm
	// begin inline asm
	shfl.sync.down.b32 %r665, %r666, %r717, %r654, %r719;
	// end inline asm
	mov.b64 	%rd204, %fd958;
	mov.b64 	{%r671, %r676}, %rd204;
	// begin inline asm
	shfl.sync.down.b32 %r670, %r671, %r717, %r654, %r719;
	// end inline asm
	// begin inline asm
	shfl.sync.down.b32 %r675, %r676, %r717, %r654, %r719;
	// end inline asm
	mov.b64 	%rd205, %fd959;
	mov.b64 	{%r681, %r686}, %rd205;
	// begin inline asm
	shfl.sync.down.b32 %r680, %r681, %r717, %r654, %r719;
	// end inline asm
	// begin inline asm
	shfl.sync.down.b32 %r685, %r686, %r717, %r654, %r719;
	// end inline asm
	mov.b64 	%rd206, %fd960;
	mov.b64 	{%r691, %r696}, %rd206;
	// begin inline asm
	shfl.sync.down.b32 %r690, %r691, %r717, %r654, %r719;
	// end inline asm
	// begin inline asm
	shfl.sync.down.b32 %r695, %r696, %r717, %r654, %r719;
	// end inline asm
	mov.b64 	%rd207, %fd961;
	mov.b64 	{%r701, %r706}, %rd207;
	// begin inline asm
	shfl.sync.down.b32 %r700, %r701, %r717, %r654, %r719;
	// end inline asm
	// begin inline asm
	shfl.sync.down.b32 %r705, %r706, %r717, %r654, %r719;
	// end inline asm
	mov.b64 	%rd208, %fd962;
	mov.b64 	{%r711, %r716}, %rd208;
	// begin inline asm
	shfl.sync.down.b32 %r710, %r711, %r717, %r654, %r719;
	// end inline asm
	// begin inline asm
	shfl.sync.down.b32 %r715, %r716, %r717, %r654, %r719;
	// end inline asm
	add.s32 	%r720, %r595, 2;
	setp.gt.s32 	%p30, %r720, %r654;
	@%p30 bra 	$L__BB10_31;
	mov.b64 	%rd209, {%r710, %r715};
	mov.b64 	%fd735, %rd209;
	mov.b64 	%rd210, {%r700, %r705};
	mov.b64 	%fd736, %rd210;
	mov.b64 	%rd211, {%r690, %r695};
	mov.b64 	%fd737, %rd211;
	mov.b64 	%rd212, {%r680, %r685};
	mov.b64 	%fd738, %rd212;
	mov.b64 	%rd213, {%r670, %r675};
	mov.b64 	%fd739, %rd213;
	mov.b64 	%rd214, {%r660, %r665};
	mov.b64 	%fd740, %rd214;
	add.f64 	%fd957, %fd957, %fd740;
	add.f64 	%fd958, %fd958, %fd739;
	add.f64 	%fd959, %fd959, %fd738;
	add.f64 	%fd960, %fd960, %fd737;
	add.f64 	%fd961, %fd961, %fd736;
	add.f64 	%fd962, %fd962, %fd735;
$L__BB10_31:
	mov.b64 	%rd215, %fd957;
	mov.b64 	{%r722, %r727}, %rd215;
	mov.b32 	%r778, 4;
	mov.b32 	%r780, -1;
	// begin inline asm
	shfl.sync.down.b32 %r721, %r722, %r778, %r654, %r780;
	// end inline asm
	// begin inline asm
	shfl.sync.down.b32 %r726, %r727, %r778, %r654, %r780;
	// end inline asm
	mov.b64 	%rd216, %fd958;
	mov.b64 	{%r732, %r737}, %rd216;
	// begin inline asm
	shfl.sync.down.b32 %r731, %r732, %r778, %r654, %r780;
	// end inline asm
	// begin inline asm
	shfl.sync.down.b32 %r736, %r737, %r778, %r654, %r780;
	// end inline asm
	mov.b64 	%rd217, %fd959;
	mov.b64 	{%r742, %r747}, %rd217;
	// begin inline asm
	shfl.sync.down.b32 %r741, %r742, %r778, %r654, %r780;
	// end inline asm
	// begin inline asm
	shfl.sync.down.b32 %r746, %r747, %r778, %r654, %r780;
	// end inline asm
	mov.b64 	%rd218, %fd960;
	mov.b64 	{%r752, %r757}, %rd218;
	// begin inline asm
	shfl.sync.down.b32 %r751, %r752, %r778, %r654, %r780;
	// end inline asm
	// begin inline asm
	shfl.sync.down.b32 %r756, %r757, %r778, %r654, %r780;
	// end inline asm
	mov.b64 	%rd219, %fd961;
	mov.b64 	{%r762, %r767}, %rd219;
	// begin inline asm
	shfl.sync.down.b32 %r761, %r762, %r778, %r654, %r780;
	// end inline asm
	// begin inline asm
	shfl.sync.down.b32 %r766, %r767, %r778, %r654, %r780;
	// end inline asm
	mov.b64 	%rd220, %fd962;
	mov.b64 	{%r772, %r777}, %rd220;
	// begin inline asm
	shfl.sync.down.b32 %r771, %r772, %r778, %r654, %r780;
	// end inline asm
	// begin inline asm
	shfl.sync.down.b32 %r776, %r777, %r778, %r654, %r780;
	// end inline asm
	add.s32 	%r781, %r595, 4;
	setp.gt.s32 	%p31, %r781, %r654;
	@%p31 bra 	$L__BB10_33;
	mov.b64 	%rd221, {%r771, %r776};
	mov.b64 	%fd741, %rd221;
	mov.b64 	%rd222, {%r761, %r766};
	mov.b64 	%fd742, %rd222;
	mov.b64 	%rd223, {%r751, %r756};
	mov.b64 	%fd743, %rd223;
	mov.b64 	%rd224, {%r741, %r746};
	mov.b64 	%fd744, %rd224;
	mov.b64 	%rd225, {%r731, %r736};
	mov.b64 	%fd745, %rd225;
	mov.b64 	%rd226, {%r721, %r726};
	mov.b64 	%fd746, %rd226;
	add.f64 	%fd957, %fd957, %fd746;
	add.f64 	%fd958, %fd958, %fd745;
	add.f64 	%fd959, %fd959, %fd744;
	add.f64 	%fd960, %fd960, %fd743;
	add.f64 	%fd961, %fd961, %fd742;
	add.f64 	%fd962, %fd962, %fd741;
$L__BB10_33:
	mov.b64 	%rd227, %fd957;
	mov.b64 	{%r783, %r788}, %rd227;
	mov.b32 	%r839, 8;
	mov.b32 	%r841, -1;
	// begin inline asm
	shfl.sync.down.b32 %r782, %r783, %r839, %r654, %r841;
	// end inline asm
	// begin inline asm
	shfl.sync.down.b32 %r787, %r788, %r839, %r654, %r841;
	// end inline asm
	mov.b64 	%rd228, %fd958;
	mov.b64 	{%r793, %r798}, %rd228;
	// begin inline asm
	shfl.sync.down.b32 %r792, %r793, %r839, %r654, %r841;
	// end inline asm
	// begin inline asm
	shfl.sync.down.b32 %r797, %r798, %r839, %r654, %r841;
	// end inline asm
	mov.b64 	%rd229, %fd959;
	mov.b64 	{%r803, %r808}, %rd229;
	// begin inline asm
	shfl.sync.down.b32 %r802, %r803, %r839, %r654, %r841;
	// end inline asm
	// begin inline asm
	shfl.sync.down.b32 %r807, %r808, %r839, %r654, %r841;
	// end inline asm
	mov.b64 	%rd230, %fd960;
	mov.b64 	{%r813, %r818}, %rd230;
	// begin inline asm
	shfl.sync.down.b32 %r812, %r813, %r839, %r654, %r841;
	// end inline asm
	// begin inline asm
	shfl.sync.down.b32 %r817, %r818, %r839, %r654, %r841;
	// end inline asm
	mov.b64 	%rd231, %fd961;
	mov.b64 	{%r823, %r828}, %rd231;
	// begin inline asm
	shfl.sync.down.b32 %r822, %r823, %r839, %r654, %r841;
	// end inline asm
	// begin inline asm
	shfl.sync.down.b32 %r827, %r828, %r839, %r654, %r841;
	// end inline asm
	mov.b64 	%rd232, %fd962;
	mov.b64 	{%r833, %r838}, %rd232;
	// begin inline asm
	shfl.sync.down.b32 %r832, %r833, %r839, %r654, %r841;
	// end inline asm
	// begin inline asm
	shfl.sync.down.b32 %r837, %r838, %r839, %r654, %r841;
	// end inline asm
	add.s32 	%r842, %r595, 8;
	setp.gt.s32 	%p32, %r842, %r654;
	@%p32 bra 	$L__BB10_35;
	mov.b64 	%rd233, {%r832, %r837};
	mov.b64 	%fd747, %rd233;
	mov.b64 	%rd234, {%r822, %r827};
	mov.b64 	%fd748, %rd234;
	mov.b64 	%rd235, {%r812, %r817};
	mov.b64 	%fd749, %rd235;
	mov.b64 	%rd236, {%r802, %r807};
	mov.b64 	%fd750, %rd236;
	mov.b64 	%rd237, {%r792, %r797};
	mov.b64 	%fd751, %rd237;
	mov.b64 	%rd238, {%r782, %r787};
	mov.b64 	%fd752, %rd238;
	add.f64 	%fd957, %fd957, %fd752;
	add.f64 	%fd958, %fd958, %fd751;
	add.f64 	%fd959, %fd959, %fd750;
	add.f64 	%fd960, %fd960, %fd749;
	add.f64 	%fd961, %fd961, %fd748;
	add.f64 	%fd962, %fd962, %fd747;
$L__BB10_35:
	mov.b64 	%rd239, %fd957;
	mov.b64 	{%r844, %r849}, %rd239;
	mov.b32 	%r900, 16;
	mov.b32 	%r902, -1;
	// begin inline asm
	shfl.sync.down.b32 %r843, %r844, %r900, %r654, %r902;
	// end inline asm
	// begin inline asm
	shfl.sync.down.b32 %r848, %r849, %r900, %r654, %r902;
	// end inline asm
	mov.b64 	%rd240, %fd958;
	mov.b64 	{%r854, %r859}, %rd240;
	// begin inline asm
	shfl.sync.down.b32 %r853, %r854, %r900, %r654, %r902;
	// end inline asm
	// begin inline asm
	shfl.sync.down.b32 %r858, %r859, %r900, %r654, %r902;
	// end inline asm
	mov.b64 	%rd241, %fd959;
	mov.b64 	{%r864, %r869}, %rd241;
	// begin inline asm
	shfl.sync.down.b32 %r863, %r864, %r900, %r654, %r902;
	// end inline asm
	// begin inline asm
	shfl.sync.down.b32 %r868, %r869, %r900, %r654, %r902;
	// end inline asm
	mov.b64 	%rd242, %fd960;
	mov.b64 	{%r874, %r879}, %rd242;
	// begin inline asm
	shfl.sync.down.b32 %r873, %r874, %r900, %r654, %r902;
	// end inline asm
	// begin inline asm
	shfl.sync.down.b32 %r878, %r879, %r900, %r654, %r902;
	// end inline asm
	mov.b64 	%rd243, %fd961;
	mov.b64 	{%r884, %r889}, %rd243;
	// begin inline asm
	shfl.sync.down.b32 %r883, %r884, %r900, %r654, %r902;
	// end inline asm
	// begin inline asm
	shfl.sync.down.b32 %r888, %r889, %r900, %r654, %r902;
	// end inline asm
	mov.b64 	%rd244, %fd962;
	mov.b64 	{%r894, %r899}, %rd244;
	// begin inline asm
	shfl.sync.down.b32 %r893, %r894, %r900, %r654, %r902;
	// end inline asm
	// begin inline asm
	shfl.sync.down.b32 %r898, %r899, %r900, %r654, %r902;
	// end inline asm
	add.s32 	%r903, %r595, 16;
	setp.gt.s32 	%p33, %r903, %r654;
	@%p33 bra 	$L__BB10_37;
	mov.b64 	%rd245, {%r893, %r898};
	mov.b64 	%fd753, %rd245;
	mov.b64 	%rd246, {%r883, %r888};
	mov.b64 	%fd754, %rd246;
	mov.b64 	%rd247, {%r873, %r878};
	mov.b64 	%fd755, %rd247;
	mov.b64 	%rd248, {%r863, %r868};
	mov.b64 	%fd756, %rd248;
	mov.b64 	%rd249, {%r853, %r858};
	mov.b64 	%fd757, %rd249;
	mov.b64 	%rd250, {%r843, %r848};
	mov.b64 	%fd758, %rd250;
	add.f64 	%fd957, %fd957, %fd758;
	add.f64 	%fd958, %fd958, %fd757;
	add.f64 	%fd959, %fd959, %fd756;
	add.f64 	%fd960, %fd960, %fd755;
	add.f64 	%fd961, %fd961, %fd754;
	add.f64 	%fd962, %fd962, %fd753;
$L__BB10_37:
	setp.ne.s32 	%p34, %r595, 0;
	@%p34 bra 	$L__BB10_39;
	shr.u32 	%r904, %r7, 5;
	mov.u32 	%r905, _ZZN3cub18CUB_300001_SM_10006detail6reduce18DeviceReduceKernelINS2_10policy_hubIN4cuda3std3__45tupleIJddddddEEEy9tuple_sumE10Policy1000EN6thrust24THRUST_300001_SM_1000_NS17counting_iteratorIiNSE_11use_defaultESG_SG_EEySA_S9_13saxpy_functorILb0EEEEvT0_PT3_T1_NS0_13GridEvenShareISN_EET2_T4_E12temp_storage;
	mad.lo.s32 	%r906, %r904, 48, %r905;
	st.shared.f64 	[%r906+8], %fd957;
	st.shared.f64 	[%r906+16], %fd958;
	st.shared.f64 	[%r906+24], %fd959;
	st.shared.f64 	[%r906+32], %fd960;
	st.shared.f64 	[%r906+40], %fd961;
	st.shared.f64 	[%r906+48], %fd962;
$L__BB10_39:
	bar.sync 	0;
	setp.ne.s32 	%p35, %r7, 0;
	@%p35 bra 	$L__BB10_81;
	setp.lt.s32 	%p36, %r6, 33;
	@%p36 bra 	$L__BB10_42;
	ld.shared.f64 	%fd759, [_ZZN3cub18CUB_300001_SM_10006detail6reduce18DeviceReduceKernelINS2_10policy_hubIN4cuda3std3__45tupleIJddddddEEEy9tuple_sumE10Policy1000EN6thrust24THRUST_300001_SM_1000_NS17counting_iteratorIiNSE_11use_defaultESG_SG_EEySA_S9_13saxpy_functorILb0EEEEvT0_PT3_T1_NS0_13GridEvenShareISN_EET2_T4_E12temp_storage+56];
	ld.shared.f64 	%fd760, [_ZZN3cub18CUB_300001_SM_10006detail6reduce18DeviceReduceKernelINS2_10policy_hubIN4cuda3std3__45tupleIJddddddEEEy9tuple_sumE10Policy1000EN6thrust24THRUST_300001_SM_1000_NS17counting_iteratorIiNSE_11use_defaultESG_SG_EEySA_S9_13saxpy_functorILb0EEEEvT0_PT3_T1_NS0_13GridEvenShareISN_EET2_T4_E12temp_storage+64];
	ld.shared.f64 	%fd761, [_ZZN3cub18CUB_300001_SM_10006detail6reduce18DeviceReduceKernelINS2_10policy_hubIN4cuda3std3__45tupleIJddddddEEEy9tuple_sumE10Policy1000EN6thrust24THRUST_300001_SM_1000_NS17counting_iteratorIiNSE_11use_defaultESG_SG_EEySA_S9_13saxpy_functorILb0EEEEvT0_PT3_T1_NS0_13GridEvenShareISN_EET2_T4_E12temp_storage+72];
	ld.shared.f64 	%fd762, [_ZZN3cub18CUB_300001_SM_10006detail6reduce18DeviceReduceKernelINS2_10policy_hubIN4cuda3std3__45tupleIJddddddEEEy9tuple_sumE10Policy1000EN6thrust24THRUST_300001_SM_1000_NS17counting_iteratorIiNSE_11use_defaultESG_SG_EEySA_S9_13saxpy_functorILb0EEEEvT0_PT3_T1_NS0_13GridEvenShareISN_EET2_T4_E12temp_storage+80];
	ld.shared.f64 	%fd763, [_ZZN3cub18CUB_300001_SM_10006detail6reduce18DeviceReduceKernelINS2_10policy_hubIN4cuda3std3__45tupleIJddddddEEEy9tuple_sumE10Policy1000EN6thrust24THRUST_300001_SM_1000_NS17counting_iteratorIiNSE_11use_defaultESG_SG_EEySA_S9_13saxpy_functorILb0EEEEvT0_PT3_T1_NS0_13GridEvenShareISN_EET2_T4_E12temp_storage+88];
	ld.shared.f64 	%fd764, [_ZZN3cub18CUB_300001_SM_10006detail6reduce18DeviceReduceKernelINS2_10policy_hubIN4cuda3std3__45tupleIJddddddEEEy9tuple_sumE10Policy1000EN6thrust24THRUST_300001_SM_1000_NS17counting_iteratorIiNSE_11use_defaultESG_SG_EEySA_S9_13saxpy_functorILb0EEEEvT0_PT3_T1_NS0_13GridEvenShareISN_EET2_T4_E12temp_storage+96];
	add.f64 	%fd957, %fd957, %fd759;
	add.f64 	%fd958, %fd958, %fd760;
	add.f64 	%fd959, %fd959, %fd761;
	add.f64 	%fd960, %fd960, %fd762;
	add.f64 	%fd961, %fd961, %fd763;
	add.f64 	%fd962, %fd962, %fd764;
$L__BB10_42:
	setp.lt.s32 	%p37, %r6, 65;
	@%p37 bra 	$L__BB10_44;
	ld.shared.f64 	%fd765, [_ZZN3cub18CUB_300001_SM_10006detail6reduce18DeviceReduceKernelINS2_10policy_hubIN4cuda3std3__45tupleIJddddddEEEy9tuple_sumE10Policy1000EN6thrust24THRUST_300001_SM_1000_NS17counting_iteratorIiNSE_11use_defaultESG_SG_EEySA_S9_13saxpy_functorILb0EEEEvT0_PT3_T1_NS0_13GridEvenShareISN_EET2_T4_E12temp_storage+104];
	ld.shared.f64 	%fd766, [_ZZN3cub18CUB_300001_SM_10006detail6reduce18DeviceReduceKernelINS2_10policy_hubIN4cuda3std3__45tupleIJddddddEEEy9tuple_sumE10Policy1000EN6thrust24THRUST_300001_SM_1000_NS17counting_iteratorIiNSE_11use_defaultESG_SG_EEySA_S9_13saxpy_functorILb0EEEEvT0_PT3_T1_NS0_13GridEvenShareISN_EET2_T4_E12temp_storage+112];
	ld.shared.f64 	%fd767, [_ZZN3cub18CUB_300001_SM_10006detail6reduce18DeviceReduceKernelINS2_10policy_hubIN4cuda3std3__45tupleIJddddddEEEy9tuple_sumE10Policy1000EN6thrust24THRUST_300001_SM_1000_NS17counting_iteratorIiNSE_11use_defaultESG_SG_EEySA_S9_13saxpy_functorILb0EEEEvT0_PT3_T1_NS0_13GridEvenShareISN_EET2_T4_E12temp_storage+120];
	ld.shared.f64 	%fd768, [_ZZN3cub18CUB_300001_SM_10006detail6reduce18DeviceReduceKernelINS2_10policy_hubIN4cuda3std3__45tupleIJddddddEEEy9tuple_sumE10Policy1000EN6thrust24THRUST_300001_SM_1000_NS17counting_iteratorIiNSE_11use_defaultESG_SG_EEySA_S9_13saxpy_functorILb0EEEEvT0_PT3_T1_NS0_13GridEvenShareISN_EET2_T4_E12temp_storage+128];
	ld.shared.f64 	%fd769, [_ZZN3cub18CUB_300001_SM_10006detail6reduce18DeviceReduceKernelINS2_10policy_hubIN4cuda3std3__45tupleIJddddddEEEy9tuple_sumE10Policy1000EN6thrust24THRUST_300001_SM_1000_NS17counting_iteratorIiNSE_11use_defaultESG_SG_EEySA_S9_13saxpy_functorILb0EEEEvT0_PT3_T1_NS0_13GridEvenShareISN_EET2_T4_E12temp_storage+136];
	ld.shared.f64 	%fd770, [_ZZN3cub18CUB_300001_SM_10006detail6reduce18DeviceReduceKernelINS2_10policy_hubIN4cuda3std3__45tupleIJddddddEEEy9tuple_sumE10Policy1000EN6thrust24THRUST_300001_SM_1000_NS17counting_iteratorIiNSE_11use_defaultESG_SG_EEySA_S9_13saxpy_functorILb0EEEEvT0_PT3_T1_NS0_13GridEvenShareISN_EET2_T4_E12temp_storage+144];
	add.f64 	%fd957, %fd957, %fd765;
	add.f64 	%fd958, %fd958, %fd766;
	add.f64 	%fd959, %fd959, %fd767;
	add.f64 	%fd960, %fd960, %fd768;
	add.f64 	%fd961, %fd961, %fd769;
	add.f64 	%fd962, %fd962, %fd770;
$L__BB10_44:
	setp.lt.s32 	%p38, %r6, 97;
	@%p38 bra 	$L__BB10_46;
	ld.shared.f64 	%fd771, [_ZZN3cub18CUB_300001_SM_10006detail6reduce18DeviceReduceKernelINS2_10policy_hubIN4cuda3std3__45tupleIJddddddEEEy9tuple_sumE10Policy1000EN6thrust24THRUST_300001_SM_1000_NS17counting_iteratorIiNSE_11use_defaultESG_SG_EEySA_S9_13saxpy_functorILb0EEEEvT0_PT3_T1_NS0_13GridEvenShareISN_EET2_T4_E12temp_storage+152];
	ld.shared.f64 	%fd772, [_ZZN3cub18CUB_300001_SM_10006detail6reduce18DeviceReduceKernelINS2_10policy_hubIN4cuda3std3__45tupleIJddddddEEEy9tuple_sumE10Policy1000EN6thrust24THRUST_300001_SM_1000_NS17counting_iteratorIiNSE_11use_defaultESG_SG_EEySA_S9_13saxpy_functorILb0EEEEvT0_PT3_T1_NS0_13GridEvenShareISN_EET2_T4_E12temp_storage+160];
	ld.shared.f64 	%fd773, [_ZZN3cub18CUB_300001_SM_10006detail6reduce18DeviceReduceKernelINS2_10policy_hubIN4cuda3std3__45tupleIJddddddEEEy9tuple_sumE10Policy1000EN6thrust24THRUST_300001_SM_1000_NS17counting_iteratorIiNSE_11use_defaultESG_SG_EEySA_S9_13saxpy_functorILb0EEEEvT0_PT3_T1_NS0_13GridEvenShareISN_EET2_T4_E12temp_storage+168];
	ld.shared.f64 	%fd774, [_ZZN3cub18CUB_300001_SM_10006detail6reduce18DeviceReduceKernelINS2_10policy_hubIN4cuda3std3__45tupleIJddddddEEEy9tuple_sumE10Policy1000EN6thrust24THRUST_300001_SM_1000_NS17counting_iteratorIiNSE_11use_defaultESG_SG_EEySA_S9_13saxpy_functorILb0EEEEvT0_PT3_T1_NS0_13GridEvenShareISN_EET2_T4_E12temp_storage+176];
	ld.shared.f64 	%fd775, [_ZZN3cub18CUB_300001_SM_10006detail6reduce18DeviceReduceKernelINS2_10policy_hubIN4cuda3std3__45tupleIJddddddEEEy9tuple_sumE10Policy1000EN6thrust24THRUST_300001_SM_1000_NS17counting_iteratorIiNSE_11use_defaultESG_SG_EEySA_S9_13saxpy_functorILb0EEEEvT0_PT3_T1_NS0_13GridEvenShareISN_EET2_T4_E12temp_storage+184];
	ld.shared.f64 	%fd776, [_ZZN3cub18CUB_300001_SM_10006detail6reduce18DeviceReduceKernelINS2_10policy_hubIN4cuda3std3__45tupleIJddddddEEEy9tuple_sumE10Policy1000EN6thrust24THRUST_300001_SM_1000_NS17counting_iteratorIiNSE_11use_defaultESG_SG_EEySA_S9_13saxpy_functorILb0EEEEvT0_PT3_T1_NS0_13GridEvenShareISN_EET2_T4_E12temp_storage+192];
	add.f64 	%fd957, %fd957, %fd771;
	add.f64 	%fd958, %fd958, %fd772;
	add.f64 	%fd959, %fd959, %fd773;
	add.f64 	%fd960, %fd960, %fd774;
	add.f64 	%fd961, %fd961, %fd775;
	add.f64 	%fd962, %fd962, %fd776;
$L__BB10_46:
	setp.lt.s32 	%p39, %r6, 129;
	@%p39 bra 	$L__BB10_48;
	ld.shared.f64 	%fd777, [_ZZN3cub18CUB_300001_SM_10006detail6reduce18DeviceReduceKernelINS2_10policy_hubIN4cuda3std3__45tupleIJddddddEEEy9tuple_sumE10Policy1000EN6thrust24THRUST_300001_SM_1000_NS17counting_iteratorIiNSE_11use_defaultESG_SG_EEySA_S9_13saxpy_functorILb0EEEEvT0_PT3_T1_NS0_13GridEvenShareISN_EET2_T4_E12temp_storage+200];
	ld.shared.f64 	%fd778, [_ZZN3cub18CUB_300001_SM_10006detail6reduce18DeviceReduceKernelINS2_10policy_hubIN4cuda3std3__45tupleIJddddddEEEy9tuple_sumE10Policy1000EN6thrust24THRUST_300001_SM_1000_NS17counting_iteratorIiNSE_11use_defaultESG_SG_EEySA_S9_13saxpy_functorILb0EEEEvT0_PT3_T1_NS0_13GridEvenShareISN_EET2_T4_E12temp_storage+208];
	ld.shared.f64 	%fd779, [_ZZN3cub18CUB_300001_SM_10006detail6reduce18DeviceReduceKernelINS2_10policy_hubIN4cuda3std3__45tupleIJddddddEEEy9tuple_sumE10Policy1000EN6thrust24THRUST_300001_SM_1000_NS17counting_iteratorIiNSE_11use_defaultESG_SG_EEySA_S9_13saxpy_functorILb0EEEEvT0_PT3_T1_NS0_13GridEvenShareISN_EET2_T4_E12temp_storage+216];
	ld.shared.f64 	%fd780, [_ZZN3cub18CUB_300001_SM_10006detail6reduce18DeviceReduceKernelINS2_10policy_hubIN4cuda3std3__45tupleIJddddddEEEy9tuple_sumE10Policy1000EN6thrust24THRUST_300001_SM_1000_NS17counting_iteratorIiNSE_11use_defaultESG_SG_EEySA_S9_13saxpy_functorILb0EEEEvT0_PT3_T1_NS0_13GridEvenShareISN_EET2_T4_E12temp_storage+224];
	ld.shared.f64 	%fd781, [_ZZN3cub18CUB_300001_SM_10006detail6reduce18DeviceReduceKernelINS2_10policy_hubIN4cuda3std3__45tupleIJddddddEEEy9tuple_sumE10Policy1000EN6thrust24THRUST_300001_SM_1000_NS17counting_iteratorIiNSE_11use_defaultESG_SG_EEySA_S9_13saxpy_functorILb0EEEEvT0_PT3_T1_NS0_13GridEvenShareISN_EET2_T4_E12temp_storage+232];
	ld.shared.f64 	%fd782, [_ZZN3cub18CUB_300001_SM_10006detail6reduce18DeviceReduceKernelINS2_10policy_hubIN4cuda3std3__45tupleIJddddddEEEy9tuple_sumE10Policy1000EN6thrust24THRUST_300001_SM_1000_NS17counting_iteratorIiNSE_11use_defaultESG_SG_EEySA_S9_13saxpy_functorILb0EEEEvT0_PT3_T1_NS0_13GridEvenShareISN_EET2_T4_E12temp_storage+240];
	add.f64 	%fd957, %fd957, %fd777;
	add.f64 	%fd958, %fd958, %fd778;
	add.f64 	%fd959, %fd959, %fd779;
	add.f64 	%fd960, %fd960, %fd780;
	add.f64 	%fd961, %fd961, %fd781;
	add.f64 	%fd962, %fd962, %fd782;
$L__BB10_48:
	setp.lt.s32 	%p40, %r6, 161;
	@%p40 bra 	$L__BB10_50;
	ld.shared.f64 	%fd783, [_ZZN3cub18CUB_300001_SM_10006detail6reduce18DeviceReduceKernelINS2_10policy_hubIN4cuda3std3__45tupleIJddddddEEEy9tuple_sumE10Policy1000EN6thrust24THRUST_300001_SM_1000_NS17counting_iteratorIiNSE_11use_defaultESG_SG_EEySA_S9_13saxpy_functorILb0EEEEvT0_PT3_T1_NS0_13GridEvenShareISN_EET2_T4_E12temp_storage+248];
	ld.shared.f64 	%fd784, [_ZZN3cub18CUB_300001_SM_10006detail6reduce18DeviceReduceKernelINS2_10policy_hubIN4cuda3std3__45tupleIJddddddEEEy9tuple_sumE10Policy1000EN6thrust24THRUST_300001_SM_1000_NS17counting_iteratorIiNSE_11use_defaultESG_SG_EEySA_S9_13saxpy_functorILb0EEEEvT0_PT3_T1_NS0_13GridEvenShareISN_EET2_T4_E12temp_storage+256];
	ld.shared.f64 	%fd785, [_ZZN3cub18CUB_300001_SM_10006detail6reduce18DeviceReduceKernelINS2_10policy_hubIN4cuda3std3__45tupleIJddddddEEEy9tuple_sumE10Policy1000EN6thrust24THRUST_300001_SM_1000_NS17counting_iteratorIiNSE_11use_defaultESG_SG_EEySA_S9_13saxpy_functorILb0EEEEvT0_PT3_T1_NS0_13GridEvenShareISN_EET2_T4_E12temp_storage+264];
	ld.shared.f64 	%fd786, [_ZZN3cub18CUB_300001_SM_10006detail6reduce18DeviceReduceKernelINS2_10policy_hubIN4cuda3std3__45tupleIJddddddEEEy9tuple_sumE10Policy1000EN6thrust24THRUST_300001_SM_1000_NS17counting_iteratorIiNSE_11use_defaultESG_SG_EEySA_S9_13saxpy_functorILb0EEEEvT0_PT3_T1_NS0_13GridEvenShareISN_EET2_T4_E12temp_storage+272];
	ld.shared.f64 	%fd787, [_ZZN3cub18CUB_300001_SM_10006detail6reduce18DeviceReduceKernelINS2_10policy_hubIN4cuda3std3__45tupleIJddddddEEEy9tuple_sumE10Policy1000EN6thrust24THRUST_300001_SM_1000_NS17counting_iteratorIiNSE_11use_defaultESG_SG_EEySA_S9_13saxpy_functorILb0EEEEvT0_PT3_T1_NS0_13GridEvenShareISN_EET2_T4_E12temp_storage+280];
	ld.shared.f64 	%fd788, [_ZZN3cub18CUB_300001_SM_10006detail6reduce18DeviceReduceKernelINS2_10policy_hubIN4cuda3std3__45tupleIJddddddEEEy9tuple_sumE10Policy1000EN6thrust24THRUST_300001_SM_1000_NS17counting_iteratorIiNSE_11use_defaultESG_SG_EEySA_S9_13saxpy_functorILb0EEEEvT0_PT3_T1_NS0_13GridEvenShareISN_EET2_T4_E12temp_storage+288];
	add.f64 	%fd957, %fd957, %fd783;
	add.f64 	%fd958, %fd958, %fd784;
	add.f64 	%fd959, %fd959, %fd785;
	add.f64 	%fd960, %fd960, %fd786;
	add.f64 	%fd961, %fd961, %fd787;
	add.f64 	%fd962, %fd962, %fd788;
$L__BB10_50:
	setp.lt.s32 	%p41, %r6, 193;
	@%p41 bra 	$L__BB10_52;
	ld.shared.f64 	%fd789, [_ZZN3cub18CUB_300001_SM_10006detail6reduce18DeviceReduceKernelINS2_10policy_hubIN4cuda3std3__45tupleIJddddddEEEy9tuple_sumE10Policy1000EN6thrust24THRUST_300001_SM_1000_NS17counting_iteratorIiNSE_11use_defaultESG_SG_EEySA_S9_13saxpy_functorILb0EEEEvT0_PT3_T1_NS0_13GridEvenShareISN_EET2_T4_E12temp_storage+296];
	ld.shared.f64 	%fd790, [_ZZN3cub18CUB_300001_SM_10006detail6reduce18DeviceReduceKernelINS2_10policy_hubIN4cuda3std3__45tupleIJddddddEEEy9tuple_sumE10Policy1000EN6thrust24THRUST_300001_SM_1000_NS17counting_iteratorIiNSE_11use_defaultESG_SG_EEySA_S9_13saxpy_functorILb0EEEEvT0_PT3_T1_NS0_13GridEvenShareISN_EET2_T4_E12temp_storage+304];
	ld.shared.f64 	%fd791, [_ZZN3cub18CUB_300001_SM_10006detail6reduce18DeviceReduceKernelINS2_10policy_hubIN4cuda3std3__45tupleIJddddddEEEy9tuple_sumE10Policy1000EN6thrust24THRUST_300001_SM_1000_NS17counting_iteratorIiNSE_11use_defaultESG_SG_EEySA_S9_13saxpy_functorILb0EEEEvT0_PT3_T1_NS0_13GridEvenShareISN_EET2_T4_E12temp_storage+312];
	ld.shared.f64 	%fd792, [_ZZN3cub18CUB_300001_SM_10006detail6reduce18DeviceReduceKernelINS2_10policy_hubIN4cuda3std3__45tupleIJddddddEEEy9tuple_sumE10Policy1000EN6thrust24THRUST_300001_SM_1000_NS17counting_iteratorIiNSE_11use_defaultESG_SG_EEySA_S9_13saxpy_functorILb0EEEEvT0_PT3_T1_NS0_13GridEvenShareISN_EET2_T4_E12temp_storage+320];
	ld.shared.f64 	%fd793, [_ZZN3cub18CUB_300001_SM_10006detail6reduce18DeviceReduceKernelINS2_10policy_hubIN4cuda3std3__45tupleIJddddddEEEy9tuple_sumE10Policy1000EN6thrust24THRUST_300001_SM_1000_NS17counting_iteratorIiNSE_11use_defaultESG_SG_EEySA_S9_13saxpy_functorILb0EEEEvT0_PT3_T1_NS0_13GridEvenShareISN_EET2_T4_E12temp_storage+328];
	ld.shared.f64 	%fd794, [_ZZN3cub18CUB_300001_SM_10006detail6reduce18DeviceReduceKernelINS2_10policy_hubIN4cuda3std3__45tupleIJddddddEEEy9tuple_sumE10Policy1000EN6thrust24THRUST_300001_SM_1000_NS17counting_iteratorIiNSE_11use_defaultESG_SG_EEySA_S9_13saxpy_functorILb0EEEEvT0_PT3_T1_NS0_13GridEvenShareISN_EET2_T4_E12temp_storage+336];
	add.f64 	%fd957, %fd957, %fd789;
	add.f64 	%fd958, %fd958, %fd790;
	add.f64 	%fd959, %fd959, %fd791;
	add.f64 	%fd960, %fd960, %fd792;
	add.f64 	%fd961, %fd961, %fd793;
	add.f64 	%fd962, %fd962, %fd794;
$L__BB10_52:
	setp.lt.s32 	%p42, %r6, 225;
	@%p42 bra 	$L__BB10_81;
	ld.shared.f64 	%fd795, [_ZZN3cub18CUB_300001_SM_10006detail6reduce18DeviceReduceKernelINS2_10policy_hubIN4cuda3std3__45tupleIJddddddEEEy9tuple_sumE10Policy1000EN6thrust24THRUST_300001_SM_1000_NS17counting_iteratorIiNSE_11use_defaultESG_SG_EEySA_S9_13saxpy_functorILb0EEEEvT0_PT3_T1_NS0_13GridEvenShareISN_EET2_T4_E12temp_storage+344];
	ld.shared.f64 	%fd796, [_ZZN3cub18CUB_300001_SM_10006detail6reduce18DeviceReduceKernelINS2_10policy_hubIN4cuda3std3__45tupleIJddddddEEEy9tuple_sumE10Policy1000EN6thrust24THRUST_300001_SM_1000_NS17counting_iteratorIiNSE_11use_defaultESG_SG_EEySA_S9_13saxpy_functorILb0EEEEvT0_PT3_T1_NS0_13GridEvenShareISN_EET2_T4_E12temp_storage+352];
	ld.shared.f64 	%fd797, [_ZZN3cub18CUB_300001_SM_10006detail6reduce18DeviceReduceKernelINS2_10policy_hubIN4cuda3std3__45tupleIJddddddEEEy9tuple_sumE10Policy1000EN6thrust24THRUST_300001_SM_1000_NS17counting_iteratorIiNSE_11use_defaultESG_SG_EEySA_S9_13saxpy_functorILb0EEEEvT0_PT3_T1_NS0_13GridEvenShareISN_EET2_T4_E12temp_storage+360];
	ld.shared.f64 	%fd798, [_ZZN3cub18CUB_300001_SM_10006detail6reduce18DeviceReduceKernelINS2_10policy_hubIN4cuda3std3__45tupleIJddddddEEEy9tuple_sumE10Policy1000EN6thrust24THRUST_300001_SM_1000_NS17counting_iteratorIiNSE_11use_defaultESG_SG_EEySA_S9_13saxpy_functorILb0EEEEvT0_PT3_T1_NS0_13GridEvenShareISN_EET2_T4_E12temp_storage+368];
	ld.shared.f64 	%fd799, [_ZZN3cub18CUB_300001_SM_10006detail6reduce18DeviceReduceKernelINS2_10policy_hubIN4cuda3std3__45tupleIJddddddEEEy9tuple_sumE10Policy1000EN6thrust24THRUST_300001_SM_1000_NS17counting_iteratorIiNSE_11use_defaultESG_SG_EEySA_S9_13saxpy_functorILb0EEEEvT0_PT3_T1_NS0_13GridEvenShareISN_EET2_T4_E12temp_storage+376];
	ld.shared.f64 	%fd800, [_ZZN3cub18CUB_300001_SM_10006detail6reduce18DeviceReduceKernelINS2_10policy_hubIN4cuda3std3__45tupleIJddddddEEEy9tuple_sumE10Policy1000EN6thrust24THRUST_300001_SM_1000_NS17counting_iteratorIiNSE_11use_defaultESG_SG_EEySA_S9_13saxpy_functorILb0EEEEvT0_PT3_T1_NS0_13GridEvenShareISN_EET2_T4_E12temp_storage+384];
	add.f64 	%fd957, %fd957, %fd795;
	add.f64 	%fd958, %fd958, %fd796;
	add.f64 	%fd959, %fd959, %fd797;
	add.f64 	%fd960, %fd960, %fd798;
	add.f64 	%fd961, %fd961, %fd799;
	add.f64 	%fd962, %fd962, %fd800;
	bra.uni 	$L__BB10_81;
$L__BB10_54:
	cvt.u32.u64 	%r239, %rd315;
	mov.u32 	%r147, %tid.x;
	add.s32 	%r240, %r239, %r147;
	add.s32 	%r241, %r240, %r2;
	mul.wide.s32 	%rd21, %r241, 8;
	add.s64 	%rd22, %rd3, %rd21;
	ld.global.f64 	%fd415, [%rd22];
	mul.wide.s32 	%rd23, %r241, 16;
	add.s64 	%rd24, %rd2, %rd23;
	ld.global.f64 	%fd416, [%rd24+8];
	mul.f64 	%fd417, %fd415, %fd416;
	add.s64 	%rd25, %rd4, %rd21;
	ld.global.f64 	%fd418, [%rd25];
	mul.f64 	%fd957, %fd417, %fd418;
	mul.wide.s32 	%rd11, %r231, 8;
	add.s64 	%rd26, %rd25, %rd11;
	ld.global.f64 	%fd419, [%rd26];
	mul.f64 	%fd958, %fd417, %fd419;
	add.s64 	%rd27, %rd26, %rd11;
	ld.global.f64 	%fd420, [%rd27];
	mul.f64 	%fd959, %fd417, %fd420;
	add.s64 	%rd28, %rd27, %rd11;
	ld.global.f64 	%fd421, [%rd28];
	mul.f64 	%fd960, %fd417, %fd421;
	add.s64 	%rd29, %rd28, %rd11;
	ld.global.f64 	%fd422, [%rd29];
	mul.f64 	%fd961, %fd417, %fd422;
	add.s64 	%rd30, %rd29, %rd11;
	ld.global.f64 	%fd423, [%rd30];
	mul.f64 	%fd962, %fd417, %fd423;
	setp.lt.u64 	%p2, %rd7, %rd5;
	@%p2 bra 	$L__BB10_67;
	cvt.u32.u64 	%r243, %rd5;
	add.s64 	%rd12, %rd1, -256;
	add.s32 	%r148, %r2, %r147;
	cvt.u32.u64 	%r149, %rd1;
	not.b32 	%r245, %r147;
	add.s32 	%r246, %r245, %r149;
	sub.s32 	%r247, %r246, %r243;
	sub.s32 	%r1219, %r247, %r239;
	add.s32 	%r248, %r148, %r243;
	add.s32 	%r1218, %r248, %r239;
	mov.b32 	%r1220, 0;
$L__BB10_56:
	add.s64 	%rd315, %rd315, %rd5;
	setp.gt.u64 	%p3, %rd315, %rd12;
	@%p3 bra 	$L__BB10_58;
	cvt.u32.u64 	%r250, %rd315;
	add.s32 	%r251, %r148, %r250;
	mul.wide.s32 	%rd31, %r251, 8;
	add.s64 	%rd32, %rd3, %rd31;
	ld.global.f64 	%fd424, [%rd32];
	mul.wide.s32 	%rd33, %r251, 16;
	add.s64 	%rd34, %rd2, %rd33;
	ld.global.f64 	%fd425, [%rd34+8];
	mul.f64 	%fd426, %fd424, %fd425;
	add.s64 	%rd35, %rd4, %rd31;
	ld.global.f64 	%fd427, [%rd35];
	add.s64 	%rd36, %rd35, %rd11;
	ld.global.f64 	%fd428, [%rd36];
	add.s64 	%rd37, %rd36, %rd11;
	ld.global.f64 	%fd429, [%rd37];
	add.s64 	%rd38, %rd37, %rd11;
	ld.global.f64 	%fd430, [%rd38];
	add.s64 	%rd39, %rd38, %rd11;
	ld.global.f64 	%fd431, [%rd39];
	add.s64 	%rd40, %rd39, %rd11;
	ld.global.f64 	%fd432, [%rd40];
	fma.rn.f64 	%fd957, %fd426, %fd427, %fd957;
	fma.rn.f64 	%fd958, %fd426, %fd428, %fd958;
	fma.rn.f64 	%fd959, %fd426, %fd429, %fd959;
	fma.rn.f64 	%fd960, %fd426, %fd430, %fd960;
	fma.rn.f64 	%fd961, %fd426, %fd431, %fd961;
	fma.rn.f64 	%fd962, %fd426, %fd432, %fd962;
	sub.s64 	%rd41, %rd1, %rd315;
	setp.lt.u64 	%p4, %rd41, %rd5;
	add.s32 	%r1220, %r1220, 1;
	sub.s32 	%r1219, %r1219, %r243;
	add.s32 	%r1218, %r1218, %r243;
	@%p4 bra 	$L__BB10_67;
	bra.uni 	$L__BB10_56;
$L__BB10_58:
	setp.le.u64 	%p5, %rd1, %rd315;
	cvt.u32.u64 	%r252, %rd315;
	sub.s32 	%r254, %r149, %r252;
	setp.ge.s32 	%p6, %r147, %r254;
	or.pred  	%p7, %p5, %p6;
	@%p7 bra 	$L__BB10_67;
	add.s32 	%r158, %r2, %r252;
	add.s32 	%r261, %r243, %r239;
	sub.s32 	%r262, %r246, %r261;
	mul.lo.s32 	%r263, %r1, %r1220;
	shl.b32 	%r264, %r263, 8;
	sub.s32 	%r159, %r262, %r264;
	setp.lt.u32 	%p8, %r159, 768;
	mov.u32 	%r1224, %r147;
	@%p8 bra 	$L__BB10_62;
	shr.u32 	%r265, %r1219, 8;
	add.s32 	%r266, %r265, 1;
	and.b32  	%r267, %r266, 33554428;
	neg.s32 	%r1222, %r267;
	mul.wide.s32 	%rd42, %r231, 40;
	add.s64 	%rd43, %rd42, %rd4;
	add.s64 	%rd15, %rd43, 4096;
	mul.wide.s32 	%rd44, %r231, 32;
	add.s64 	%rd45, %rd44, %rd4;
	add.s64 	%rd16, %rd45, 4096;
	mov.u32 	%r1224, %r147;
$L__BB10_61:
	.pragma "nounroll";
	mul.wide.s32 	%rd46, %r1218, 8;
	add.s64 	%rd47, %rd3, %rd46;
	add.s64 	%rd48, %rd4, %rd46;
	add.s64 	%rd49, %rd48, 4096;
	add.s64 	%rd50, %rd49, %rd11;
	mul.wide.s32 	%rd51, %r1218, 16;
	add.s64 	%rd52, %rd2, %rd51;
	add.s64 	%rd53, %rd15, %rd46;
	add.s64 	%rd54, %rd16, %rd46;
	mul.wide.s32 	%rd55, %r231, 24;
	add.s64 	%rd56, %rd49, %rd55;
	ld.global.f64 	%fd434, [%rd47];
	ld.global.f64 	%fd435, [%rd52+8];
	mul.f64 	%fd436, %fd434, %fd435;
	ld.global.f64 	%fd437, [%rd48];
	ld.global.f64 	%fd438, [%rd50+-4096];
	mul.wide.s32 	%rd57, %r231, 16;
	add.s64 	%rd58, %rd49, %rd57;
	ld.global.f64 	%fd439, [%rd58+-4096];
	ld.global.f64 	%fd440, [%rd56+-4096];
	ld.global.f64 	%fd441, [%rd54+-4096];
	ld.global.f64 	%fd442, [%rd53+-4096];
	fma.rn.f64 	%fd443, %fd436, %fd437, %fd957;
	fma.rn.f64 	%fd444, %fd436, %fd438, %fd958;
	fma.rn.f64 	%fd445, %fd436, %fd439, %fd959;
	fma.rn.f64 	%fd446, %fd436, %fd440, %fd960;
	fma.rn.f64 	%fd447, %fd436, %fd441, %fd961;
	fma.rn.f64 	%fd448, %fd436, %fd442, %fd962;
	ld.global.f64 	%fd449, [%rd47+2048];
	ld.global.f64 	%fd450, [%rd52+4104];
	mul.f64 	%fd451, %fd449, %fd450;
	ld.global.f64 	%fd452, [%rd48+2048];
	ld.global.f64 	%fd453, [%rd50+-2048];
	ld.global.f64 	%fd454, [%rd58+-2048];
	ld.global.f64 	%fd455, [%rd56+-2048];
	ld.global.f64 	%fd456, [%rd54+-2048];
	ld.global.f64 	%fd457, [%rd53+-2048];
	fma.rn.f64 	%fd458, %fd451, %fd452, %fd443;
	fma.rn.f64 	%fd459, %fd451, %fd453, %fd444;
	fma.rn.f64 	%fd460, %fd451, %fd454, %fd445;
	fma.rn.f64 	%fd461, %fd451, %fd455, %fd446;
	fma.rn.f64 	%fd462, %fd451, %fd456, %fd447;
	fma.rn.f64 	%fd463, %fd451, %fd457, %fd448;
	ld.global.f64 	%fd464, [%rd47+4096];
	ld.global.f64 	%fd465, [%rd52+8200];
	mul.f64 	%fd466, %fd464, %fd465;
	ld.global.f64 	%fd467, [%rd48+4096];
	ld.global.f64 	%fd468, [%rd50];
	ld.global.f64 	%fd469, [%rd58];
	ld.global.f64 	%fd470, [%rd56];
	ld.global.f64 	%fd471, [%rd54];
	ld.global.f64 	%fd472, [%rd53];
	fma.rn.f64 	%fd473, %fd466, %fd467, %fd458;
	fma.rn.f64 	%fd474, %fd466, %fd468, %fd459;
	fma.rn.f64 	%fd475, %fd466, %fd469, %fd460;
	fma.rn.f64 	%fd476, %fd466, %fd470, %fd461;
	fma.rn.f64 	%fd477, %fd466, %fd471, %fd462;
	fma.rn.f64 	%fd478, %fd466, %fd472, %fd463;
	ld.global.f64 	%fd479, [%rd47+6144];
	ld.global.f64 	%fd480, [%rd52+12296];
	mul.f64 	%fd481, %fd479, %fd480;
	ld.global.f64 	%fd482, [%rd48+6144];
	ld.global.f64 	%fd483, [%rd50+2048];
	ld.global.f64 	%fd484, [%rd58+2048];
	ld.global.f64 	%fd485, [%rd56+2048];
	ld.global.f64 	%fd486, [%rd54+2048];
	ld.global.f64 	%fd487, [%rd53+2048];
	fma.rn.f64 	%fd957, %fd481, %fd482, %fd473;
	fma.rn.f64 	%fd958, %fd481, %fd483, %fd474;
	fma.rn.f64 	%fd959, %fd481, %fd484, %fd475;
	fma.rn.f64 	%fd960, %fd481, %fd485, %fd476;
	fma.rn.f64 	%fd961, %fd481, %fd486, %fd477;
	fma.rn.f64 	%fd962, %fd481, %fd487, %fd478;
	add.s32 	%r1224, %r1224, 1024;
	add.s32 	%r1222, %r1222, 4;
	add.s32 	%r1218, %r1218, 1024;
	setp.ne.s32 	%p9, %r1222, 0;
	@%p9 bra 	$L__BB10_61;
$L__BB10_62:
	shr.u32 	%r269, %r159, 8;
	add.s32 	%r270, %r269, 1;
	and.b32  	%r268, %r270, 3;
	setp.eq.s32 	%p10, %r268, 0;
	@%p10 bra 	$L__BB10_67;
	setp.eq.s32 	%p11, %r268, 1;
	@%p11 bra 	$L__BB10_65;
	add.s32 	%r271, %r158, %r1224;
	mul.wide.s32 	%rd59, %r271, 8;
	add.s64 	%rd60, %rd3, %rd59;
	ld.global.f64 	%fd489, [%rd60];
	mul.wide.s32 	%rd61, %r271, 16;
	add.s64 	%rd62, %rd2, %rd61;
	ld.global.f64 	%fd490, [%rd62+8];
	mul.f64 	%fd491, %fd489, %fd490;
	add.s64 	%rd63, %rd4, %rd59;
	ld.global.f64 	%fd492, [%rd63];
	add.s64 	%rd64, %rd63, %rd11;
	ld.global.f64 	%fd493, [%rd64];
	add.s64 	%rd65, %rd64, %rd11;
	ld.global.f64 	%fd494, [%rd65];
	add.s64 	%rd66, %rd65, %rd11;
	ld.global.f64 	%fd495, [%rd66];
	add.s64 	%rd67, %rd66, %rd11;
	ld.global.f64 	%fd496, [%rd67];
	add.s64 	%rd68, %rd67, %rd11;
	ld.global.f64 	%fd497, [%rd68];
	fma.rn.f64 	%fd498, %fd491, %fd492, %fd957;
	fma.rn.f64 	%fd499, %fd491, %fd493, %fd958;
	fma.rn.f64 	%fd500, %fd491, %fd494, %fd959;
	fma.rn.f64 	%fd501, %fd491, %fd495, %fd960;
	fma.rn.f64 	%fd502, %fd491, %fd496, %fd961;
	fma.rn.f64 	%fd503, %fd491, %fd497, %fd962;
	ld.global.f64 	%fd504, [%rd60+2048];
	ld.global.f64 	%fd505, [%rd62+4104];
	mul.f64 	%fd506, %fd504, %fd505;
	ld.global.f64 	%fd507, [%rd63+2048];
	ld.global.f64 	%fd508, [%rd64+2048];
	ld.global.f64 	%fd509, [%rd65+2048];
	ld.global.f64 	%fd510, [%rd66+2048];
	ld.global.f64 	%fd511, [%rd67+2048];
	ld.global.f64 	%fd512, [%rd68+2048];
	fma.rn.f64 	%fd957, %fd506, %fd507, %fd498;
	fma.rn.f64 	%fd958, %fd506, %fd508, %fd499;
	fma.rn.f64 	%fd959, %fd506, %fd509, %fd500;
	fma.rn.f64 	%fd960, %fd506, %fd510, %fd501;
	fma.rn.f64 	%fd961, %fd506, %fd511, %fd502;
	fma.rn.f64 	%fd962, %fd506, %fd512, %fd503;
	add.s32 	%r1224, %r1224, 512;
$L__BB10_65:
	and.b32  	%r272, %r159, 256;
	setp.ne.s32 	%p12, %r272, 0;
	@%p12 bra 	$L__BB10_67;
	add.s32 	%r273, %r158, %r1224;
	mul.wide.s32 	%rd69, %r273, 8;
	add.s64 	%rd70, %rd3, %rd69;
	ld.global.f64 	%fd513, [%rd70];
	mul.wide.s32 	%rd71, %r273, 16;
	add.s64 	%rd72, %rd2, %rd71;
	ld.global.f64 	%fd514, [%rd72+8];
	mul.f64 	%fd515, %fd513, %fd514;
	add.s64 	%rd73, %rd4, %rd69;
	ld.global.f64 	%fd516, [%rd73];
	add.s64 	%rd74, %rd73, %rd11;
	ld.global.f64 	%fd517, [%rd74];
	add.s64 	%rd75, %rd74, %rd11;
	ld.global.f64 	%fd518, [%rd75];
	add.s64 	%rd76, %rd75, %rd11;
	ld.global.f64 	%fd519, [%rd76];
	add.s64 	%rd77, %rd76, %rd11;
	ld.global.f64 	%fd520, [%rd77];
	add.s64 	%rd78, %rd77, %rd11;
	ld.global.f64 	%fd521, [%rd78];
	fma.rn.f64 	%fd957, %fd515, %fd516, %fd957;
	fma.rn.f64 	%fd958, %fd515, %fd517, %fd958;
	fma.rn.f64 	%fd959, %fd515, %fd518, %fd959;
	fma.rn.f64 	%fd960, %fd515, %fd519, %fd960;
	fma.rn.f64 	%fd961, %fd515, %fd520, %fd961;
	fma.rn.f64 	%fd962, %fd515, %fd521, %fd962;
$L__BB10_67:
	// begin inline asm
	mov.u32 %r274, %laneid;
	// end inline asm
	mov.b64 	%rd79, %fd957;
	mov.b64 	{%r276, %r281}, %rd79;
	mov.b32 	%r332, 1;
	mov.b32 	%r333, 31;
	mov.b32 	%r334, -1;
	// begin inline asm
	shfl.sync.down.b32 %r275, %r276, %r332, %r333, %r334;
	// end inline asm
	// begin inline asm
	shfl.sync.down.b32 %r280, %r281, %r332, %r333, %r334;
	// end inline asm
	mov.b64 	%rd80, %fd958;
	mov.b64 	{%r286, %r291}, %rd80;
	// begin inline asm
	shfl.sync.down.b32 %r285, %r286, %r332, %r333, %r334;
	// end inline asm
	// begin inline asm
	shfl.sync.down.b32 %r290, %r291, %r332, %r333, %r334;
	// end inline asm
	mov.b64 	%rd81, %fd959;
	mov.b64 	{%r296, %r301}, %rd81;
	// begin inline asm
	shfl.sync.down.b32 %r295, %r296, %r332, %r333, %r334;
	// end inline asm
	// begin inline asm
	shfl.sync.down.b32 %r300, %r301, %r332, %r333, %r334;
	// end inline asm
	mov.b64 	%rd82, %fd960;
	mov.b64 	{%r306, %r311}, %rd82;
	// begin inline asm
	shfl.sync.down.b32 %r305, %r306, %r332, %r333, %r334;
	// end inline asm
	// begin inline asm
	shfl.sync.down.b32 %r310, %r311, %r332, %r333, %r334;
	// end inline asm
	mov.b64 	%rd83, %fd961;
	mov.b64 	{%r316, %r321}, %rd83;
	// begin inline asm
	shfl.sync.down.b32 %r315, %r316, %r332, %r333, %r334;
	// end inline asm
	// begin inline asm
	shfl.sync.down.b32 %r320, %r321, %r332, %r333, %r334;
	// end inline asm
	mov.b64 	%rd84, %fd962;
	mov.b64 	{%r326, %r331}, %rd84;
	// begin inline asm
	shfl.sync.down.b32 %r325, %r326, %r332, %r333, %r334;
	// end inline asm
	// begin inline asm
	shfl.sync.down.b32 %r330, %r331, %r332, %r333, %r334;
	// end inline asm
	setp.gt.s32 	%p13, %r274, 30;
	@%p13 bra 	$L__BB10_69;
	mov.b64 	%rd85, {%r325, %r330};
	mov.b64 	%fd522, %rd85;
	mov.b64 	%rd86, {%r315, %r320};
	mov.b64 	%fd523, %rd86;
	mov.b64 	%rd87, {%r305, %r310};
	mov.b64 	%fd524, %rd87;
	mov.b64 	%rd88, {%r295, %r300};
	mov.b64 	%fd525, %rd88;
	mov.b64 	%rd89, {%r285, %r290};
	mov.b64 	%fd526, %rd89;
	mov.b64 	%rd90, {%r275, %r280};
	mov.b64 	%fd527, %rd90;
	add.f64 	%fd957, %fd957, %fd527;
	add.f64 	%fd958, %fd958, %fd526;
	add.f64 	%fd959, %fd959, %fd525;
	add.f64 	%fd960, %fd960, %fd524;
	add.f64 	%fd961, %fd961, %fd523;
	add.f64 	%fd962, %fd962, %fd522;
$L__BB10_69:
	mov.b64 	%rd91, %fd957;
	mov.b64 	{%r336, %r341}, %rd91;
	mov.b32 	%r392, 2;
	mov.b32 	%r393, 31;
	mov.b32 	%r394, -1;
	// begin inline asm
	shfl.sync.down.b32 %r335, %r336, %r392, %r393, %r394;
	// end inline asm
	// begin inline asm
	shfl.sync.down.b32 %r340, %r341, %r392, %r393, %r394;
	// end inline asm
	mov.b64 	%rd92, %fd958;
	mov.b64 	{%r346, %r351}, %rd92;
	// begin inline asm
	shfl.sync.down.b32 %r345, %r346, %r392, %r393, %r394;
	// end inline asm
	// begin inline asm
	shfl.sync.down.b32 %r350, %r351, %r392, %r393, %r394;
	// end inline asm
	mov.b64 	%rd93, %fd959;
	mov.b64 	{%r356, %r361}, %rd93;
	// begin inline asm
	shfl.sync.down.b32 %r355, %r356, %r392, %r393, %r394;
	// end inline asm
	// begin inline asm
	shfl.sync.down.b32 %r360, %r361, %r392, %r393, %r394;
	// end inline asm
	mov.b64 	%rd94, %fd960;
	mov.b64 	{%r366, %r371}, %rd94;
	// begin inline asm
	shfl.sync.down.b32 %r365, %r366, %r392, %r393, %r394;
	// end inline asm
	// begin inline asm
	shfl.sync.down.b32 %r370, %r371, %r392, %r393, %r394;
	// end inline asm
	mov.b64 	%rd95, %fd961;
	mov.b64 	{%r376, %r381}, %rd95;
	// begin inline asm
	shfl.sync.down.b32 %r375, %r376, %r392, %r393, %r394;
	// end inline asm
	// begin inline asm
	shfl.sync.down.b32 %r380, %r381, %r392, %r393, %r394;
	// end inline asm
	mov.b64 	%rd96, %fd962;
	mov.b64 	{%r386, %r391}, %rd96;
	// begin inline asm
	shfl.sync.down.b32 %r385, %r386, %r392, %r393, %r394;
	// end inline asm
	// begin inline asm
	shfl.sync.down.b32 %r390, %r391, %r392, %r393, %r394;
	// end inline asm
	setp.gt.s32 	%p14, %r274, 29;
	@%p14 bra 	$L__BB10_71;
	mov.b64 	%rd97, {%r385, %r390};
	mov.b64 	%fd528, %rd97;
	mov.b64 	%rd98, {%r375, %r380};
	mov.b64 	%fd529, %rd98;
	mov.b64 	%rd99, {%r365, %r370};
	mov.b64 	%fd530, %rd99;
	mov.b64 	%rd100, {%r355, %r360};
	mov.b64 	%fd531, %rd100;
	mov.b64 	%rd101, {%r345, %r350};
	mov.b64 	%fd532, %rd101;
	mov.b64 	%rd102, {%r335, %r340};
	mov.b64 	%fd533, %rd102;
	add.f64 	%fd957, %fd957, %fd533;
	add.f64 	%fd958, %fd958, %fd532;
	add.f64 	%fd959, %fd959, %fd531;
	add.f64 	%fd960, %fd960, %fd530;
	add.f64 	%fd961, %fd961, %fd529;
	add.f64 	%fd962, %fd962, %fd528;
$L__BB10_71:
	mov.b64 	%rd103, %fd957;
	mov.b64 	{%r396, %r401}, %rd103;
	mov.b32 	%r452, 4;
	mov.b32 	%r453, 31;
	mov.b32 	%r454, -1;
	// begin inline asm
	shfl.sync.down.b32 %r395, %r396, %r452, %r453, %r454;
	// end inline asm
	// begin inline asm
	shfl.sync.down.b32 %r400, %r401, %r452, %r453, %r454;
	// end inline asm
	mov.b64 	%rd104, %fd958;
	mov.b64 	{%r406, %r411}, %rd104;
	// begin inline asm
	shfl.sync.down.b32 %r405, %r406, %r452, %r453, %r454;
	// end inline asm
	// begin inline asm
	shfl.sync.down.b32 %r410, %r411, %r452, %r453, %r454;
	// end inline asm
	mov.b64 	%rd105, %fd959;
	mov.b64 	{%r416, %r421}, %rd105;
	// begin inline asm
	shfl.sync.down.b32 %r415, %r416, %r452, %r453, %r454;
	// end inline asm
	// begin inline asm
	shfl.sync.down.b32 %r420, %r421, %r452, %r453, %r454;
	// end inline asm
	mov.b64 	%rd106, %fd960;
	mov.b64 	{%r426, %r431}, %rd106;
	// begin inline asm
	shfl.sync.down.b32 %r425, %r426, %r452, %r453, %r454;
	// end inline asm
	// begin inline asm
	shfl.sync.down.b32 %r430, %r431, %r452, %r453, %r454;
	// end inline asm
	mov.b64 	%rd107, %fd961;
	mov.b64 	{%r436, %r441}, %rd107;
	// begin inline asm
	shfl.sync.down.b32 %r435, %r436, %r452, %r453, %r454;
	// end inline asm
	// begin inline asm
	shfl.sync.down.b32 %r440, %r441, %r452, %r453, %r454;
	// end inline asm
	mov.b64 	%rd108, %fd962;
	mov.b64 	{%r446, %r451}, %rd108;
	// begin inline asm
	shfl.sync.down.b32 %r445, %r446, %r452, %r453, %r454;
	// end inline asm
	// begin inline asm
	shfl.sync.down.b32 %r450, %r451, %r452, %r453, %r454;
	// end inline asm
	setp.gt.s32 	%p15, %r274, 27;
	@%p15 bra 	$L__BB10_73;
	mov.b64 	%rd109, {%r445, %r450};
	mov.b64 	%fd534, %rd109;
	mov.b64 	%rd110, {%r435, %r440};
	mov.b64 	%fd535, %rd110;
	mov.b64 	%rd111, {%r425, %r430};
	mov.b64 	%fd536, %rd111;
	mov.b64 	%rd112, {%r415, %r420};
	mov.b64 	%fd537, %rd112;
	mov.b64 	%rd113, {%r405, %r410};
	mov.b64 	%fd538, %rd113;
	mov.b64 	%rd114, {%r395, %r400};
	mov.b64 	%fd539, %rd114;
	add.f64 	%fd957, %fd957, %fd539;
	add.f64 	%fd958, %fd958, %fd538;
	add.f64 	%fd959, %fd959, %fd537;
	add.f64 	%fd960, %fd960, %fd536;
	add.f64 	%fd961, %fd961, %fd535;
	add.f64 	%fd962, %fd962, %fd534;
$L__BB10_73:
	mov.b64 	%rd115, %fd957;
	mov.b64 	{%r456, %r461}, %rd115;
	mov.b32 	%r512, 8;
	mov.b32 	%r513, 31;
	mov.b32 	%r514, -1;
	// begin inline asm
	shfl.sync.down.b32 %r455, %r456, %r512, %r513, %r514;
	// end inline asm
	// begin inline asm
	shfl.sync.down.b32 %r460, %r461, %r512, %r513, %r514;
	// end inline asm
	mov.b64 	%rd116, %fd958;
	mov.b64 	{%r466, %r471}, %rd116;
	// begin inline asm
	shfl.sync.down.b32 %r465, %r466, %r512, %r513, %r514;
	// end inline asm
	// begin inline asm
	shfl.sync.down.b32 %r470, %r471, %r512, %r513, %r514;
	// end inline asm
	mov.b64 	%rd117, %fd959;
	mov.b64 	{%r476, %r481}, %rd117;
	// begin inline asm
	shfl.sync.down.b32 %r475, %r476, %r512, %r513, %r514;
	// end inline asm
	// begin inline asm
	shfl.sync.down.b32 %r480, %r481, %r512, %r513, %r514;
	// end inline asm
	mov.b64 	%rd118, %fd960;
	mov.b64 	{%r486, %r491}, %rd118;
	// begin inline asm
	shfl.sync.down.b32 %r485, %r486, %r512, %r513, %r514;
	// end inline asm
	// begin inline asm
	shfl.sync.down.b32 %r490, %r491, %r512, %r513, %r514;
	// end inline asm
	mov.b64 	%rd119, %fd961;
	mov.b64 	{%r496, %r501}, %rd119;
	// begin inline asm
	shfl.sync.down.b32 %r495, %r496, %r512, %r513, %r514;
	// end inline asm
	// begin inline asm
	shfl.sync.down.b32 %r500, %r501, %r512, %r513, %r514;
	// end inline asm
	mov.b64 	%rd120, %fd962;
	mov.b64 	{%r506, %r511}, %rd120;
	// begin inline asm
	shfl.sync.down.b32 %r505, %r506, %r512, %r513, %r514;
	// end inline asm
	// begin inline asm
	shfl.sync.down.b32 %r510, %r511, %r512, %r513, %r514;
	// end inline asm
	setp.gt.s32 	%p16, %r274, 23;
	@%p16 bra 	$L__BB10_75;
	mov.b64 	%rd121, {%r505, %r510};
	mov.b64 	%fd540, %rd121;
	mov.b64 	%rd122, {%r495, %r500};
	mov.b64 	%fd541, %rd122;
	mov.b64 	%rd123, {%r485, %r490};
	mov.b64 	%fd542, %rd123;
	mov.b64 	%rd124, {%r475, %r480};
	mov.b64 	%fd543, %rd124;
	mov.b64 	%rd125, {%r465, %r470};
	mov.b64 	%fd544, %rd125;
	mov.b64 	%rd126, {%r455, %r460};
	mov.b64 	%fd545, %rd126;
	add.f64 	%fd957, %fd957, %fd545;
	add.f64 	%fd958, %fd958, %fd544;
	add.f64 	%fd959, %fd959, %fd543;
	add.f64 	%fd960, %fd960, %fd542;
	add.f64 	%fd961, %fd961, %fd541;
	add.f64 	%fd962, %fd962, %fd540;
$L__BB10_75:
	mov.b64 	%rd127, %fd957;
	mov.b64 	{%r516, %r521}, %rd127;
	mov.b32 	%r572, 16;
	mov.b32 	%r573, 31;
	mov.b32 	%r574, -1;
	// begin inline asm
	shfl.sync.down.b32 %r515, %r516, %r572, %r573, %r574;
	// end inline asm
	// begin inline asm
	shfl.sync.down.b32 %r520, %r521, %r572, %r573, %r574;
	// end inline asm
	mov.b64 	%rd128, %fd958;
	mov.b64 	{%r526, %r531}, %rd128;
	// begin inline asm
	shfl.sync.down.b32 %r525, %r526, %r572, %r573, %r574;
	// end inline asm
	// begin inline asm
	shfl.sync.down.b32 %r530, %r531, %r572, %r573, %r574;
	// end inline asm
	mov.b64 	%rd129, %fd959;
	mov.b64 	{%r536, %r541}, %rd129;
	// begin inline asm
	shfl.sync.down.b32 %r535, %r536, %r572, %r573, %r574;
	// end inline asm
	// begin inline asm
	shfl.sync.down.b32 %r540, %r541, %r572, %r573, %r574;
	// end inline asm
	mov.b64 	%rd130, %fd960;
	mov.b64 	{%r546, %r551}, %rd130;
	// begin inline asm
	shfl.sync.down.b32 %r545, %r546, %r572, %r573, %r574;
	// end inline asm
	// begin inline asm
	shfl.sync.down.b32 %r550, %r551, %r572, %r573, %r574;
	// end inline asm
	mov.b64 	%rd131, %fd961;
	mov.b64 	{%r556, %r561}, %rd131;
	// begin inline asm
	shfl.sync.down.b32 %r555, %r556, %r572, %r573, %r574;
	// end inline asm
	// begin inline asm
	shfl.sync.down.b32 %r560, %r561, %r572, %r573, %r574;
	// end inline asm
	mov.b64 	%rd132, %fd962;
	mov.b64 	{%r566, %r571}, %rd132;
	// begin inline asm
	shfl.sync.down.b32 %r565, %r566, %r572, %r573, %r574;
	// end inline asm
	// begin inline asm
	shfl.sync.down.b32 %r570, %r571, %r572, %r573, %r574;
	// end inline asm
	setp.gt.s32 	%p17, %r274, 15;
	@%p17 bra 	$L__BB10_77;
	mov.b64 	%rd133, {%r565, %r570};
	mov.b64 	%fd546, %rd133;
	mov.b64 	%rd134, {%r555, %r560};
	mov.b64 	%fd547, %rd134;
	mov.b64 	%rd135, {%r545, %r550};
	mov.b64 	%fd548, %rd135;
	mov.b64 	%rd136, {%r535, %r540};
	mov.b64 	%fd549, %rd136;
	mov.b64 	%rd137, {%r525, %r530};
	mov.b64 	%fd550, %rd137;
	mov.b64 	%rd138, {%r515, %r520};
	mov.b64 	%fd551, %rd138;
	add.f64 	%fd957, %fd957, %fd551;
	add.f64 	%fd958, %fd958, %fd550;
	add.f64 	%fd959, %fd959, %fd549;
	add.f64 	%fd960, %fd960, %fd548;
	add.f64 	%fd961, %fd961, %fd547;
	add.f64 	%fd962, %fd962, %fd546;
$L__BB10_77:
	setp.ne.s32 	%p18, %r274, 0;
	@%p18 bra 	$L__BB10_79;
	shr.u32 	%r575, %r147, 5;
	mov.u32 	%r576, _ZZN3cub18CUB_300001_SM_10006detail6reduce18DeviceReduceKernelINS2_10policy_hubIN4cuda3std3__45tupleIJddddddEEEy9tuple_sumE10Policy1000EN6thrust24THRUST_300001_SM_1000_NS17counting_iteratorIiNSE_11use_defaultESG_SG_EEySA_S9_13saxpy_functorILb0EEEEvT0_PT3_T1_NS0_13GridEvenShareISN_EET2_T4_E12temp_storage;
	mad.lo.s32 	%r577, %r575, 48, %r576;
	st.shared.f64 	[%r577+8], %fd957;
	st.shared.f64 	[%r577+16], %fd958;
	st.shared.f64 	[%r577+24], %fd959;
	st.shared.f64 	[%r577+32], %fd960;
	st.shared.f64 	[%r577+40], %fd961;
	st.shared.f64 	[%r577+48], %fd962;
$L__BB10_79:
	bar.sync 	0;
	setp.ne.s32 	%p19, %r147, 0;
	@%p19 bra 	$L__BB10_81;
	ld.shared.f64 	%fd552, [_ZZN3cub18CUB_300001_SM_10006detail6reduce18DeviceReduceKernelINS2_10policy_hubIN4cuda3std3__45tupleIJddddddEEEy9tuple_sumE10Policy1000EN6thrust24THRUST_300001_SM_1000_NS17counting_iteratorIiNSE_11use_defaultESG_SG_EEySA_S9_13saxpy_functorILb0EEEEvT0_PT3_T1_NS0_13GridEvenShareISN_EET2_T4_E12temp_storage+56];
	ld.shared.f64 	%fd553, [_ZZN3cub18CUB_300001_SM_10006detail6reduce18DeviceReduceKernelINS2_10policy_hubIN4cuda3std3__45tupleIJddddddEEEy9tuple_sumE10Policy1000EN6thrust24THRUST_300001_SM_1000_NS17counting_iteratorIiNSE_11use_defaultESG_SG_EEySA_S9_13saxpy_functorILb0EEEEvT0_PT3_T1_NS0_13GridEvenShareISN_EET2_T4_E12temp_storage+64];
	ld.shared.f64 	%fd554, [_ZZN3cub18CUB_300001_SM_10006detail6reduce18DeviceReduceKernelINS2_10policy_hubIN4cuda3std3__45tupleIJddddddEEEy9tuple_sumE10Policy1000EN6thrust24THRUST_300001_SM_1000_NS17counting_iteratorIiNSE_11use_defaultESG_SG_EEySA_S9_13saxpy_functorILb0EEEEvT0_PT3_T1_NS0_13GridEvenShareISN_EET2_T4_E12temp_storage+72];
	ld.shared.f64 	%fd555, [_ZZN3cub18CUB_300001_SM_10006detail6reduce18DeviceReduceKernelINS2_10policy_hubIN4cuda3std3__45tupleIJddddddEEEy9tuple_sumE10Policy1000EN6thrust24THRUST_300001_SM_1000_NS17counting_iteratorIiNSE_11use_defaultESG_SG_EEySA_S9_13saxpy_functorILb0EEEEvT0_PT3_T1_NS0_13GridEvenShareISN_EET2_T4_E12temp_storage+80];
	ld.shared.f64 	%fd556, [_ZZN3cub18CUB_300001_SM_10006detail6reduce18DeviceReduceKernelINS2_10policy_hubIN4cuda3std3__45tupleIJddddddEEEy9tuple_sumE10Policy1000EN6thrust24THRUST_300001_SM_1000_NS17counting_iteratorIiNSE_11use_defaultESG_SG_EEySA_S9_13saxpy_functorILb0EEEEvT0_PT3_T1_NS0_13GridEvenShareISN_EET2_T4_E12temp_storage+88];
	ld.shared.f64 	%fd557, [_ZZN3cub18CUB_300001_SM_10006detail6reduce18DeviceReduceKernelINS2_10policy_hubIN4cuda3std3__45tupleIJddddddEEEy9tuple_sumE10Policy1000EN6thrust24THRUST_300001_SM_1000_NS17counting_iteratorIiNSE_11use_defaultESG_SG_EEySA_S9_13saxpy_functorILb0EEEEvT0_PT3_T1_NS0_13GridEvenShareISN_EET2_T4_E12temp_storage+96];
	add.f64 	%fd558, %fd957, %fd552;
	add.f64 	%fd559, %fd958, %fd553;
	add.f64 	%fd560, %fd959, %fd554;
	add.f64 	%fd561, %fd960, %fd555;
	add.f64 	%fd562, %fd961, %fd556;
	add.f64 	%fd563, %fd962, %fd557;
	ld.shared.f64 	%fd564, [_ZZN3cub18CUB_300001_SM_10006detail6reduce18DeviceReduceKernelINS2_10policy_hubIN4cuda3std3__45tupleIJddddddEEEy9tuple_sumE10Policy1000EN6thrust24THRUST_300001_SM_1000_NS17counting_iteratorIiNSE_11use_defaultESG_SG_EEySA_S9_13saxpy_functorILb0EEEEvT0_PT3_T1_NS0_13GridEvenShareISN_EET2_T4_E12temp_storage+104];
	ld.shared.f64 	%fd565, [_ZZN3cub18CUB_300001_SM_10006detail6reduce18DeviceReduceKernelINS2_10policy_hubIN4cuda3std3__45tupleIJddddddEEEy9tuple_sumE10Policy1000EN6thrust24THRUST_300001_SM_1000_NS17counting_iteratorIiNSE_11use_defaultESG_SG_EEySA_S9_13saxpy_functorILb0EEEEvT0_PT3_T1_NS0_13GridEvenShareISN_EET2_T4_E12temp_storage+112];
	ld.shared.f64 	%fd566, [_ZZN3cub18CUB_300001_SM_10006detail6reduce18DeviceReduceKernelINS2_10policy_hubIN4cuda3std3__45tupleIJddddddEEEy9tuple_sumE10Policy1000EN6thrust24THRUST_300001_SM_1000_NS17counting_iteratorIiNSE_11use_defaultESG_SG_EEySA_S9_13saxpy_functorILb0EEEEvT0_PT3_T1_NS0_13GridEvenShareISN_EET2_T4_E12temp_storage+120];
	ld.shared.f64 	%fd567, [_ZZN3cub18CUB_300001_SM_10006detail6reduce18DeviceReduceKernelINS2_10policy_hubIN4cuda3std3__45tupleIJddddddEEEy9tuple_sumE10Policy1000EN6thrust24THRUST_300001_SM_1000_NS17counting_iteratorIiNSE_11use_defaultESG_SG_EEySA_S9_13saxpy_functorILb0EEEEvT0_PT3_T1_NS0_13GridEvenShareISN_EET2_T4_E12temp_storage+128];
	ld.shared.f64 	%fd568, [_ZZN3cub18CUB_300001_SM_10006detail6reduce18DeviceReduceKernelINS2_10policy_hubIN4cuda3std3__45tupleIJddddddEEEy9tuple_sumE10Policy1000EN6thrust24THRUST_300001_SM_1000_NS17counting_iteratorIiNSE_11use_defaultESG_SG_EEySA_S9_13saxpy_functorILb0EEEEvT0_PT3_T1_NS0_13GridEvenShareISN_EET2_T4_E12temp_storage+136];
	ld.shared.f64 	%fd569, [_ZZN3cub18CUB_300001_SM_10006detail6reduce18DeviceReduceKernelINS2_10policy_hubIN4cuda3std3__45tupleIJddddddEEEy9tuple_sumE10Policy1000EN6thrust24THRUST_300001_SM_1000_NS17counting_iteratorIiNSE_11use_defaultESG_SG_EEySA_S9_13saxpy_functorILb0EEEEvT0_PT3_T1_NS0_13GridEvenShareISN_EET2_T4_E12temp_storage+144];
	add.f64 	%fd570, %fd558, %fd564;
	add.f64 	%fd571, %fd559, %fd565;
	add.f64 	%fd572, %fd560, %fd566;
	add.f64 	%fd573, %fd561, %fd567;
	add.f64 	%fd574, %fd562, %fd568;
	add.f64 	%fd575, %fd563, %fd569;
	ld.shared.f64 	%fd576, [_ZZN3cub18CUB_300001_SM_10006detail6reduce18DeviceReduceKernelINS2_10policy_hubIN4cuda3std3__45tupleIJddddddEEEy9tuple_sumE10Policy1000EN6thrust24THRUST_300001_SM_1000_NS17counting_iteratorIiNSE_11use_defaultESG_SG_EEySA_S9_13saxpy_functorILb0EEEEvT0_PT3_T1_NS0_13GridEvenShareISN_EET2_T4_E12temp_storage+152];
	ld.shared.f64 	%fd577, [_ZZN3cub18CUB_300001_SM_10006detail6reduce18DeviceReduceKernelINS2_10policy_hubIN4cuda3std3__45tupleIJddddddEEEy9tuple_sumE10Policy1000EN6thrust24THRUST_300001_SM_1000_NS17counting_iteratorIiNSE_11use_defaultESG_SG_EEySA_S9_13saxpy_functorILb0EEEEvT0_PT3_T1_NS0_13GridEvenShareISN_EET2_T4_E12temp_storage+160];
	ld.shared.f64 	%fd578, [_ZZN3cub18CUB_300001_SM_10006detail6reduce18DeviceReduceKernelINS2_10policy_hubIN4cuda3std3__45tupleIJddddddEEEy9tuple_sumE10Policy1000EN6thrust24THRUST_300001_SM_1000_NS17counting_iteratorIiNSE_11use_defaultESG_SG_EEySA_S9_13saxpy_functorILb0EEEEvT0_PT3_T1_NS0_13GridEvenShareISN_EET2_T4_E12temp_storage+168];
	ld.shared.f64 	%fd579, [_ZZN3cub18CUB_300001_SM_10006detail6reduce18DeviceReduceKernelINS2_10policy_hubIN4cuda3std3__45tupleIJddddddEEEy9tuple_sumE10Policy1000EN6thrust24THRUST_300001_SM_1000_NS17counting_iteratorIiNSE_11use_defaultESG_SG_EEySA_S9_13saxpy_functorILb0EEEEvT0_PT3_T1_NS0_13GridEvenShareISN_EET2_T4_E12temp_storage+176];
	ld.shared.f64 	%fd580, [_ZZN3cub18CUB_300001_SM_10006detail6reduce18DeviceReduceKernelINS2_10policy_hubIN4cuda3std3__45tupleIJddddddEEEy9tuple_sumE10Policy1000EN6thrust24THRUST_300001_SM_1000_NS17counting_iteratorIiNSE_11use_defaultESG_SG_EEySA_S9_13saxpy_functorILb0EEEEvT0_PT3_T1_NS0_13GridEvenShareISN_EET2_T4_E12temp_storage+184];
	ld.shared.f64 	%fd581, [_ZZN3cub18CUB_300001_SM_10006detail6reduce18DeviceReduceKernelINS2_10policy_hubIN4cuda3std3__45tupleIJddddddEEEy9tuple_sumE10Policy1000EN6thrust24THRUST_300001_SM_1000_NS17counting_iteratorIiNSE_11use_defaultESG_SG_EEySA_S9_13saxpy_functorILb0EEEEvT0_PT3_T1_NS0_13GridEvenShareISN_EET2_T4_E12temp_storage+192];
	add.f64 	%fd582, %fd570, %fd576;
	add.f64 	%fd583, %fd571, %fd577;
	add.f64 	%fd584, %fd572, %fd578;
	add.f64 	%fd585, %fd573, %fd579;
	add.f64 	%fd586, %fd574, %fd580;
	add.f64 	%fd587, %fd575, %fd581;
	ld.shared.f64 	%fd588, [_ZZN3cub18CUB_300001_SM_10006detail6reduce18DeviceReduceKernelINS2_10policy_hubIN4cuda3std3__45tupleIJddddddEEEy9tuple_sumE10Policy1000EN6thrust24THRUST_300001_SM_1000_NS17counting_iteratorIiNSE_11use_defaultESG_SG_EEySA_S9_13saxpy_functorILb0EEEEvT0_PT3_T1_NS0_13GridEvenShareISN_EET2_T4_E12temp_storage+200];
	ld.shared.f64 	%fd589, [_ZZN3cub18CUB_300001_SM_10006detail6reduce18DeviceReduceKernelINS2_10policy_hubIN4cuda3std3__45tupleIJddddddEEEy9tuple_sumE10Policy1000EN6thrust24THRUST_300001_SM_1000_NS17counting_iteratorIiNSE_11use_defaultESG_SG_EEySA_S9_13saxpy_functorILb0EEEEvT0_PT3_T1_NS0_13GridEvenShareISN_EET2_T4_E12temp_storage+208];
	ld.shared.f64 	%fd590, [_ZZN3cub18CUB_300001_SM_10006detail6reduce18DeviceReduceKernelINS2_10policy_hubIN4cuda3std3__45tupleIJddddddEEEy9tuple_sumE10Policy1000EN6thrust24THRUST_300001_SM_1000_NS17counting_iteratorIiNSE_11use_defaultESG_SG_EEySA_S9_13saxpy_functorILb0EEEEvT0_PT3_T1_NS0_13GridEvenShareISN_EET2_T4_E12temp_storage+216];
	ld.shared.f64 	%fd591, [_ZZN3cub18CUB_300001_SM_10006detail6reduce18DeviceReduceKernelINS2_10policy_hubIN4cuda3std3__45tupleIJddddddEEEy9tuple_sumE10Policy1000EN6thrust24THRUST_300001_SM_1000_NS17counting_iteratorIiNSE_11use_defaultESG_SG_EEySA_S9_13saxpy_functorILb0EEEEvT0_PT3_T1_NS0_13GridEvenShareISN_EET2_T4_E12temp_storage+224];
	ld.shared.f64 	%fd592, [_ZZN3cub18CUB_300001_SM_10006detail6reduce18DeviceReduceKernelINS2_10policy_hubIN4cuda3std3__45tupleIJddddddEEEy9tuple_sumE10Policy1000EN6thrust24THRUST_300001_SM_1000_NS17counting_iteratorIiNSE_11use_defaultESG_SG_EEySA_S9_13saxpy_functorILb0EEEEvT0_PT3_T1_NS0_13GridEvenShareISN_EET2_T4_E12temp_storage+232];
	ld.shared.f64 	%fd593, [_ZZN3cub18CUB_300001_SM_10006detail6reduce18DeviceReduceKernelINS2_10policy_hubIN4cuda3std3__45tupleIJddddddEEEy9tuple_sumE10Policy1000EN6thrust24THRUST_300001_SM_1000_NS17counting_iteratorIiNSE_11use_defaultESG_SG_EEySA_S9_13saxpy_functorILb0EEEEvT0_PT3_T1_NS0_13GridEvenShareISN_EET2_T4_E12temp_storage+240];
	add.f64 	%fd594, %fd582, %fd588;
	add.f64 	%fd595, %fd583, %fd589;
	add.f64 	%fd596, %fd584, %fd590;
	add.f64 	%fd597, %fd585, %fd591;
	add.f64 	%fd598, %fd586, %fd592;
	add.f64 	%fd599, %fd587, %fd593;
	ld.shared.f64 	%fd600, [_ZZN3cub18CUB_300001_SM_10006detail6reduce18DeviceReduceKernelINS2_10policy_hubIN4cuda3std3__45tupleIJddddddEEEy9tuple_sumE10Policy1000EN6thrust24THRUST_300001_SM_1000_NS17counting_iteratorIiNSE_11use_defaultESG_SG_EEySA_S9_13saxpy_functorILb0EEEEvT0_PT3_T1_NS0_13GridEvenShareISN_EET2_T4_E12temp_storage+248];
	ld.shared.f64 	%fd601, [_ZZN3cub18CUB_300001_SM_10006detail6reduce18DeviceReduceKernelINS2_10policy_hubIN4cuda3std3__45tupleIJddddddEEEy9tuple_sumE10Policy1000EN6thrust24THRUST_300001_SM_1000_NS17counting_iteratorIiNSE_11use_defaultESG_SG_EEySA_S9_13saxpy_functorILb0EEEEvT0_PT3_T1_NS0_13GridEvenShareISN_EET2_T4_E12temp_storage+256];
	ld.shared.f64 	%fd602, [_ZZN3cub18CUB_300001_SM_10006detail6reduce18DeviceReduceKernelINS2_10policy_hubIN4cuda3std3__45tupleIJddddddEEEy9tuple_sumE10Policy1000EN6thrust24THRUST_300001_SM_1000_NS17counting_iteratorIiNSE_11use_defaultESG_SG_EEySA_S9_13saxpy_functorILb0EEEEvT0_PT3_T1_NS0_13GridEvenShareISN_EET2_T4_E12temp_storage+264];
	ld.shared.f64 	%fd603, [_ZZN3cub18CUB_300001_SM_10006detail6reduce18DeviceReduceKernelINS2_10policy_hubIN4cuda3std3__45tupleIJddddddEEEy9tuple_sumE10Policy1000EN6thrust24THRUST_300001_SM_1000_NS17counting_iteratorIiNSE_11use_defaultESG_SG_EEySA_S9_13saxpy_functorILb0EEEEvT0_PT3_T1_NS0_13GridEvenShareISN_EET2_T4_E12temp_storage+272];
	ld.shared.f64 	%fd604, [_ZZN3cub18CUB_300001_SM_10006detail6reduce18DeviceReduceKernelINS2_10policy_hubIN4cuda3std3__45tupleIJddddddEEEy9tuple_sumE10Policy1000EN6thrust24THRUST_300001_SM_1000_NS17counting_iteratorIiNSE_11use_defaultESG_SG_EEySA_S9_13saxpy_functorILb0EEEEvT0_PT3_T1_NS0_13GridEvenShareISN_EET2_T4_E12temp_storage+280];
	ld.shared.f64 	%fd605, [_ZZN3cub18CUB_300001_SM_10006detail6reduce18DeviceReduceKernelINS2_10policy_hubIN4cuda3std3__45tupleIJddddddEEEy9tuple_sumE10Policy1000EN6thrust24THRUST_300001_SM_1000_NS17counting_iteratorIiNSE_11use_defaultESG_SG_EEySA_S9_13saxpy_functorILb0EEEEvT0_PT3_T1_NS0_13GridEvenShareISN_EET2_T4_E12temp_storage+288];
	add.f64 	%fd606, %fd594, %fd600;
	add.f64 	%fd607, %fd595, %fd601;
	add.f64 	%fd608, %fd596, %fd602;
	add.f64 	%fd609, %fd597, %fd603;
	add.f64 	%fd610, %fd598, %fd604;
	add.f64 	%fd611, %fd599, %fd605;
	ld.shared.f64 	%fd612, [_ZZN3cub18CUB_300001_SM_10006detail6reduce18DeviceReduceKernelINS2_10policy_hubIN4cuda3std3__45tupleIJddddddEEEy9tuple_sumE10Policy1000EN6thrust24THRUST_300001_SM_1000_NS17counting_iteratorIiNSE_11use_defaultESG_SG_EEySA_S9_13saxpy_functorILb0EEEEvT0_PT3_T1_NS0_13GridEvenShareISN_EET2_T4_E12temp_storage+296];
	ld.shared.f64 	%fd613, [_ZZN3cub18CUB_300001_SM_10006detail6reduce18DeviceReduceKernelINS2_10policy_hubIN4cuda3std3__45tupleIJddddddEEEy9tuple_sumE10Policy1000EN6thrust24THRUST_300001_SM_1000_NS17counting_iteratorIiNSE_11use_defaultESG_SG_EEySA_S9_13saxpy_functorILb0EEEEvT0_PT3_T1_NS0_13GridEvenShareISN_EET2_T4_E12temp_storage+304];
	ld.shared.f64 	%fd614, [_ZZN3cub18CUB_300001_SM_10006detail6reduce18DeviceReduceKernelINS2_10policy_hubIN4cuda3std3__45tupleIJddddddEEEy9tuple_sumE10Policy1000EN6thrust24THRUST_300001_SM_1000_NS17counting_iteratorIiNSE_11use_defaultESG_SG_EEySA_S9_13saxpy_functorILb0EEEEvT0_PT3_T1_NS0_13GridEvenShareISN_EET2_T4_E12temp_storage+312];
	ld.shared.f64 	%fd615, [_ZZN3cub18CUB_300001_SM_10006detail6reduce18DeviceReduceKernelINS2_10policy_hubIN4cuda3std3__45tupleIJddddddEEEy9tuple_sumE10Policy1000EN6thrust24THRUST_300001_SM_1000_NS17counting_iteratorIiNSE_11use_defaultESG_SG_EEySA_S9_13saxpy_functorILb0EEEEvT0_PT3_T1_NS0_13GridEvenShareISN_EET2_T4_E12temp_storage+320];
	ld.shared.f64 	%fd616, [_ZZN3cub18CUB_300001_SM_10006detail6reduce18DeviceReduceKernelINS2_10policy_hubIN4cuda3std3__45tupleIJddddddEEEy9tuple_sumE10Policy1000EN6thrust24THRUST_300001_SM_1000_NS17counting_iteratorIiNSE_11use_defaultESG_SG_EEySA_S9_13saxpy_functorILb0EEEEvT0_PT3_T1_NS0_13GridEvenShareISN_EET2_T4_E12temp_storage+328];
	ld.shared.f64 	%fd617, [_ZZN3cub18CUB_300001_SM_10006detail6reduce18DeviceReduceKernelINS2_10policy_hubIN4cuda3std3__45tupleIJddddddEEEy9tuple_sumE10Policy1000EN6thrust24THRUST_300001_SM_1000_NS17counting_iteratorIiNSE_11use_defaultESG_SG_EEySA_S9_13saxpy_functorILb0EEEEvT0_PT3_T1_NS0_13GridEvenShareISN_EET2_T4_E12temp_storage+336];
	add.f64 	%fd618, %fd606, %fd612;
	add.f64 	%fd619, %fd607, %fd613;
	add.f64 	%fd620, %fd608, %fd614;
	add.f64 	%fd621, %fd609, %fd615;
	add.f64 	%fd622, %fd610, %fd616;
	add.f64 	%fd623, %fd611, %fd617;
	ld.shared.f64 	%fd624, [_ZZN3cub18CUB_300001_SM_10006detail6reduce18DeviceReduceKernelINS2_10policy_hubIN4cuda3std3__45tupleIJddddddEEEy9tuple_sumE10Policy1000EN6thrust24THRUST_300001_SM_1000_NS17counting_iteratorIiNSE_11use_defaultESG_SG_EEySA_S9_13saxpy_functorILb0EEEEvT0_PT3_T1_NS0_13GridEvenShareISN_EET2_T4_E12temp_storage+344];
	ld.shared.f64 	%fd625, [_ZZN3cub18CUB_300001_SM_10006detail6reduce18DeviceReduceKernelINS2_10policy_hubIN4cuda3std3__45tupleIJddddddEEEy9tuple_sumE10Policy1000EN6thrust24THRUST_300001_SM_1000_NS17counting_iteratorIiNSE_11use_defaultESG_SG_EEySA_S9_13saxpy_functorILb0EEEEvT0_PT3_T1_NS0_13GridEvenShareISN_EET2_T4_E12temp_storage+352];
	ld.shared.f64 	%fd626, [_ZZN3cub18CUB_300001_SM_10006detail6reduce18DeviceReduceKernelINS2_10policy_hubIN4cuda3std3__45tupleIJddddddEEEy9tuple_sumE10Policy1000EN6thrust24THRUST_300001_SM_1000_NS17counting_iteratorIiNSE_11use_defaultESG_SG_EEySA_S9_13saxpy_functorILb0EEEEvT0_PT3_T1_NS0_13GridEvenShareISN_EET2_T4_E12temp_storage+360];
	ld.shared.f64 	%fd627, [_ZZN3cub18CUB_300001_SM_10006detail6reduce18DeviceReduceKernelINS2_10policy_hubIN4cuda3std3__45tupleIJddddddEEEy9tuple_sumE10Policy1000EN6thrust24THRUST_300001_SM_1000_NS17counting_iteratorIiNSE_11use_defaultESG_SG_EEySA_S9_13saxpy_functorILb0EEEEvT0_PT3_T1_NS0_13GridEvenShareISN_EET2_T4_E12temp_storage+368];
	ld.shared.f64 	%fd628, [_ZZN3cub18CUB_300001_SM_10006detail6reduce18DeviceReduceKernelINS2_10policy_hubIN4cuda3std3__45tupleIJddddddEEEy9tuple_sumE10Policy1000EN6thrust24THRUST_300001_SM_1000_NS17counting_iteratorIiNSE_11use_defaultESG_SG_EEySA_S9_13saxpy_functorILb0EEEEvT0_PT3_T1_NS0_13GridEvenShareISN_EET2_T4_E12temp_storage+376];
	ld.shared.f64 	%fd629, [_ZZN3cub18CUB_300001_SM_10006detail6reduce18DeviceReduceKernelINS2_10policy_hubIN4cuda3std3__45tupleIJddddddEEEy9tuple_sumE10Policy1000EN6thrust24THRUST_300001_SM_1000_NS17counting_iteratorIiNSE_11use_defaultESG_SG_EEySA_S9_13saxpy_functorILb0EEEEvT0_PT3_T1_NS0_13GridEvenShareISN_EET2_T4_E12temp_storage+384];
	add.f64 	%fd957, %fd618, %fd624;
	add.f64 	%fd958, %fd619, %fd625;
	add.f64 	%fd959, %fd620, %fd626;
	add.f64 	%fd960, %fd621, %fd627;
	add.f64 	%fd961, %fd622, %fd628;
	add.f64 	%fd962, %fd623, %fd629;
$L__BB10_81:
	mov.u32 	%r1211, %tid.x;
	setp.ne.s32 	%p50, %r1211, 0;
	@%p50 bra 	$L__BB10_83;
	ld.param.u64 	%rd314, [_ZN3cub18CUB_300001_SM_10006detail6reduce18DeviceReduceKernelINS2_10policy_hubIN4cuda3std3__45tupleIJddddddEEEy9tuple_sumE10Policy1000EN6thrust24THRUST_300001_SM_1000_NS17counting_iteratorIiNSE_11use_defaultESG_SG_EEySA_S9_13saxpy_functorILb0EEEEvT0_PT3_T1_NS0_13GridEvenShareISN_EET2_T4__param_1];
	cvta.to.global.u64 	%rd311, %rd314;
	mul.wide.u32 	%rd312, %r4, 48;
	add.s64 	%rd313, %rd311, %rd312;
	st.global.f64 	[%rd313], %fd957;
	st.global.f64 	[%rd313+8], %fd958;
	st.global.f64 	[%rd313+16], %fd959;
	st.global.f64 	[%rd313+24], %fd960;
	st.global.f64 	[%rd313+32], %fd961;
	st.global.f64 	[%rd313+40], %fd962;
$L__BB10_83:
	ret;

}


// ===== COMPILED SASS (sm_100) =====

	.target	sm_100

	.elftype	@"ET_EXEC"


//--------------------- .note.nv.tkinfo           --------------------------
	.section	.note.nv.tkinfo,"",@"SHT_NOTE"
	.sectionflags	@"SHF_NOTE_NV_TKINFO"
	.tkinfo
        /*0018*/ 	.word	0x00000002
        /*0030*/ 	.string	""
        /*0030*/ 	.string	"ptxas"
        /*0030*/ 	.string	"Cuda compilation tools, release 13.0, V13.0.88"
        /*0030*/ 	.string	"Build cuda_13.0.r13.0/compiler.36424714_0"
        /*0030*/ 	.string	"-arch sm_100 -m 64 "



//--------------------- .note.nv.cuinfo           --------------------------
	.section	.note.nv.cuinfo,"",@"SHT_NOTE"
	.sectionflags	@"SHF_NOTE_NV_CUINFO"
        /*0018*/ 	.short	0x0002
        /*001a*/ 	.short	0x0064
        /*001c*/ 	.short	0x0082
	.zero		2


//--------------------- .nv.info                  --------------------------
	.section	.nv.info,"",@"SHT_CUDA_INFO"
	.align	4


	//----- nvinfo : EIATTR_REGCOUNT
	.align		4
        /*0000*/ 	.byte	0x04, 0x2f
        /*0002*/ 	.short	(.L_46 - .L_45)
	.align		4
.L_45:
        /*0004*/ 	.word	index@(_ZN3cub18CUB_300001_SM_10006detail11EmptyKernelIvEEvv)
        /*0008*/ 	.word	0x00000004


	//----- nvinfo : EIATTR_FRAME_SIZE
	.align		4
.L_46:
        /*000c*/ 	.byte	0x04, 0x11
        /*000e*/ 	.short	(.L_48 - .L_47)
	.align		4
.L_47:
        /*0010*/ 	.word	index@(_ZN3cub18CUB_300001_SM_10006detail11EmptyKernelIvEEvv)
        /*0014*/ 	.word	0x00000000


	//----- nvinfo : EIATTR_REGCOUNT
	.align		4
.L_48:
        /*0018*/ 	.byte	0x04, 0x2f
        /*001a*/ 	.short	(.L_50 - .L_49)
	.align		4
.L_49:
        /*001c*/ 	.word	index@(_ZN3cub18CUB_300001_SM_10006detail6reduce28DeviceReduceSingleTileKernelINS2_10policy_hubIN4cuda3std3__45tupleIJddddddEEEj9tuple_sumE10Policy1000EN6thrust24THRUST_300001_SM_1000_NS17counting_iteratorIiNSE_11use_defaultESG_SG_EEPS9_jSA_S9_S9_13saxpy_functorILb1EEEEvT0_T1_T2_T3_T4_T6_)
        /*0020*/ 	.word	0x00000072


	//----- nvinfo : EIATTR_FRAME_SIZE
	.align		4
.L_50:
        /*0024*/ 	.byte	0x04, 0x11
        /*0026*/ 	.short	(.L_52 - .L_51)
	.align		4
.L_51:
        /*0028*/ 	.word	index@(_ZN3cub18CUB_300001_SM_10006detail6reduce28DeviceReduceSingleTileKernelINS2_10policy_hubIN4cuda3std3__45tupleIJddddddEEEj9tuple_sumE10Policy1000EN6thrust24THRUST_300001_SM_1000_NS17counting_iteratorIiNSE_11use_defaultESG_SG_EEPS9_jSA_S9_S9_13saxpy_functorILb1EEEEvT0_T1_T2_T3_T4_T6_)
        /*002c*/ 	.word	0x00000000


	//----- nvinfo : EIATTR_REGCOUNT
	.align		4
.L_52:
        /*0030*/ 	.byte	0x04, 0x2f
        /*0032*/ 	.short	(.L_54 - .L_53)
	.align		4
.L_53:
        /*0034*/ 	.word	index@(_ZN3cub18CUB_300001_SM_10006detail6reduce18DeviceReduceKernelINS2_10policy_hubIN4cuda3std3__45tupleIJddddddEEEj9tuple_sumE10Policy1000EN6thrust24THRUST_300001_SM_1000_NS17counting_iteratorIiNSE_11use_defaultESG_SG_EEjSA_S9_13saxpy_functorILb1EEEEvT0_PT3_T1_NS0_13GridEvenShareISN_EET2_T4_)
        /*0038*/ 	.word	0x00000040


	//----- nvinfo : EIATTR_FRAME_SIZE
	.align		4
.L_54:
        /*003c*/ 	.byte	0x04, 0x11
        /*003e*/ 	.short	(.L_56 - .L_55)
	.align		4
.L_55:
        /*0040*/ 	.word	index@(_ZN3cub18CUB_300001_SM_10006detail6reduce18DeviceReduceKernelINS2_10policy_hubIN4cuda3std3__45tupleIJddddddEEEj9tuple_sumE10Policy1000EN6thrust24THRUST_300001_SM_1000_NS17counting_iteratorIiNSE_11use_defaultESG_SG_EEjSA_S9_13saxpy_functorILb1EEEEvT0_PT3_T1_NS0_13GridEvenShareISN_EET2_T4_)
        /*0044*/ 	.word	0x00000000


	//----- nvinfo : EIATTR_REGCOUNT
	.align		4
.L_56:
        /*0048*/ 	.byte	0x04, 0x2f
        /*004a*/ 	.short	(.L_58 - .L_57)
	.align		4
.L_57:
        /*004c*/ 	.word	index@(_ZN3cub18CUB_300001_SM_10006detail6reduce28DeviceReduceSingleTileKernelINS2_10policy_hubIN4cuda3std3__45tupleIJddddddEEEj9tuple_sumE10Policy1000EPS9_SD_iSA_S9_S9_NS7_10__identityEEEvT0_T1_T2_T3_T4_T6_)
        /*0050*/ 	.word	0x0000004e


	//----- nvinfo : EIATTR_FRAME_SIZE
	.align		4
.L_58:
        /*0054*/ 	.byte	0x04, 0x11
        /*0056*/ 	.short	(.L_60 - .L_59)
	.align		4
.L_59:
        /*0058*/ 	.word	index@(_ZN3cub18CUB_300001_SM_10006detail6reduce28DeviceReduceSingleTileKernelINS2_10policy_hubIN4cuda3std3__45tupleIJddddddEEEj9tuple_sumE10Policy1000EPS9_SD_iSA_S9_S9_NS7_10__identityEEEvT0_T1_T2_T3_T4_T6_)
        /*005c*/ 	.word	0x00000000


	//----- nvinfo : EIATTR_REGCOUNT
	.align		4
.L_60:
        /*0060*/ 	.byte	0x04, 0x2f
        /*0062*/ 	.short	(.L_62 - .L_61)
	.align		4
.L_61:
        /*0064*/ 	.word	index@(_ZN3cub18CUB_300001_SM_10006detail6reduce28DeviceReduceSingleTileKernelINS2_10policy_hubIN4cuda3std3__45tupleIJddddddEEEy9tuple_sumE10Policy1000EN6thrust24THRUST_300001_SM_1000_NS17counting_iteratorIiNSE_11use_defaultESG_SG_EEPS9_ySA_S9_S9_13saxpy_functorILb1EEEEvT0_T1_T2_T3_T4_T6_)
        /*0068*/ 	.word	0x00000072


	//----- nvinfo : EIATTR_FRAME_SIZE
	.align		4
.L_62:
        /*006c*/ 	.byte	0x04, 0x11
        /*006e*/ 	.short	(.L_64 - .L_63)
	.align		4
.L_63:
        /*0070*/ 	.word	index@(_ZN3cub18CUB_300001_SM_10006detail6reduce28DeviceReduceSingleTileKernelINS2_10policy_hubIN4cuda3std3__45tupleIJddddddEEEy9tuple_sumE10Policy1000EN6thrust24THRUST_300001_SM_1000_NS17counting_iteratorIiNSE_11use_defaultESG_SG_EEPS9_ySA_S9_S9_13saxpy_functorILb1EEEEvT0_T1_T2_T3_T4_T6_)
        /*0074*/ 	.word	0x00000000


	//----- nvinfo : EIATTR_REGCOUNT
	.align		4
.L_64:
        /*0078*/ 	.byte	0x04, 0x2f
        /*007a*/ 	.short	(.L_66 - .L_65)
	.align		4
.L_65:
        /*007c*/ 	.word	index@(_ZN3cub18CUB_300001_SM_10006detail6reduce18DeviceReduceKernelINS2_10policy_hubIN4cuda3std3__45tupleIJddddddEEEy9tuple_sumE10Policy1000EN6thrust24THRUST_300001_SM_1000_NS17counting_iteratorIiNSE_11use_defaultESG_SG_EEySA_S9_13saxpy_functorILb1EEEEvT0_PT3_T1_NS0_13GridEvenShareISN_EET2_T4_)
        /*0080*/ 	.word	0x00000040


	//----- nvinfo : EIATTR_FRAME_SIZE
	.align		4
.L_66:
        /*0084*/ 	.byte	0x04, 0x11
        /*0086*/ 	.short	(.L_68 - .L_67)
	.align		4
.L_67:
        /*0088*/ 	.word	index@(_ZN3cub18CUB_300001_SM_10006detail6reduce18DeviceReduceKernelINS2_10policy_hubIN4cuda3std3__45tupleIJddddddEEEy9tuple_sumE10Policy1000EN6thrust24THRUST_300001_SM_1000_NS17counting_iteratorIiNSE_11use_defaultESG_SG_EEySA_S9_13saxpy_functorILb1EEEEvT0_PT3_T1_NS0_13GridEvenShareISN_EET2_T4_)
        /*008c*/ 	.word	0x00000000


	//----- nvinfo : EIATTR_REGCOUNT
	.align		4
.L_68:
        /*0090*/ 	.byte	0x04, 0x2f
        /*0092*/ 	.short	(.L_70 - .L_69)
	.align		4
.L_69:
        /*0094*/ 	.word	index@(_ZN3cub18CUB_300001_SM_10006detail6reduce28DeviceReduceSingleTileKernelINS2_10policy_hubIN4cuda3std3__45tupleIJddddddEEEy9tuple_sumE10Policy1000EPS9_SD_iSA_S9_S9_NS7_10__identityEEEvT0_T1_T2_T3_T4_T6_)
        /*0098*/ 	.word	0x0000004e


	//----- nvinfo : EIATTR_FRAME_SIZE
	.align		4
.L_70:
        /*009c*/ 	.byte	0x04, 0x11
        /*009e*/ 	.short	(.L_72 - .L_71)
	.align		4
.L_71:
        /*00a0*/ 	.word	index@(_ZN3cub18CUB_300001_SM_10006detail6reduce28DeviceReduceSingleTileKernelINS2_10policy_hubIN4cuda3std3__45tupleIJddddddEEEy9tuple_sumE10Policy1000EPS9_SD_iSA_S9_S9_NS7_10__identityEEEvT0_T1_T2_T3_T4_T6_)
        /*00a4*/ 	.word	0x00000000


	//----- nvinfo : EIATTR_REGCOUNT
	.align		4
.L_72:
        /*00a8*/ 	.byte	0x04, 0x2f
        /*00aa*/ 	.short	(.L_74 - .L_73)
	.align		4
.L_73:
        /*00ac*/ 	.word	index@(_ZN3cub18CUB_300001_SM_10006detail6reduce28DeviceReduceSingleTileKernelINS2_10policy_hubIN4cuda3std3__45tupleIJddddddEEEj9tuple_sumE10Policy1000EN6thrust24THRUST_300001_SM_1000_NS17counting_iteratorIiNSE_11use_defaultESG_SG_EEPS9_jSA_S9_S9_13saxpy_functorILb0EEEEvT0_T1_T2_T3_T4_T6_)
        /*00b0*/ 	.word	0x00000072


	//----- nvinfo : EIATTR_FRAME_SIZE
	.align		4
.L_74:
        /*00b4*/ 	.byte	0x04, 0x11
        /*00b6*/ 	.short	(.L_76 - .L_75)
	.align		4
.L_75:
        /*00b8*/ 	.word	index@(_ZN3cub18CUB_300001_SM_10006detail6reduce28DeviceReduceSingleTileKernelINS2_10policy_hubIN4cuda3std3__45tupleIJddddddEEEj9tuple_sumE10Policy1000EN6thrust24THRUST_300001_SM_1000_NS17counting_iteratorIiNSE_11use_defaultESG_SG_EEPS9_jSA_S9_S9_13saxpy_functorILb0EEEEvT0_T1_T2_T3_T4_T6_)
        /*00bc*/ 	.word	0x00000000


	//----- nvinfo : EIATTR_REGCOUNT
	.align		4
.L_76:
        /*00c0*/ 	.byte	0x04, 0x2f
        /*00c2*/ 	.short	(.L_78 - .L_77)
	.align		4
.L_77:
        /*00c4*/ 	.word	index@(_ZN3cub18CUB_300001_SM_10006detail6reduce18DeviceReduceKernelINS2_10policy_hubIN4cuda3std3__45tupleIJddddddEEEj9tuple_sumE10Policy1000EN6thrust24THRUST_300001_SM_1000_NS17counting_iteratorIiNSE_11use_defaultESG_SG_EEjSA_S9_13saxpy_functorILb0EEEEvT0_PT3_T1_NS0_13GridEvenShareISN_EET2_T4_)
        /*00c8*/ 	.word	0x00000040


	//----- nvinfo : EIATTR_FRAME_SIZE
	.align		4
.L_78:
        /*00cc*/ 	.byte	0x04, 0x11
        /*00ce*/ 	.short	(.L_80 - .L_79)
	.align		4
.L_79:
        /*00d0*/ 	.word	index@(_ZN3cub18CUB_300001_SM_10006detail6reduce18DeviceReduceKernelINS2_10policy_hubIN4cuda3std3__45tupleIJddddddEEEj9tuple_sumE10Policy1000EN6thrust24THRUST_300001_SM_1000_NS17counting_iteratorIiNSE_11use_defaultESG_SG_EEjSA_S9_13saxpy_functorILb0EEEEvT0_PT3_T1_NS0_13GridEvenShareISN_EET2_T4_)
        /*00d4*/ 	.word	0x00000000


	//----- nvinfo : EIATTR_REGCOUNT
	.align		4
.L_80:
        /*00d8*/ 	.byte	0x04, 0x2f
        /*00da*/ 	.short	(.L_82 - .L_81)
	.align		4
.L_81:
        /*00dc*/ 	.word	index@(_ZN3cub18CUB_300001_SM_10006detail6reduce28DeviceReduceSingleTileKernelINS2_10policy_hubIN4cuda3std3__45tupleIJddddddEEEy9tuple_sumE10Policy1000EN6thrust24THRUST_300001_SM_1000_NS17counting_iteratorIiNSE_11use_defaultESG_SG_EEPS9_ySA_S9_S9_13saxpy_functorILb0EEEEvT0_T1_T2_T3_T4_T6_)
        /*00e0*/ 	.word	0x00000072


	//----- nvinfo : EIATTR_FRAME_SIZE
	.align		4
.L_82:
        /*00e4*/ 	.byte	0x04, 0x11
        /*00e6*/ 	.short	(.L_84 - .L_83)
	.align		4
.L_83:
        /*00e8*/ 	.word	index@(_ZN3cub18CUB_300001_SM_10006detail6reduce28DeviceReduceSingleTileKernelINS2_10policy_hubIN4cuda3std3__45tupleIJddddddEEEy9tuple_sumE10Policy1000EN6thrust24THRUST_300001_SM_1000_NS17counting_iteratorIiNSE_11use_defaultESG_SG_EEPS9_ySA_S9_S9_13saxpy_functorILb0EEEEvT0_T1_T2_T3_T4_T6_)
        /*00ec*/ 	.word	0x00000000


	//----- nvinfo : EIATTR_REGCOUNT
	.align		4
.L_84:
        /*00f0*/ 	.byte	0x04, 0x2f
        /*00f2*/ 	.short	(.L_86 - .L_85)
	.align		4
.L_85:
        /*00f4*/ 	.word	index@(_ZN3cub18CUB_300001_SM_10006detail6reduce18DeviceReduceKernelINS2_10policy_hubIN4cuda3std3__45tupleIJddddddEEEy9tuple_sumE10Policy1000EN6thrust24THRUST_300001_SM_1000_NS17counting_iteratorIiNSE_11use_defaultESG_SG_EEySA_S9_13saxpy_functorILb0EEEEvT0_PT3_T1_NS0_13GridEvenShareISN_EET2_T4_)
        /*00f8*/ 	.word	0x00000040


	//----- nvinfo : EIATTR_FRAME_SIZE
	.align		4
.L_86:
        /*00fc*/ 	.byte	0x04, 0x11
        /*00fe*/ 	.short	(.L_88 - .L_87)
	.align		4
.L_87:
        /*0100*/ 	.word	index@(_ZN3cub18CUB_300001_SM_10006detail6reduce18DeviceReduceKernelINS2_10policy_hubIN4cuda3std3__45tupleIJddddddEEEy9tuple_sumE10Policy1000EN6thrust24THRUST_300001_SM_1000_NS17counting_iteratorIiNSE_11use_defaultESG_SG_EEySA_S9_13saxpy_functorILb0EEEEvT0_PT3_T1_NS0_13GridEvenShareISN_EET2_T4_)
        /*0104*/ 	.word	0x00000000


	//----- nvinfo : EIATTR_MIN_STACK_SIZE
	.align		4
.L_88:
        /*0108*/ 	.byte	0x04, 0x12
        /*010a*/ 	.short	(.L_90 - .L_89)
	.align		4
.L_89:
        /*010c*/ 	.word	index@(_ZN3cub18CUB_300001_SM_10006detail6reduce18DeviceReduceKernelINS2_10policy_hubIN4cuda3std3__45tupleIJddddddEEEy9tuple_sumE10Policy1000EN6thrust24THRUST_300001_SM_1000_NS17counting_iteratorIiNSE_11use_defaultESG_SG_EEySA_S9_13saxpy_functorILb0EEEEvT0_PT3_T1_NS0_13GridEvenShareISN_EET2_T4_)
        /*0110*/ 	.word	0x00000000


	//----- nvinfo : EIATTR_MIN_STACK_SIZE
	.align		4
.L_90:
        /*0114*/ 	.byte	0x04, 0x12
        /*0116*/ 	.short	(.L_92 - .L_91)
	.align		4
.L_91:
        /*0118*/ 	.word	index@(_ZN3cub18CUB_300001_SM_10006detail6reduce28DeviceReduceSingleTileKernelINS2_10policy_hubIN4cuda3std3__45tupleIJddddddEEEy9tuple_sumE10Policy1000EN6thrust24THRUST_300001_SM_1000_NS17counting_iteratorIiNSE_11use_defaultESG_SG_EEPS9_ySA_S9_S9_13saxpy_functorILb0EEEEvT0_T1_T2_T3_T4_T6_)
        /*011c*/ 	.word	0x00000000


	//----- nvinfo : EIATTR_MIN_STACK_SIZE
	.align		4
.L_92:
        /*0120*/ 	.byte	0x04, 0x12
        /*0122*/ 	.short	(.L_94 - .L_93)
	.align		4
.L_93:
        /*0124*/ 	.word	index@(_ZN3cub18CUB_300001_SM_10006detail6reduce18DeviceReduceKernelINS2_10policy_hubIN4cuda3std3__45tupleIJddddddEEEj9tuple_sumE10Policy1000EN6thrust24THRUST_300001_SM_1000_NS17counting_iteratorIiNSE_11use_defaultESG_SG_EEjSA_S9_13saxpy_functorILb0EEEEvT0_PT3_T1_NS0_13GridEvenShareISN_EET2_T4_)
        /*0128*/ 	.word	0x00000000


	//----- nvinfo : EIATTR_MIN_STACK_SIZE
	.align		4
.L_94:
        /*012c*/ 	.byte	0x04, 0x12
        /*012e*/ 	.short	(.L_96 - .L_95)
	.align		4
.L_95:
        /*0130*/ 	.word	index@(_ZN3cub18CUB_300001_SM_10006detail6reduce28DeviceReduceSingleTileKernelINS2_10policy_hubIN4cuda3std3__45tupleIJddddddEEEj9tuple_sumE10Policy1000EN6thrust24THRUST_300001_SM_1000_NS17counting_iteratorIiNSE_11use_defaultESG_SG_EEPS9_jSA_S9_S9_13saxpy_functorILb0EEEEvT0_T1_T2_T3_T4_T6_)
        /*0134*/ 	.word	0x00000000


	//----- nvinfo : EIATTR_MIN_STACK_SIZE
	.align		4
.L_96:
        /*0138*/ 	.byte	0x04, 0x12
        /*013a*/ 	.short	(.L_98 - .L_97)
	.align		4
.L_97:
        /*013c*/ 	.word	index@(_ZN3cub18CUB_300001_SM_10006detail6reduce28DeviceReduceSingleTileKernelINS2_10policy_hubIN4cuda3std3__45tupleIJddddddEEEy9tuple_sumE10Policy1000EPS9_SD_iSA_S9_S9_NS7_10__identityEEEvT0_T1_T2_T3_T4_T6_)
        /*0140*/ 	.word	0x00000000


	//----- nvinfo : EIATTR_MIN_STACK_SIZE
	.align		4
.L_98:
        /*0144*/ 	.byte	0x04, 0x12
        /*0146*/ 	.short	(.L_100 - .L_99)
	.align		4
.L_99:
        /*0148*/ 	.word	index@(_ZN3cub18CUB_300001_SM_10006detail6reduce18DeviceReduceKernelINS2_10policy_hubIN4cuda3std3__45tupleIJddddddEEEy9tuple_sumE10Policy1000EN6thrust24THRUST_300001_SM_1000_NS17counting_iteratorIiNSE_11use_defaultESG_SG_EEySA_S9_13saxpy_functorILb1EEEEvT0_PT3_T1_NS0_13GridEvenShareISN_EET2_T4_)
        /*014c*/ 	.word	0x00000000


	//----- nvinfo : EIATTR_MIN_STACK_SIZE
	.align		4
.L_100:
        /*0150*/ 	.byte	0x04, 0x12
        /*0152*/ 	.short	(.L_102 - .L_101)
	.align		4
.L_101:
        /*0154*/ 	.word	index@(_ZN3cub18CUB_300001_SM_10006detail6reduce28DeviceReduceSingleTileKernelINS2_10policy_hubIN4cuda3std3__45tupleIJddddddEEEy9tuple_sumE10Policy1000EN6thrust24THRUST_300001_SM_1000_NS17counting_iteratorIiNSE_11use_defaultESG_SG_EEPS9_ySA_S9_S9_13saxpy_functorILb1EEEEvT0_T1_T2_T3_T4_T6_)
        /*0158*/ 	.word	0x00000000


	//----- nvinfo : EIATTR_MIN_STACK_SIZE
	.align		4
.L_102:
        /*015c*/ 	.byte	0x04, 0x12
        /*015e*/ 	.short	(.L_104 - .L_103)
	.align		4
.L_103:
        /*0160*/ 	.word	index@(_ZN3cub18CUB_300001_SM_10006detail6reduce28DeviceReduceSingleTileKernelINS2_10policy_hubIN4cuda3std3__45tupleIJddddddEEEj9tuple_sumE10Policy1000EPS9_SD_iSA_S9_S9_NS7_10__identityEEEvT0_T1_T2_T3_T4_T6_)
        /*0164*/ 	.word	0x00000000


	//----- nvinfo : EIATTR_MIN_STACK_SIZE
	.align		4
.L_104:
        /*0168*/ 	.byte	0x04, 0x12
        /*016a*/ 	.short	(.L_106 - .L_105)
	.align		4
.L_105:
        /*016c*/ 	.word	index@(_ZN3cub18CUB_300001_SM_10006detail6reduce18DeviceReduceKernelINS2_10policy_hubIN4cuda3std3__45tupleIJddddddEEEj9tuple_sumE10Policy1000EN6thrust24THRUST_300001_SM_1000_NS17counting_iteratorIiNSE_11use_defaultESG_SG_EEjSA_S9_13saxpy_functorILb1EEEEvT0_PT3_T1_NS0_13GridEvenShareISN_EET2_T4_)
        /*0170*/ 	.word	0x00000000


	//----- nvinfo : EIATTR_MIN_STACK_SIZE
	.align		4
.L_106:
        /*0174*/ 	.byte	0x04, 0x12
        /*0176*/ 	.short	(.L_108 - .L_107)
	.align		4
.L_107:
        /*0178*/ 	.word	index@(_ZN3cub18CUB_300001_SM_10006detail6reduce28DeviceReduceSingleTileKernelINS2_10policy_hubIN4cuda3std3__45tupleIJddddddEEEj9tuple_sumE10Policy1000EN6thrust24THRUST_300001_SM_1000_NS17counting_iteratorIiNSE_11use_defaultESG_SG_EEPS9_jSA_S9_S9_13saxpy_functorILb1EEEEvT0_T1_T2_T3_T4_T6_)
        /*017c*/ 	.word	0x00000000


	//----- nvinfo : EIATTR_MIN_STACK_SIZE
	.align		4
.L_108:
        /*0180*/ 	.byte	0x04, 0x12
        /*0182*/ 	.short	(.L_110 - .L_109)
	.align		4
.L_109:
        /*0184*/ 	.word	index@(_ZN3cub18CUB_300001_SM_10006detail11EmptyKernelIvEEvv)
        /*0188*/ 	.word	0x00000000
.L_110:


//--------------------- .nv.compat                --------------------------
	.section	.nv.compat,"",@"SHT_CUDA_COMPAT_INFO"
	.align	4
        /*0000*/ 	.byte	0x02, 0x09, 0x00, 0x00, 0x02, 0x02, 0x01, 0x00, 0x02, 0x05, 0x05, 0x00, 0x03, 0x07, 0x01, 0x01
        /*0010*/ 	.byte	0x02, 0x03, 0x00, 0x00, 0x02, 0x06, 0x01, 0x00, 0x04, 0x0b, 0x08, 0x00, 0x01, 0x00, 0x00, 0x00
        /*0020*/ 	.byte	0x00, 0x00, 0x00, 0x00


//--------------------- .nv.info._ZN3cub18CUB_300001_SM_10006detail6reduce18DeviceReduceKernelINS2_10policy_hubIN4cuda3std3__45tupleIJddddddEEEy9tuple_sumE10Policy1000EN6thrust24THRUST_300001_SM_1000_NS17counting_iteratorIiNSE_11use_defaultESG_SG_EEySA_S9_13saxpy_functorILb0EEEEvT0_PT3_T1_NS0_13GridEvenShareISN_EET2_T4_ --------------------------
	.section	.nv.info._ZN3cub18CUB_300001_SM_10006detail6reduce18DeviceReduceKernelINS2_10policy_hubIN4cuda3std3__45tupleIJddddddEEEy9tuple_sumE10Policy1000EN6thrust24THRUST_300001_SM_1000_NS17counting_iteratorIiNSE_11use_defaultESG_SG_EEySA_S9_13saxpy_functorILb0EEEEvT0_PT3_T1_NS0_13GridEvenShareISN_EET2_T4_,"",@"SHT_CUDA_INFO"
	.sectionflags	@""
	.align	4


	//----- nvinfo : EIATTR_CUDA_API_VERSION
	.align		4
        /*0000*/ 	.byte	0x04, 0x37
        /*0002*/ 	.short	(.L_112 - .L_111)
.L_111:
        /*0004*/ 	.word	0x00000082


	//----- nvinfo : EIATTR_KPARAM_INFO
	.align		4
.L_112:
        /*0008*/ 	.byte	0x04, 0x17
        /*000a*/ 	.short	(.L_114 - .L_113)
.L_113:
        /*000c*/ 	.word	0x00000000
        /*0010*/ 	.short	0x0005
        /*0012*/ 	.short	0x0068
        /*0014*/ 	.byte	0x00, 0xf0, 0x81, 0x00


	//----- nvinfo : EIATTR_KPARAM_INFO
	.align		4
.L_114:
        /*0018*/ 	.byte	0x04, 0x17
        /*001a*/ 	.short	(.L_116 - .L_115)
.L_115:
        /*001c*/ 	.word	0x00000000
        /*0020*/ 	.short	0x0004
        /*0022*/ 	.short	0x0060
        /*0024*/ 	.byte	0x00, 0xf0, 0x05, 0x00


	//----- nvinfo : EIATTR_KPARAM_INFO
	.align		4
.L_116:
        /*0028*/ 	.byte	0x04, 0x17
        /*002a*/ 	.short	(.L_118 - .L_117)
.L_117:
        /*002c*/ 	.word	0x00000000
        /*0030*/ 	.short	0x0003
        /*0032*/ 	.short	0x0018
        /*0034*/ 	.byte	0x00, 0xf0, 0x21, 0x01


	//----- nvinfo : EIATTR_KPARAM_INFO
	.align		4
.L_118:
        /*0038*/ 	.byte	0x04, 0x17
        /*003a*/ 	.short	(.L_120 - .L_119)
.L_119:
        /*003c*/ 	.word	0x00000000
        /*0040*/ 	.short	0x0002
        /*0042*/ 	.short	0x0010
        /*0044*/ 	.byte	0x00, 0xf0, 0x21, 0x00


	//----- nvinfo : EIATTR_KPARAM_INFO
	.align		4
.L_120:
        /*0048*/ 	.byte	0x04, 0x17
        /*004a*/ 	.short	(.L_122 - .L_121)
.L_121:
        /*004c*/ 	.word	0x00000000
        /*0050*/ 	.short	0x0001
        /*0052*/ 	.short	0x0008
        /*0054*/ 	.byte	0x00, 0xf5, 0x21, 0x00


	//----- nvinfo : EIATTR_KPARAM_INFO
	.align		4
.L_122:
        /*0058*/ 	.byte	0x04, 0x17
        /*005a*/ 	.short	(.L_124 - .L_123)
.L_123:
        /*005c*/ 	.word	0x00000000
        /*0060*/ 	.short	0x0000
        /*0062*/ 	.short	0x0000
        /*0064*/ 	.byte	0x00, 0xf0, 0x11, 0x00


	//----- nvinfo : EIATTR_SPARSE_MMA_MASK
	.align		4
.L_124:
        /*0068*/ 	.byte	0x03, 0x50
        /*006a*/ 	.short	0x0000


	//----- nvinfo : EIATTR_MAXREG_COUNT
	.align		4
        /*006c*/ 	.byte	0x03, 0x1b
        /*006e*/ 	.short	0x00ff


	//----- nvinfo : EIATTR_NUM_BARRIERS
	.align		4
        /*0070*/ 	.byte	0x02, 0x4c
        /*0072*/ 	.byte	0x01
	.zero		1


	//----- nvinfo : EIATTR_MERCURY_ISA_VERSION
	.align		4
        /*0074*/ 	.byte	0x03, 0x5f
        /*0076*/ 	.short	0x0101


	//----- nvinfo : EIATTR_COOP_GROUP_MASK_REGIDS
	.align		4
        /*0078*/ 	.byte	0x04, 0x29
        /*007a*/ 	.short	(.L_126 - .L_125)


	//   ....[0]....
.L_125:
        /*007c*/ 	.word	0xffffffff


	//   ....[1]....
        /*0080*/ 	.word	0xffffffff


	//   ....[2]....
        /*0084*/ 	.word	0xffffffff


	//   ....[3]....
        /*0088*/ 	.word	0xffffffff


	//   ....[4]....
        /*008c*/ 	.word	0xffffffff


	//   ....[5]....
        /*0090*/ 	.word	0xffffffff


	//   ....[6]....
        /*0094*/ 	.word	0xffffffff


	//   ....[7]....
        /*0098*/ 	.word	0xffffffff


	//   ....[8]....
        /*009c*/ 	.word	0xffffffff


	//   ....[9]....
        /*00a0*/ 	.word	0xffffffff


	//   ....[10]....
        /*00a4*/ 	.word	0xffffffff


	//   ....[11]....
        /*00a8*/ 	.word	0xffffffff


	//   ....[12]....
        /*00ac*/ 	.word	0xffffffff


	//   ....[13]....
        /*00b0*/ 	.word	0xffffffff


	//   ....[14]....
        /*00b4*/ 	.word	0xffffffff


	//   ....[15]....
        /*00b8*/ 	.word	0xffffffff


	//   ....[16]....
        /*00bc*/ 	.word	0xffffffff


	//   ....[17]....
        /*00c0*/ 	.word	0xffffffff


	//   ....[18]....
        /*00c4*/ 	.word	0xffffffff


	//   ....[19]....
        /*00c8*/ 	.word	0xffffffff


	//   ....[20]....
        /*00cc*/ 	.word	0xffffffff


	//   ....[21]....
        /*00d0*/ 	.word	0xffffffff


	//   ....[22]....
        /*00d4*/ 	.word	0xffffffff


	//   ....[23]....
        /*00d8*/ 	.word	0xffffffff


	//   ....[24]....
        /*00dc*/ 	.word	0xffffffff


	//   ....[25]....
        /*00e0*/ 	.word	0xffffffff


	//   ....[26]....
        /*00e4*/ 	.word	0xffffffff


	//   ....[27]....
        /*00e8*/ 	.word	0xffffffff


	//   ....[28]....
        /*00ec*/ 	.word	0xffffffff


	//   ....[29]....
        /*00f0*/ 	.word	0xffffffff


	//   ....[30]....
        /*00f4*/ 	.word	0xffffffff


	//   ....[31]....
        /*00f8*/ 	.word	0xffffffff


	//   ....[32]....
        /*00fc*/ 	.word	0xffffffff


	//   ....[33]....
        /*0100*/ 	.word	0xffffffff


	//   ....[34]....
        /*0104*/ 	.word	0xffffffff


	//   ....[35]....
        /*0108*/ 	.word	0xffffffff


	//   ....[36]....
        /*010c*/ 	.word	0xffffffff


	//   ....[37]....
        /*0110*/ 	.word	0xffffffff


	//   ....[38]....
        /*0114*/ 	.word	0xffffffff


	//   ....[39]....
        /*0118*/ 	.word	0xffffffff


	//   ....[40]....
        /*011c*/ 	.word	0xffffffff


	//   ....[41]....
        /*0120*/ 	.word	0xffffffff


	//   ....[42]....
        /*0124*/ 	.word	0xffffffff


	//   ....[43]....
        /*0128*/ 	.word	0xffffffff


	//   ....[44]....
        /*012c*/ 	.word	0xffffffff


	//   ....[45]....
        /*0130*/ 	.word	0xffffffff


	//   ....[46]....
        /*0134*/ 	.word	0xffffffff


	//   ....[47]....
        /*0138*/ 	.word	0xffffffff


	//   ....[48]....
        /*013c*/ 	.word	0xffffffff


	//   ....[49]....
        /*0140*/ 	.word	0xffffffff


	//   ....[50]....
        /*0144*/ 	.word	0xffffffff


	//   ....[51]....
        /*0148*/ 	.word	0xffffffff


	//   ....[52]....
        /*014c*/ 	.word	0xffffffff


	//   ....[53]....
        /*0150*/ 	.word	0xffffffff


	//   ....[54]....
        /*0154*/ 	.word	0xffffffff


	//   ....[55]....
        /*0158*/ 	.word	0xffffffff


	//   ....[56]....
        /*015c*/ 	.word	0xffffffff


	//   ....[57]....
        /*0160*/ 	.word	0xffffffff


	//   ....[58]....
        /*0164*/ 	.word	0xffffffff


	//   ....[59]....
        /*0168*/ 	.word	0xffffffff


	//   ....[60]....
        /*016c*/ 	.word	0xffffffff


	//   ....[61]....
        /*0170*/ 	.word	0xffffffff


	//   ....[62]....
        /*0174*/ 	.word	0xffffffff


	//   ....[63]....
        /*0178*/ 	.word	0xffffffff


	//   ....[64]....
        /*017c*/ 	.word	0xffffffff


	//   ....[65]....
        /*0180*/ 	.word	0xffffffff


	//   ....[66]....
        /*0184*/ 	.word	0xffffffff


	//   ....[67]....
        /*0188*/ 	.word	0xffffffff


	//   ....[68]....
        /*018c*/ 	.word	0xffffffff


	//   ....[69]....
        /*0190*/ 	.word	0xffffffff


	//   ....[70]....
        /*0194*/ 	.word	0xffffffff


	//   ....[71]....
        /*0198*/ 	.word	0xffffffff


	//   ....[72]....
        /*019c*/ 	.word	0xffffffff


	//   ....[73]....
        /*01a0*/ 	.word	0xffffffff


	//   ....[74]....
        /*01a4*/ 	.word	0xffffffff


	//   ....[75]....
        /*01a8*/ 	.word	0xffffffff


	//   ....[76]....
        /*01ac*/ 	.word	0xffffffff


	//   ....[77]....
        /*01b0*/ 	.word	0xffffffff


	//   ....[78]....
        /*01b4*/ 	.word	0xffffffff


	//   ....[79]....
        /*01b8*/ 	.word	0xffffffff


	//   ....[80]....
        /*01bc*/ 	.word	0xffffffff


	//   ....[81]....
        /*01c0*/ 	.word	0xffffffff


	//   ....[82]....
        /*01c4*/ 	.word	0xffffffff


	//   ....[83]....
        /*01c8*/ 	.word	0xffffffff


	//   ....[84]....
        /*01cc*/ 	.word	0xffffffff


	//   ....[85]....
        /*01d0*/ 	.word	0xffffffff


	//   ....[86]....
        /*01d4*/ 	.word	0xffffffff


	//   ....[87]....
        /*01d8*/ 	.word	0xffffffff


	//   ....[88]....
        /*01dc*/ 	.word	0xffffffff


	//   ....[89]....
        /*01e0*/ 	.word	0xffffffff


	//   ....[90]....
        /*01e4*/ 	.word	0xffffffff


	//   ....[91]....
        /*01e8*/ 	.word	0xffffffff


	//   ....[92]....
        /*01ec*/ 	.word	0xffffffff


	//   ....[93]....
        /*01f0*/ 	.word	0xffffffff


	//   ....[94]....
        /*01f4*/ 	.word	0xffffffff


	//   ....[95]....
        /*01f8*/ 	.word	0xffffffff


	//   ....[96]....
        /*01fc*/ 	.word	0xffffffff


	//   ....[97]....
        /*0200*/ 	.word	0xffffffff


	//   ....[98]....
        /*0204*/ 	.word	0xffffffff


	//   ....[99]....
        /*0208*/ 	.word	0xffffffff


	//   ....[100]....
        /*020c*/ 	.word	0xffffffff


	//   ....[101]....
        /*0210*/ 	.word	0xffffffff


	//   ....[102]....
        /*0214*/ 	.word	0xffffffff


	//   ....[103]....
        /*0218*/ 	.word	0xffffffff


	//   ....[104]....
        /*021c*/ 	.word	0xffffffff


	//   ....[105]....
        /*0220*/ 	.word	0xffffffff


	//   ....[106]....
        /*0224*/ 	.word	0xffffffff


	//   ....[107]....
        /*0228*/ 	.word	0xffffffff


	//   ....[108]....
        /*022c*/ 	.word	0xffffffff


	//   ....[109]....
        /*0230*/ 	.word	0xffffffff


	//   ....[110]....
        /*0234*/ 	.word	0xffffffff


	//   ....[111]....
        /*0238*/ 	.word	0xffffffff


	//   ....[112]....
        /*023c*/ 	.word	0xffffffff


	//   ....[113]....
        /*0240*/ 	.word	0xffffffff


	//   ....[114]....
        /*0244*/ 	.word	0xffffffff


	//   ....[115]....
        /*0248*/ 	.word	0xffffffff


	//   ....[116]....
        /*024c*/ 	.word	0xffffffff


	//   ....[117]....
        /*0250*/ 	.word	0xffffffff


	//   ....[118]....
        /*0254*/ 	.word	0xffffffff


	//   ....[119]....
        /*0258*/ 	.word	0xffffffff


	//   ....[120]....
        /*025c*/ 	.word	0xffffffff


	//   ....[121]....
        /*0260*/ 	.word	0xffffffff


	//   ....[122]....
        /*0264*/ 	.word	0xffffffff


	//   ....[123]....
        /*0268*/ 	.word	0xffffffff


	//   ....[124]....
        /*026c*/ 	.word	0xffffffff


	//   ....[125]....
        /*0270*/ 	.word	0xffffffff


	//   ....[126]....
        /*0274*/ 	.word	0xffffffff


	//   ....[127]....
        /*0278*/ 	.word	0xffffffff


	//   ....[128]....
        /*027c*/ 	.word	0xffffffff


	//   ....[129]....
        /*0280*/ 	.word	0xffffffff


	//   ....[130]....
        /*0284*/ 	.word	0xffffffff


	//   ....[131]....
        /*0288*/ 	.word	0xffffffff


	//   ....[132]....
        /*028c*/ 	.word	0xffffffff


	//   ....[133]....
        /*0290*/ 	.word	0xffffffff


	//   ....[134]....
        /*0294*/ 	.word	0xffffffff


	//   ....[135]....
        /*0298*/ 	.word	0xffffffff


	//   ....[136]....
        /*029c*/ 	.word	0xffffffff


	//   ....[137]....
        /*02a0*/ 	.word	0xffffffff


	//   ....[138]....
        /*02a4*/ 	.word	0xffffffff


	//   ....[139]....
        /*02a8*/ 	.word	0xffffffff


	//   ....[140]....
        /*02ac*/ 	.word	0xffffffff


	//   ....[141]....
        /*02b0*/ 	.word	0xffffffff


	//   ....[142]....
        /*02b4*/ 	.word	0xffffffff


	//   ....[143]....
        /*02b8*/ 	.word	0xffffffff


	//   ....[144]....
        /*02bc*/ 	.word	0xffffffff


	//   ....[145]....
        /*02c0*/ 	.word	0xffffffff


	//   ....[146]....
        /*02c4*/ 	.word	0xffffffff


	//   ....[147]....
        /*02c8*/ 	.word	0xffffffff


	//   ....[148]....
        /*02cc*/ 	.word	0xffffffff


	//   ....[149]....
        /*02d0*/ 	.word	0xffffffff


	//   ....[150]....
        /*02d4*/ 	.word	0xffffffff


	//   ....[151]....
        /*02d8*/ 	.word	0xffffffff


	//   ....[152]....
        /*02dc*/ 	.word	0xffffffff


	//   ....[153]....
        /*02e0*/ 	.word	0xffffffff


	//   ....[154]....
        /*02e4*/ 	.word	0xffffffff


	//   ....[155]....
        /*02e8*/ 	.word	0xffffffff


	//   ....[156]....
        /*02ec*/ 	.word	0xffffffff


	//   ....[157]....
        /*02f0*/ 	.word	0xffffffff


	//   ....[158]....
        /*02f4*/ 	.word	0xffffffff


	//   ....[159]....
        /*02f8*/ 	.word	0xffffffff


	//   ....[160]....
        /*02fc*/ 	.word	0xffffffff


	//   ....[161]....
        /*0300*/ 	.word	0xffffffff


	//   ....[162]....
        /*0304*/ 	.word	0xffffffff


	//   ....[163]....
        /*0308*/ 	.word	0xffffffff


	//   ....[164]....
        /*030c*/ 	.word	0xffffffff


	//   ....[165]....
        /*0310*/ 	.word	0xffffffff


	//   ....[166]....
        /*0314*/ 	.word	0xffffffff


	//   ....[167]....
        /*0318*/ 	.word	0xffffffff


	//   ....[168]....
        /*031c*/ 	.word	0xffffffff


	//   ....[169]....
        /*0320*/ 	.word	0xffffffff


	//   ....[170]....
        /*0324*/ 	.word	0xffffffff


	//   ....[171]....
        /*0328*/ 	.word	0xffffffff


	//   ....[172]....
        /*032c*/ 	.word	0xffffffff


	//   ....[173]....
        /*0330*/ 	.word	0xffffffff


	//   ....[174]....
        /*0334*/ 	.word	0xffffffff


	//   ....[175]....
        /*0338*/ 	.word	0xffffffff


	//   ....[176]....
        /*033c*/ 	.word	0xffffffff


	//   ....[177]....
        /*0340*/ 	.word	0xffffffff


	//   ....[178]....
        /*0344*/ 	.word	0xffffffff


	//   ....[179]....
        /*0348*/ 	.word	0xffffffff


	//----- nvinfo : EIATTR_COOP_GROUP_INSTR_OFFSETS
	.align		4
.L_126:
        /*034c*/ 	.byte	0x04, 0x28
        /*034e*/ 	.short	(.L_128 - .L_127)


	//   ....[0]....
.L_127:
        /*0350*/ 	.word	0x00000f30


	//   ....[1]....
        /*0354*/ 	.word	0x00000f40


	//   ....[2]....
        /*0358*/ 	.word	0x00000f50


	//   ....[3]....
        /*035c*/ 	.word	0x00000f60


	//   ....[4]....
        /*0360*/ 	.word	0x00000f70


	//   ....[5]....
        /*0364*/ 	.word	0x00000f80


	//   ....[6]....
        /*0368*/ 	.word	0x00000f90


	//   ....[7]....
        /*036c*/ 	.word	0x00000fb0


	//   ....[8]....
        /*0370*/ 	.word	0x00000fe0


	//   ....[9]....
        /*0374*/ 	.word	0x00001010


	//   ....[10]....
        /*0378*/ 	.word	0x00001030


	//   ....[11]....
        /*037c*/ 	.word	0x00001040


	//   ....[12]....
        /*0380*/ 	.word	0x000010d0


	//   ....[13]....
        /*0384*/ 	.word	0x000010f0


	//   ....[14]....
        /*0388*/ 	.word	0x00001100


	//   ....[15]....
        /*038c*/ 	.word	0x00001110


	//   ....[16]....
        /*0390*/ 	.word	0x00001120


	//   ....[17]....
        /*0394*/ 	.word	0x00001130


	//   ....[18]....
        /*0398*/ 	.word	0x00001140


	//   ....[19]....
        /*039c*/ 	.word	0x00001150


	//   ....[20]....
        /*03a0*/ 	.word	0x00001160


	//   ....[21]....
        /*03a4*/ 	.word	0x00001170


	//   ....[22]....
        /*03a8*/ 	.word	0x00001180


	//   ....[23]....
        /*03ac*/ 	.word	0x00001190


	//   ....[24]....
        /*03b0*/ 	.word	0x00001220


	//   ....[25]....
        /*03b4*/ 	.word	0x00001240


	//   ....[26]....
        /*03b8*/ 	.word	0x00001250


	//   ....[27]....
        /*03bc*/ 	.word	0x00001260


	//   ....[28]....
        /*03c0*/ 	.word	0x00001270


	//   ....[29]....
        /*03c4*/ 	.word	0x00001280


	//   ....[30]....
        /*03c8*/ 	.word	0x00001290


	//   ....[31]....
        /*03cc*/ 	.word	0x000012a0


	//   ....[32]....
        /*03d0*/ 	.word	0x000012b0


	//   ....[33]....
        /*03d4*/ 	.word	0x000012c0


	//   ....[34]....
        /*03d8*/ 	.word	0x000012d0


	//   ....[35]....
        /*03dc*/ 	.word	0x000012e0


	//   ....[36]....
        /*03e0*/ 	.word	0x00001370


	//   ....[37]....
        /*03e4*/ 	.word	0x00001390


	//   ....[38]....
        /*03e8*/ 	.word	0x000013a0


	//   ....[39]....
        /*03ec*/ 	.word	0x000013b0


	//   ....[40]....
        /*03f0*/ 	.word	0x000013c0


	//   ....[41]....
        /*03f4*/ 	.word	0x000013d0


	//   ....[42]....
        /*03f8*/ 	.word	0x000013e0


	//   ....[43]....
        /*03fc*/ 	.word	0x000013f0


	//   ....[44]....
        /*0400*/ 	.word	0x00001400


	//   ....[45]....
        /*0404*/ 	.word	0x00001410


	//   ....[46]....
        /*0408*/ 	.word	0x00001420


	//   ....[47]....
        /*040c*/ 	.word	0x00001430


	//   ....[48]....
        /*0410*/ 	.word	0x000014c0


	//   ....[49]....
        /*0414*/ 	.word	0x000014e0


	//   ....[50]....
        /*0418*/ 	.word	0x000014f0


	//   ....[51]....
        /*041c*/ 	.word	0x00001500


	//   ....[52]....
        /*0420*/ 	.word	0x00001510


	//   ....[53]....
        /*0424*/ 	.word	0x00001520


	//   ....[54]....
        /*0428*/ 	.word	0x00001530


	//   ....[55]....
        /*042c*/ 	.word	0x00001540


	//   ....[56]....
        /*0430*/ 	.word	0x00001550


	//   ....[57]....
        /*0434*/ 	.word	0x00001560


	//   ....[58]....
        /*0438*/ 	.word	0x00001570


	//   ....[59]....
        /*043c*/ 	.word	0x00001580


	//   ....[60]....
        /*0440*/ 	.word	0x00001bc0


	//   ....[61]....
        /*0444*/ 	.word	0x00001bd0


	//   ....[62]....
        /*0448*/ 	.word	0x00001be0


	//   ....[63]....
        /*044c*/ 	.word	0x00001c40


	//   ....[64]....
        /*0450*/ 	.word	0x00001c70


	//   ....[65]....
        /*0454*/ 	.word	0x00001ca0


	//   ....[66]....
        /*0458*/ 	.word	0x00001cc0


	//   ....[67]....
        /*045c*/ 	.word	0x00001cd0


	//   ....[68]....
        /*0460*/ 	.word	0x00001ce0


	//   ....[69]....
        /*0464*/ 	.word	0x00001cf0


	//   ....[70]....
        /*0468*/ 	.word	0x00001d00


	//   ....[71]....
        /*046c*/ 	.word	0x00001d10


	//   ....[72]....
        /*0470*/ 	.word	0x00001da0


	//   ....[73]....
        /*0474*/ 	.word	0x00001dc0


	//   ....[74]....
        /*0478*/ 	.word	0x00001dd0


	//   ....[75]....
        /*047c*/ 	.word	0x00001de0


	//   ....[76]....
        /*0480*/ 	.word	0x00001df0


	//   ....[77]....
        /*0484*/ 	.word	0x00001e00


	//   ....[78]....
        /*0488*/ 	.word	0x00001e10


	//   ....[79]....
        /*048c*/ 	.word	0x00001e20


	//   ....[80]....
        /*0490*/ 	.word	0x00001e30


	//   ....[81]....
        /*0494*/ 	.word	0x00001e40


	//   ....[82]....
        /*0498*/ 	.word	0x00001e50


	//   ....[83]....
        /*049c*/ 	.word	0x00001e60


	//   ....[84]....
        /*04a0*/ 	.word	0x00001ef0


	//   ....[85]....
        /*04a4*/ 	.word	0x00001f10


	//   ....[86]....
        /*04a8*/ 	.word	0x00001f20


	//   ....[87]....
        /*04ac*/ 	.word	0x00001f30


	//   ....[88]....
        /*04b0*/ 	.word	0x00001f40


	//   ....[89]....
        /*04b4*/ 	.word	0x00001f50


	//   ....[90]....
        /*04b8*/ 	.word	0x00001f60


	//   ....[91]....
        /*04bc*/ 	.word	0x00001f70


	//   ....[92]....
        /*04c0*/ 	.word	0x00001f80


	//   ....[93]....
        /*04c4*/ 	.word	0x00001f90


	//   ....[94]....
        /*04c8*/ 	.word	0x00001fa0


	//   ....[95]....
        /*04cc*/ 	.word	0x00001fb0


	//   ....[96]....
        /*04d0*/ 	.word	0x00002040


	//   ....[97]....
        /*04d4*/ 	.word	0x00002060


	//   ....[98]....
        /*04d8*/ 	.word	0x00002070


	//   ....[99]....
        /*04dc*/ 	.word	0x00002080


	//   ....[100]....
        /*04e0*/ 	.word	0x00002090


	//   ....[101]....
        /*04e4*/ 	.word	0x000020a0


	//   ....[102]....
        /*04e8*/ 	.word	0x000020b0


	//   ....[103]....
        /*04ec*/ 	.word	0x000020c0


	//   ....[104]....
        /*04f0*/ 	.word	0x000020d0


	//   ....[105]....
        /*04f4*/ 	.word	0x000020e0


	//   ....[106]....
        /*04f8*/ 	.word	0x000020f0


	//   ....[107]....
        /*04fc*/ 	.word	0x00002100


	//   ....[108]....
        /*0500*/ 	.word	0x00002190


	//   ....[109]....
        /*0504*/ 	.word	0x000021b0


	//   ....[110]....
        /*0508*/ 	.word	0x000021c0


	//   ....[111]....
        /*050c*/ 	.word	0x000021d0


	//   ....[112]....
        /*0510*/ 	.word	0x000021e0


	//   ....[113]....
        /*0514*/ 	.word	0x000021f0


	//   ....[114]....
        /*0518*/ 	.word	0x00002200


	//   ....[115]....
        /*051c*/ 	.word	0x00002210


	//   ....[116]....
        /*0520*/ 	.word	0x00002220


	//   ....[117]....
        /*0524*/ 	.word	0x00002230


	//   ....[118]....
        /*0528*/ 	.word	0x00002240


	//   ....[119]....
        /*052c*/ 	.word	0x00002250


	//   ....[120]....
        /*0530*/ 	.word	0x00003b60


	//   ....[121]....
        /*0534*/ 	.word	0x00003b70


	//   ....[122]....
        /*0538*/ 	.word	0x00003b80


	//   ....[123]....
        /*053c*/ 	.word	0x00003b90


	//   ....[124]....
        /*0540*/ 	.word	0x00003ba0


	//   ....[125]....
        /*0544*/ 	.word	0x00003bb0


	//   ....[126]....
        /*0548*/ 	.word	0x00003bc0


	//   ....[127]....
        /*054c*/ 	.word	0x00003be0


	//   ....[128]....
        /*0550*/ 	.word	0x00003c10


	//   ....[129]....
        /*0554*/ 	.word	0x00003c40


	//   ....[130]....
        /*0558*/ 	.word	0x00003c60


	//   ....[131]....
        /*055c*/ 	.word	0x00003c70


	//   ....[132]....
        /*0560*/ 	.word	0x00003d00


	//   ....[133]....
        /*0564*/ 	.word	0x00003d20


	//   ....[134]....
        /*0568*/ 	.word	0x00003d30


	//   ....[135]....
        /*056c*/ 	.word	0x00003d40


	//   ....[136]....
        /*0570*/ 	.word	0x00003d50


	//   ....[137]....
        /*0574*/ 	.word	0x00003d60


	//   ....[138]....
        /*0578*/ 	.word	0x00003d70


	//   ....[139]....
        /*057c*/ 	.word	0x00003d80


	//   ....[140]....
        /*0580*/ 	.word	0x00003d90


	//   ....[141]....
        /*0584*/ 	.word	0x00003da0


	//   ....[142]....
        /*0588*/ 	.word	0x00003db0


	//   ....[143]....
        /*058c*/ 	.word	0x00003dc0


	//   ....[144]....
        /*0590*/ 	.word	0x00003e50


	//   ....[145]....
        /*0594*/ 	.word	0x00003e70


	//   ....[146]....
        /*0598*/ 	.word	0x00003e80


	//   ....[147]....
        /*059c*/ 	.word	0x00003e90


	//   ....[148]....
        /*05a0*/ 	.word	0x00003ea0


	//   ....[149]....
        /*05a4*/ 	.word	0x00003eb0


	//   ....[150]....
        /*05a8*/ 	.word	0x00003ec0


	//   ....[151]....
        /*05ac*/ 	.word	0x00003ed0


	//   ....[152]....
        /*05b0*/ 	.word	0x00003ee0


	//   ....[153]....
        /*05b4*/ 	.word	0x00003ef0


	//   ....[154]....
        /*05b8*/ 	.word	0x00003f00


	//   ....[155]....
        /*05bc*/ 	.word	0x00003f10


	//   ....[156]....
        /*05c0*/ 	.word	0x00003fa0


	//   ....[157]....
        /*05c4*/ 	.word	0x00003fc0


	//   ....[158]....
        /*05c8*/ 	.word	0x00003fd0


	//   ....[159]....
        /*05cc*/ 	.word	0x00003fe0


	//   ....[160]....
        /*05d0*/ 	.word	0x00003ff0


	//   ....[161]....
        /*05d4*/ 	.word	0x00004000


	//   ....[162]....
        /*05d8*/ 	.word	0x00004010


	//   ....[163]....
        /*05dc*/ 	.word	0x00004020


	//   ....[164]....
        /*05e0*/ 	.word	0x00004030


	//   ....[165]....
        /*05e4*/ 	.word	0x00004040


	//   ....[166]....
        /*05e8*/ 	.word	0x00004050


	//   ....[167]....
        /*05ec*/ 	.word	0x00004060


	//   ....[168]....
        /*05f0*/ 	.word	0x000040f0


	//   ....[169]....
        /*05f4*/ 	.word	0x00004110


	//   ....[170]....
        /*05f8*/ 	.word	0x00004120


	//   ....[171]....
        /*05fc*/ 	.word	0x00004130


	//   ....[172]....
        /*0600*/ 	.word	0x00004140


	//   ....[173]....
        /*0604*/ 	.word	0x00004150


	//   ....[174]....
        /*0608*/ 	.word	0x00004160


	//   ....[175]....
        /*060c*/ 	.word	0x00004170


	//   ....[176]....
        /*0610*/ 	.word	0x00004180


	//   ....[177]....
        /*0614*/ 	.word	0x00004190


	//   ....[178]....
        /*0618*/ 	.word	0x000041a0


	//   ....[179]....
        /*061c*/ 	.word	0x000041b0


	//----- nvinfo : EIATTR_VRC_CTA_INIT_COUNT
	.align		4
.L_128:
        /*0620*/ 	.byte	0x02, 0x4a
	.zero		1
	.zero		1


	//----- nvinfo : EIATTR_EXIT_INSTR_OFFSETS
	.align		4
        /*0624*/ 	.byte	0x04, 0x1c
        /*0626*/ 	.short	(.L_130 - .L_129)


	//   ....[0]....
.L_129:
        /*0628*/ 	.word	0x00004770


	//   ....[1]....
        /*062c*/ 	.word	0x00004800


	//----- nvinfo : EIATTR_MAX_THREADS
	.align		4
.L_130:
        /*0630*/ 	.byte	0x04, 0x05
        /*0632*/ 	.short	(.L_132 - .L_131)
.L_131:
        /*0634*/ 	.word	0x00000100
        /*0638*/ 	.word	0x00000001
        /*063c*/ 	.word	0x00000001


	//----- nvinfo : EIATTR_CRS_STACK_SIZE
	.align		4
.L_132:
        /*0640*/ 	.byte	0x04, 0x1e
        /*0642*/ 	.short	(.L_134 - .L_133)
.L_133:
        /*0644*/ 	.word	0x00000000


	//----- nvinfo : EIATTR_CBANK_PARAM_SIZE
	.align		4
.L_134:
        /*0648*/ 	.byte	0x03, 0x19
        /*064a*/ 	.short	0x0088


	//----- nvinfo : EIATTR_PARAM_CBANK
	.align		4
        /*064c*/ 	.byte	0x04, 0x0a
        /*064e*/ 	.short	(.L_136 - .L_135)
	.align		4
.L_135:
        /*0650*/ 	.word	index@(.nv.constant0._ZN3cub18CUB_300001_SM_10006detail6reduce18DeviceReduceKernelINS2_10policy_hubIN4cuda3std3__45tupleIJddddddEEEy9tuple_sumE10Policy1000EN6thrust24THRUST_300001_SM_1000_NS17counting_iteratorIiNSE_11use_defaultESG_SG_EEySA_S9_13saxpy_functorILb0EEEEvT0_PT3_T1_NS0_13GridEvenShareISN_EET2_T4_)
        /*0654*/ 	.short	0x0380
        /*0656*/ 	.short	0x0088


	//----- nvinfo : EIATTR_SW_WAR
	.align		4
.L_136:
        /*0658*/ 	.byte	0x04, 0x36
        /*065a*/ 	.short	(.L_138 - .L_137)
.L_137:
        /*065c*/ 	.word	0x00000008
.L_138:


//--------------------- .nv.info._ZN3cub18CUB_300001_SM_10006detail6reduce28DeviceReduceSingleTileKernelINS2_10policy_hubIN4cuda3std3__45tupleIJddddddEEEy9tuple_sumE10Policy1000EN6thrust24THRUST_300001_SM_1000_NS17counting_iteratorIiNSE_11use_defaultESG_SG_EEPS9_ySA_S9_S9_13saxpy_functorILb0EEEEvT0_T1_T2_T3_T4_T6_ --------------------------
	.section	.nv.info._ZN3cub18CUB_300001_SM_10006detail6reduce28DeviceReduceSingleTileKernelINS2_10policy_hubIN4cuda3std3__45tupleIJddddddEEEy9tuple_sumE10Policy1000EN6thrust24THRUST_300001_SM_1000_NS17counting_iteratorIiNSE_11use_defaultESG_SG_EEPS9_ySA_S9_S9_13saxpy_functorILb0EEEEvT0_T1_T2_T3_T4_T6_,"",@"SHT_CUDA_INFO"
	.sectionflags	@""
	.align	4


	//----- nvinfo : EIATTR_CUDA_API_VERSION
	.align		4
        /*0000*/ 	.byte	0x04, 0x37
        /*0002*/ 	.short	(.L_140 - .L_139)
.L_139:
        /*0004*/ 	.word	0x00000082


	//----- nvinfo : EIATTR_KPARAM_INFO
	.align		4
.L_140:
        /*0008*/ 	.byte	0x04, 0x17
        /*000a*/ 	.short	(.L_142 - .L_141)
.L_141:
        /*000c*/ 	.word	0x00000000
        /*0010*/ 	.short	0x0005
        /*0012*/ 	.short	0x0050
        /*0014*/ 	.byte	0x00, 0xf0, 0x81, 0x00


	//----- nvinfo : EIATTR_KPARAM_INFO
	.align		4
.L_142:
        /*0018*/ 	.byte	0x04, 0x17
        /*001a*/ 	.short	(.L_144 - .L_143)
.L_143:
        /*001c*/ 	.word	0x00000000
        /*0020*/ 	.short	0x0004
        /*0022*/ 	.short	0x0020
        /*0024*/ 	.byte	0x00, 0xf0, 0xc1, 0x00


	//----- nvinfo : EIATTR_KPARAM_INFO
	.align		4
.L_144:
        /*0028*/ 	.byte	0x04, 0x17
        /*002a*/ 	.short	(.L_146 - .L_145)
.L_145:
        /*002c*/ 	.word	0x00000000
        /*0030*/ 	.short	0x0003
        /*0032*/ 	.short	0x0018
        /*0034*/ 	.byte	0x00, 0xf0, 0x05, 0x00


	//----- nvinfo : EIATTR_KPARAM_INFO
	.align		4
.L_146:
        /*0038*/ 	.byte	0x04, 0x17
        /*003a*/ 	.short	(.L_148 - .L_147)
.L_147:
        /*003c*/ 	.word	0x00000000
        /*0040*/ 	.short	0x0002
        /*0042*/ 	.short	0x0010
        /*0044*/ 	.byte	0x00, 0xf0, 0x21, 0x00


	//----- nvinfo : EIATTR_KPARAM_INFO
	.align		4
.L_148:
        /*0048*/ 	.byte	0x04, 0x17
        /*004a*/ 	.short	(.L_150 - .L_149)
.L_149:
        /*004c*/ 	.word	0x00000000
        /*0050*/ 	.short	0x0001
        /*0052*/ 	.short	0x0008
        /*0054*/ 	.byte	0x00, 0xf5, 0x21, 0x00


	//----- nvinfo : EIATTR_KPARAM_INFO
	.align		4
.L_150:
        /*0058*/ 	.byte	0x04, 0x17
        /*005a*/ 	.short	(.L_152 - .L_151)
.L_151:
        /*005c*/ 	.word	0x00000000
        /*0060*/ 	.short	0x0000
        /*0062*/ 	.short	0x0000
        /*0064*/ 	.byte	0x00, 0xf0, 0x11, 0x00


	//----- nvinfo : EIATTR_SPARSE_MMA_MASK
	.align		4
.L_152:
        /*0068*/ 	.byte	0x03, 0x50
        /*006a*/ 	.short	0x0000


	//----- nvinfo : EIATTR_MAXREG_COUNT
	.align		4
        /*006c*/ 	.byte	0x03, 0x1b
        /*006e*/ 	.short	0x00ff


	//----- nvinfo : EIATTR_NUM_BARRIERS
	.align		4
        /*0070*/ 	.byte	0x02, 0x4c
        /*0072*/ 	.byte	0x01
	.zero		1


	//----- nvinfo : EIATTR_MERCURY_ISA_VERSION
	.align		4
        /*0074*/ 	.byte	0x03, 0x5f
        /*0076*/ 	.short	0x0101


	//----- nvinfo : EIATTR_COOP_GROUP_MASK_REGIDS
	.align		4
        /*0078*/ 	.byte	0x04, 0x29
        /*007a*/ 	.short	(.L_154 - .L_153)


	//   ....[0]....
.L_153:
        /*007c*/ 	.word	0xffffffff


	//   ....[1]....
        /*0080*/ 	.word	0xffffffff


	//   ....[2]....
        /*0084*/ 	.word	0xffffffff


	//   ....[3]....
        /*0088*/ 	.word	0xffffffff


	//   ....[4]....
        /*008c*/ 	.word	0xffffffff


	//   ....[5]....
        /*0090*/ 	.word	0xffffffff


	//   ....[6]....
        /*0094*/ 	.word	0xffffffff


	//   ....[7]....
        /*0098*/ 	.word	0xffffffff


	//   ....[8]....
        /*009c*/ 	.word	0xffffffff


	//   ....[9]....
        /*00a0*/ 	.word	0xffffffff


	//   ....[10]....
        /*00a4*/ 	.word	0xffffffff


	//   ....[11]....
        /*00a8*/ 	.word	0xffffffff


	//   ....[12]....
        /*00ac*/ 	.word	0xffffffff


	//   ....[13]....
        /*00b0*/ 	.word	0xffffffff


	//   ....[14]....
        /*00b4*/ 	.word	0xffffffff


	//   ....[15]....
        /*00b8*/ 	.word	0xffffffff


	//   ....[16]....
        /*00bc*/ 	.word	0xffffffff


	//   ....[17]....
        /*00c0*/ 	.word	0xffffffff


	//   ....[18]....
        /*00c4*/ 	.word	0xffffffff


	//   ....[19]....
        /*00c8*/ 	.word	0xffffffff


	//   ....[20]....
        /*00cc*/ 	.word	0xffffffff


	//   ....[21]....
        /*00d0*/ 	.word	0xffffffff


	//   ....[22]....
        /*00d4*/ 	.word	0xffffffff


	//   ....[23]....
        /*00d8*/ 	.word	0xffffffff


	//   ....[24]....
        /*00dc*/ 	.word	0xffffffff


	//   ....[25]....
        /*00e0*/ 	.word	0xffffffff


	//   ....[26]....
        /*00e4*/ 	.word	0xffffffff


	//   ....[27]....
        /*00e8*/ 	.word	0xffffffff


	//   ....[28]....
        /*00ec*/ 	.word	0xffffffff


	//   ....[29]....
        /*00f0*/ 	.word	0xffffffff


	//   ....[30]....
        /*00f4*/ 	.word	0xffffffff


	//   ....[31]....
        /*00f8*/ 	.word	0xffffffff


	//   ....[32]....
        /*00fc*/ 	.word	0xffffffff


	//   ....[33]....
        /*0100*/ 	.word	0xffffffff


	//   ....[34]....
        /*0104*/ 	.word	0xffffffff


	//   ....[35]....
        /*0108*/ 	.word	0xffffffff


	//   ....[36]....
        /*010c*/ 	.word	0xffffffff


	//   ....[37]....
        /*0110*/ 	.word	0xffffffff


	//   ....[38]....
        /*0114*/ 	.word	0xffffffff


	//   ....[39]....
        /*0118*/ 	.word	0xffffffff


	//   ....[40]....
        /*011c*/ 	.word	0xffffffff


	//   ....[41]....
        /*0120*/ 	.word	0xffffffff


	//   ....[42]....
        /*0124*/ 	.word	0xffffffff


	//   ....[43]....
        /*0128*/ 	.word	0xffffffff


	//   ....[44]....
        /*012c*/ 	.word	0xffffffff


	//   ....[45]....
        /*0130*/ 	.word	0xffffffff


	//   ....[46]....
        /*0134*/ 	.word	0xffffffff


	//   ....[47]....
        /*0138*/ 	.word	0xffffffff


	//   ....[48]....
        /*013c*/ 	.word	0xffffffff


	//   ....[49]....
        /*0140*/ 	.word	0xffffffff


	//   ....[50]....
        /*0144*/ 	.word	0xffffffff


	//   ....[51]....
        /*0148*/ 	.word	0xffffffff


	//   ....[52]....
        /*014c*/ 	.word	0xffffffff


	//   ....[53]....
        /*0150*/ 	.word	0xffffffff


	//   ....[54]....
        /*0154*/ 	.word	0xffffffff


	//   ....[55]....
        /*0158*/ 	.word	0xffffffff


	//   ....[56]....
        /*015c*/ 	.word	0xffffffff


	//   ....[57]....
        /*0160*/ 	.word	0xffffffff


	//   ....[58]....
        /*0164*/ 	.word	0xffffffff


	//   ....[59]....
        /*0168*/ 	.word	0xffffffff


	//   ....[60]....
        /*016c*/ 	.word	0xffffffff


	//   ....[61]....
        /*0170*/ 	.word	0xffffffff


	//   ....[62]....
        /*0174*/ 	.word	0xffffffff


	//   ....[63]....
        /*0178*/ 	.word	0xffffffff


	//   ....[64]....
        /*017c*/ 	.word	0xffffffff


	//   ....[65]....
        /*0180*/ 	.word	0xffffffff


	//   ....[66]....
        /*0184*/ 	.word	0xffffffff


	//   ....[67]....
        /*0188*/ 	.word	0xffffffff


	//   ....[68]....
        /*018c*/ 	.word	0xffffffff


	//   ....[69]....
        /*0190*/ 	.word	0xffffffff


	//   ....[70]....
        /*0194*/ 	.word	0xffffffff


	//   ....[71]....
        /*0198*/ 	.word	0xffffffff


	//   ....[72]....
        /*019c*/ 	.word	0xffffffff


	//   ....[73]....
        /*01a0*/ 	.word	0xffffffff


	//   ....[74]....
        /*01a4*/ 	.word	0xffffffff


	//   ....[75]....
        /*01a8*/ 	.word	0xffffffff


	//   ....[76]....
        /*01ac*/ 	.word	0xffffffff


	//   ....[77]....
        /*01b0*/ 	.word	0xffffffff


	//   ....[78]....
        /*01b4*/ 	.word	0xffffffff


	//   ....[79]....
        /*01b8*/ 	.word	0xffffffff


	//   ....[80]....
        /*01bc*/ 	.word	0xffffffff


	//   ....[81]....
        /*01c0*/ 	.word	0xffffffff


	//   ....[82]....
        /*01c4*/ 	.word	0xffffffff


	//   ....[83]....
        /*01c8*/ 	.word	0xffffffff


	//   ....[84]....
        /*01cc*/ 	.word	0xffffffff


	//   ....[85]....
        /*01d0*/ 	.word	0xffffffff


	//   ....[86]....
        /*01d4*/ 	.word	0xffffffff


	//   ....[87]....
        /*01d8*/ 	.word	0xffffffff


	//   ....[88]....
        /*01dc*/ 	.word	0xffffffff


	//   ....[89]....
        /*01e0*/ 	.word	0xffffffff


	//   ....[90]....
        /*01e4*/ 	.word	0xffffffff


	//   ....[91]....
        /*01e8*/ 	.word	0xffffffff


	//   ....[92]....
        /*01ec*/ 	.word	0xffffffff


	//   ....[93]....
        /*01f0*/ 	.word	0xffffffff


	//   ....[94]....
        /*01f4*/ 	.word	0xffffffff


	//   ....[95]....
        /*01f8*/ 	.word	0xffffffff


	//   ....[96]....
        /*01fc*/ 	.word	0xffffffff


	//   ....[97]....
        /*0200*/ 	.word	0xffffffff


	//   ....[98]....
        /*0204*/ 	.word	0xffffffff


	//   ....[99]....
        /*0208*/ 	.word	0xffffffff


	//   ....[100]....
        /*020c*/ 	.word	0xffffffff


	//   ....[101]....
        /*0210*/ 	.word	0xffffffff


	//   ....[102]....
        /*0214*/ 	.word	0xffffffff


	//   ....[103]....
        /*0218*/ 	.word	0xffffffff


	//   ....[104]....
        /*021c*/ 	.word	0xffffffff


	//   ....[105]....
        /*0220*/ 	.word	0xffffffff


	//   ....[106]....
        /*0224*/ 	.word	0xffffffff


	//   ....[107]....
        /*0228*/ 	.word	0xffffffff


	//   ....[108]....
        /*022c*/ 	.word	0xffffffff


	//   ....[109]....
        /*0230*/ 	.word	0xffffffff


	//   ....[110]....
        /*0234*/ 	.word	0xffffffff


	//   ....[111]....
        /*0238*/ 	.word	0xffffffff


	//   ....[112]....
        /*023c*/ 	.word	0xffffffff


	//   ....[113]....
        /*0240*/ 	.word	0xffffffff


	//   ....[114]....
        /*0244*/ 	.word	0xffffffff


	//   ....[115]....
        /*0248*/ 	.word	0xffffffff


	//   ....[116]....
        /*024c*/ 	.word	0xffffffff


	//   ....[117]....
        /*0250*/ 	.word	0xffffffff


	//   ....[118]....
        /*0254*/ 	.word	0xffffffff


	//   ....[119]....
        /*0258*/ 	.word	0xffffffff


	//----- nvinfo : EIATTR_COOP_GROUP_INSTR_OFFSETS
	.align		4
.L_154:
        /*025c*/ 	.byte	0x04, 0x28
        /*025e*/ 	.short	(.L_156 - .L_155)


	//   ....[0]....
.L_155:
        /*0260*/ 	.word	0x00001070


	//   ....[1]....
        /*0264*/ 	.word	0x00001080


	//   ....[2]....
        /*0268*/ 	.word	0x00001090


	//   ....[3]....
        /*026c*/ 	.word	0x000010d0


	//   ....[4]....
        /*0270*/ 	.word	0x00001120


	//   ....[5]....
        /*0274*/ 	.word	0x00001150


	//   ....[6]....
        /*0278*/ 	.word	0x00001170


	//   ....[7]....
        /*027c*/ 	.word	0x00001180


	//   ....[8]....
        /*0280*/ 	.word	0x00001190


	//   ....[9]....
        /*0284*/ 	.word	0x000011a0


	//   ....[10]....
        /*0288*/ 	.word	0x000011b0


	//   ....[11]....
        /*028c*/ 	.word	0x000011c0


	//   ....[12]....
        /*0290*/ 	.word	0x00001250


	//   ....[13]....
        /*0294*/ 	.word	0x00001270


	//   ....[14]....
        /*0298*/ 	.word	0x00001280


	//   ....[15]....
        /*029c*/ 	.word	0x00001290


	//   ....[16]....
        /*02a0*/ 	.word	0x000012a0


	//   ....[17]....
        /*02a4*/ 	.word	0x000012b0


	//   ....[18]....
        /*02a8*/ 	.word	0x000012c0


	//   ....[19]....
        /*02ac*/ 	.word	0x000012d0


	//   ....[20]....
        /*02b0*/ 	.word	0x000012e0


	//   ....[21]....
        /*02b4*/ 	.word	0x000012f0


	//   ....[22]....
        /*02b8*/ 	.word	0x00001300


	//   ....[23]....
        /*02bc*/ 	.word	0x00001310


	//   ....[24]....
        /*02c0*/ 	.word	0x000013a0


	//   ....[25]....
        /*02c4*/ 	.word	0x000013c0


	//   ....[26]....
        /*02c8*/ 	.word	0x000013d0


	//   ....[27]....
        /*02cc*/ 	.word	0x000013e0


	//   ....[28]....
        /*02d0*/ 	.word	0x000013f0


	//   ....[29]....
        /*02d4*/ 	.word	0x00001400


	//   ....[30]....
        /*02d8*/ 	.word	0x00001410


	//   ....[31]....
        /*02dc*/ 	.word	0x00001420


	//   ....[32]....
        /*02e0*/ 	.word	0x00001430


	//   ....[33]....
        /*02e4*/ 	.word	0x00001440


	//   ....[34]....
        /*02e8*/ 	.word	0x00001450


	//   ....[35]....
        /*02ec*/ 	.word	0x00001460


	//   ....[36]....
        /*02f0*/ 	.word	0x000014f0


	//   ....[37]....
        /*02f4*/ 	.word	0x00001510


	//   ....[38]....
        /*02f8*/ 	.word	0x00001520


	//   ....[39]....
        /*02fc*/ 	.word	0x00001530


	//   ....[40]....
        /*0300*/ 	.word	0x00001540


	//   ....[41]....
        /*0304*/ 	.word	0x00001550


	//   ....[42]....
        /*0308*/ 	.word	0x00001560


	//   ....[43]....
        /*030c*/ 	.word	0x00001570


	//   ....[44]....
        /*0310*/ 	.word	0x00001580


	//   ....[45]....
        /*0314*/ 	.word	0x00001590


	//   ....[46]....
        /*0318*/ 	.word	0x000015a0


	//   ....[47]....
        /*031c*/ 	.word	0x000015b0


	//   ....[48]....
        /*0320*/ 	.word	0x00001640


	//   ....[49]....
        /*0324*/ 	.word	0x00001660


	//   ....[50]....
        /*0328*/ 	.word	0x00001670


	//   ....[51]....
        /*032c*/ 	.word	0x00001680


	//   ....[52]....
        /*0330*/ 	.word	0x00001690


	//   ....[53]....
        /*0334*/ 	.word	0x000016a0


	//   ....[54]....
        /*0338*/ 	.word	0x000016b0


	//   ....[55]....
        /*033c*/ 	.word	0x000016c0


	//   ....[56]....
        /*0340*/ 	.word	0x000016d0


	//   ....[57]....
        /*0344*/ 	.word	0x000016e0


	//   ....[58]....
        /*0348*/ 	.word	0x000016f0


	//   ....[59]....
        /*034c*/ 	.word	0x00001700


	//   ....[60]....
        /*0350*/ 	.word	0x00003070


	//   ....[61]....
        /*0354*/ 	.word	0x00003080


	//   ....[62]....
        /*0358*/ 	.word	0x00003090


	//   ....[63]....
        /*035c*/ 	.word	0x000030a0


	//   ....[64]....
        /*0360*/ 	.word	0x000030b0


	//   ....[65]....
        /*0364*/ 	.word	0x000030c0


	//   ....[66]....
        /*0368*/ 	.word	0x000030d0


	//   ....[67]....
        /*036c*/ 	.word	0x000030f0


	//   ....[68]....
        /*0370*/ 	.word	0x00003120


	//   ....[69]....
        /*0374*/ 	.word	0x00003150


	//   ....[70]....
        /*0378*/ 	.word	0x00003170


	//   ....[71]....
        /*037c*/ 	.word	0x00003180


	//   ....[72]....
        /*0380*/ 	.word	0x00003210


	//   ....[73]....
        /*0384*/ 	.word	0x00003230


	//   ....[74]....
        /*0388*/ 	.word	0x00003240


	//   ....[75]....
        /*038c*/ 	.word	0x00003250


	//   ....[76]....
        /*0390*/ 	.word	0x00003260


	//   ....[77]....
        /*0394*/ 	.word	0x00003270


	//   ....[78]....
        /*0398*/ 	.word	0x00003280


	//   ....[79]....
        /*039c*/ 	.word	0x00003290


	//   ....[80]....
        /*03a0*/ 	.word	0x000032a0


	//   ....[81]....
        /*03a4*/ 	.word	0x000032b0


	//   ....[82]....
        /*03a8*/ 	.word	0x000032c0


	//   ....[83]....
        /*03ac*/ 	.word	0x000032d0


	//   ....[84]....
        /*03b0*/ 	.word	0x00003360


	//   ....[85]....
        /*03b4*/ 	.word	0x00003380


	//   ....[86]....
        /*03b8*/ 	.word	0x00003390


	//   ....[87]....
        /*03bc*/ 	.word	0x000033a0


	//   ....[88]....
        /*03c0*/ 	.word	0x000033b0


	//   ....[89]....
        /*03c4*/ 	.word	0x000033c0


	//   ....[90]....
        /*03c8*/ 	.word	0x000033d0


	//   ....[91]....
        /*03cc*/ 	.word	0x000033e0


	//   ....[92]....
        /*03d0*/ 	.word	0x000033f0


	//   ....[93]....
        /*03d4*/ 	.word	0x00003400


	//   ....[94]....
        /*03d8*/ 	.word	0x00003410


	//   ....[95]....
        /*03dc*/ 	.word	0x00003420


	//   ....[96]....
        /*03e0*/ 	.word	0x000034b0


	//   ....[97]....
        /*03e4*/ 	.word	0x000034d0


	//   ....[98]....
        /*03e8*/ 	.word	0x000034e0


	//   ....[99]....
        /*03ec*/ 	.word	0x000034f0


	//   ....[100]....
        /*03f0*/ 	.word	0x00003500


	//   ....[101]....
        /*03f4*/ 	.word	0x00003510


	//   ....[102]....
        /*03f8*/ 	.word	0x00003520


	//   ....[103]....
        /*03fc*/ 	.word	0x00003530


	//   ....[104]....
        /*0400*/ 	.word	0x00003540


	//   ....[105]....
        /*0404*/ 	.word	0x00003550


	//   ....[106]....
        /*0408*/ 	.word	0x00003560


	//   ....[107]....
        /*040c*/ 	.word	0x00003570


	//   ....[108]....
        /*0410*/ 	.word	0x00003600


	//   ....[109]....
        /*0414*/ 	.word	0x00003620


	//   ....[110]....
        /*0418*/ 	.word	0x00003630


	//   ....[111]....
        /*041c*/ 	.word	0x00003640


	//   ....[112]....
        /*0420*/ 	.word	0x00003650


	//   ....[113]....
        /*0424*/ 	.word	0x00003660


	//   ....[114]....
        /*0428*/ 	.word	0x00003670


	//   ....[115]....
        /*042c*/ 	.word	0x00003680


	//   ....[116]....
        /*0430*/ 	.word	0x00003690


	//   ....[117]....
        /*0434*/ 	.word	0x000036a0


	//   ....[118]....
        /*0438*/ 	.word	0x000036b0


	//   ....[119]....
        /*043c*/ 	.word	0x000036c0


	//----- nvinfo : EIATTR_VRC_CTA_INIT_COUNT
	.align		4
.L_156:
        /*0440*/ 	.byte	0x02, 0x4a
	.zero		1
	.zero		1


	//----- nvinfo : EIATTR_EXIT_INSTR_OFFSETS
	.align		4
        /*0444*/ 	.byte	0x04, 0x1c
        /*0446*/ 	.short	(.L_158 - .L_157)


	//   ....[0]....
.L_157:
        /*0448*/ 	.word	0x00000080


	//   ....[1]....
        /*044c*/ 	.word	0x00000160


	//   ....[2]....
        /*0450*/ 	.word	0x00003c80


	//   ....[3]....
        /*0454*/ 	.word	0x00003d90


	//----- nvinfo : EIATTR_MAX_THREADS
	.align		4
.L_158:
        /*0458*/ 	.byte	0x04, 0x05
        /*045a*/ 	.short	(.L_160 - .L_159)
.L_159:
        /*045c*/ 	.word	0x00000100
        /*0460*/ 	.word	0x00000001
        /*0464*/ 	.word	0x00000001


	//----- nvinfo : EIATTR_CRS_STACK_SIZE
	.align		4
.L_160:
        /*0468*/ 	.byte	0x04, 0x1e
        /*046a*/ 	.short	(.L_162 - .L_161)
.L_161:
        /*046c*/ 	.word	0x00000000


	//----- nvinfo : EIATTR_CBANK_PARAM_SIZE
	.align		4
.L_162:
        /*0470*/ 	.byte	0x03, 0x19
        /*0472*/ 	.short	0x0070


	//----- nvinfo : EIATTR_PARAM_CBANK
	.align		4
        /*0474*/ 	.byte	0x04, 0x0a
        /*0476*/ 	.short	(.L_164 - .L_163)
	.align		4
.L_163:
        /*0478*/ 	.word	index@(.nv.constant0._ZN3cub18CUB_300001_SM_10006detail6reduce28DeviceReduceSingleTileKernelINS2_10policy_hubIN4cuda3std3__45tupleIJddddddEEEy9tuple_sumE10Policy1000EN6thrust24THRUST_300001_SM_1000_NS17counting_iteratorIiNSE_11use_defaultESG_SG_EEPS9_ySA_S9_S9_13saxpy_functorILb0EEEEvT0_T1_T2_T3_T4_T6_)
        /*047c*/ 	.short	0x0380
        /*047e*/ 	.short	0x0070


	//----- nvinfo : EIATTR_SW_WAR
	.align		4
.L_164:
        /*0480*/ 	.byte	0x04, 0x36
        /*0482*/ 	.short	(.L_166 - .L_165)
.L_165:
        /*0484*/ 	.word	0x00000008
.L_166:


//--------------------- .nv.info._ZN3cub18CUB_300001_SM_10006detail6reduce18DeviceReduceKernelINS2_10policy_hubIN4cuda3std3__45tupleIJddddddEEEj9tuple_sumE10Policy1000EN6thrust24THRUST_300001_SM_1000_NS17counting_iteratorIiNSE_11use_defaultESG_SG_EEjSA_S9_13saxpy_functorILb0EEEEvT0_PT3_T1_NS0_13GridEvenShareISN_EET2_T4_ --------------------------
	.section	.nv.info._ZN3cub18CUB_300001_SM_10006detail6reduce18DeviceReduceKernelINS2_10policy_hubIN4cuda3std3__45tupleIJddddddEEEj9tuple_sumE10Policy1000EN6thrust24THRUST_300001_SM_1000_NS17counting_iteratorIiNSE_11use_defaultESG_SG_EEjSA_S9_13saxpy_functorILb0EEEEvT0_PT3_T1_NS0_13GridEvenShareISN_EET2_T4_,"",@"SHT_CUDA_INFO"
	.sectionflags	@""
	.align	4


	//----- nvinfo : EIATTR_CUDA_API_VERSION
	.align		4
        /*0000*/ 	.byte	0x04, 0x37
        /*0002*/ 	.short	(.L_168 - .L_167)
.L_167:
        /*0004*/ 	.word	0x00000082


	//----- nvinfo : EIATTR_KPARAM_INFO
	.align		4
.L_168:
        /*0008*/ 	.byte	0x04, 0x17
        /*000a*/ 	.short	(.L_170 - .L_169)
.L_169:
        /*000c*/ 	.word	0x00000000
        /*0010*/ 	.short	0x0005
        /*0012*/ 	.short	0x0040
        /*0014*/ 	.byte	0x00, 0xf0, 0x81, 0x00


	//----- nvinfo : EIATTR_KPARAM_INFO
	.align		4
.L_170:
        /*0018*/ 	.byte	0x04, 0x17
        /*001a*/ 	.short	(.L_172 - .L_171)
.L_171:
        /*001c*/ 	.word	0x00000000
        /*0020*/ 	.short	0x0004
        /*0022*/ 	.short	0x003c
        /*0024*/ 	.byte	0x00, 0xf0, 0x05, 0x00


	//----- nvinfo : EIATTR_KPARAM_INFO
	.align		4
.L_172:
        /*0028*/ 	.byte	0x04, 0x17
        /*002a*/ 	.short	(.L_174 - .L_173)
.L_173:
        /*002c*/ 	.word	0x00000000
        /*0030*/ 	.short	0x0003
        /*0032*/ 	.short	0x0014
        /*0034*/ 	.byte	0x00, 0xf0, 0xa1, 0x00


	//----- nvinfo : EIATTR_KPARAM_INFO
	.align		4
.L_174:
        /*0038*/ 	.byte	0x04, 0x17
        /*003a*/ 	.short	(.L_176 - .L_175)
.L_175:
        /*003c*/ 	.word	0x00000000
        /*0040*/ 	.short	0x0002
        /*0042*/ 	.short	0x0010
        /*0044*/ 	.byte	0x00, 0xf0, 0x11, 0x00


	//----- nvinfo : EIATTR_KPARAM_INFO
	.align		4
.L_176:
        /*0048*/ 	.byte	0x04, 0x17
        /*004a*/ 	.short	(.L_178 - .L_177)
.L_177:
        /*004c*/ 	.word	0x00000000
        /*0050*/ 	.short	0x0001
        /*0052*/ 	.short	0x0008
        /*0054*/ 	.byte	0x00, 0xf5, 0x21, 0x00


	//----- nvinfo : EIATTR_KPARAM_INFO
	.align		4
.L_178:
        /*0058*/ 	.byte	0x04, 0x17
        /*005a*/ 	.short	(.L_180 - .L_179)
.L_179:
        /*005c*/ 	.word	0x00000000
        /*0060*/ 	.short	0x0000
        /*0062*/ 	.short	0x0000
        /*0064*/ 	.byte	0x00, 0xf0, 0x11, 0x00


	//----- nvinfo : EIATTR_SPARSE_MMA_MASK
	.align		4
.L_180:
        /*0068*/ 	.byte	0x03, 0x50
        /*006a*/ 	.short	0x0000


	//----- nvinfo : EIATTR_MAXREG_COUNT
	.align		4
        /*006c*/ 	.byte	0x03, 0x1b
        /*006e*/ 	.short	0x00ff


	//----- nvinfo : EIATTR_NUM_BARRIERS
	.align		4
        /*0070*/ 	.byte	0x02, 0x4c
        /*0072*/ 	.byte	0x01
	.zero		1


	//----- nvinfo : EIATTR_MERCURY_ISA_VERSION
	.align		4
        /*0074*/ 	.byte	0x03, 0x5f
        /*0076*/ 	.short	0x0101


	//----- nvinfo : EIATTR_COOP_GROUP_MASK_REGIDS
	.align		4
        /*0078*/ 	.byte	0x04, 0x29
        /*007a*/ 	.short	(.L_182 - .L_181)


	//   ....[0]....
.L_181:
        /*007c*/ 	.word	0xffffffff


	//   ....[1]....
        /*0080*/ 	.word	0xffffffff


	//   ....[2]....
        /*0084*/ 	.word	0xffffffff


	//   ....[3]....
        /*0088*/ 	.word	0xffffffff


	//   ....[4]....
        /*008c*/ 	.word	0xffffffff


	//   ....[5]....
        /*0090*/ 	.word	0xffffffff


	//   ....[6]....
        /*0094*/ 	.word	0xffffffff


	//   ....[7]....
        /*0098*/ 	.word	0xffffffff


	//   ....[8]....
        /*009c*/ 	.word	0xffffffff


	//   ....[9]....
        /*00a0*/ 	.word	0xffffffff


	//   ....[10]....
        /*00a4*/ 	.word	0xffffffff


	//   ....[11]....
        /*00a8*/ 	.word	0xffffffff


	//   ....[12]....
        /*00ac*/ 	.word	0xffffffff


	//   ....[13]....
        /*00b0*/ 	.word	0xffffffff


	//   ....[14]....
        /*00b4*/ 	.word	0xffffffff


	//   ....[15]....
        /*00b8*/ 	.word	0xffffffff


	//   ....[16]....
        /*00bc*/ 	.word	0xffffffff


	//   ....[17]....
        /*00c0*/ 	.word	0xffffffff


	//   ....[18]....
        /*00c4*/ 	.word	0xffffffff


	//   ....[19]....
        /*00c8*/ 	.word	0xffffffff


	//   ....[20]....
        /*00cc*/ 	.word	0xffffffff


	//   ....[21]....
        /*00d0*/ 	.word	0xffffffff


	//   ....[22]....
        /*00d4*/ 	.word	0xffffffff


	//   ....[23]....
        /*00d8*/ 	.word	0xffffffff


	//   ....[24]....
        /*00dc*/ 	.word	0xffffffff


	//   ....[25]....
        /*00e0*/ 	.word	0xffffffff


	//   ....[26]....
        /*00e4*/ 	.word	0xffffffff


	//   ....[27]....
        /*00e8*/ 	.word	0xffffffff


	//   ....[28]....
        /*00ec*/ 	.word	0xffffffff


	//   ....[29]....
        /*00f0*/ 	.word	0xffffffff


	//   ....[30]....
        /*00f4*/ 	.word	0xffffffff


	//   ....[31]....
        /*00f8*/ 	.word	0xffffffff


	//   ....[32]....
        /*00fc*/ 	.word	0xffffffff


	//   ....[33]....
        /*0100*/ 	.word	0xffffffff


	//   ....[34]....
        /*0104*/ 	.word	0xffffffff


	//   ....[35]....
        /*0108*/ 	.word	0xffffffff


	//   ....[36]....
        /*010c*/ 	.word	0xffffffff


	//   ....[37]....
        /*0110*/ 	.word	0xffffffff


	//   ....[38]....
        /*0114*/ 	.word	0xffffffff


	//   ....[39]....
        /*0118*/ 	.word	0xffffffff


	//   ....[40]....
        /*011c*/ 	.word	0xffffffff


	//   ....[41]....
        /*0120*/ 	.word	0xffffffff


	//   ....[42]....
        /*0124*/ 	.word	0xffffffff


	//   ....[43]....
        /*0128*/ 	.word	0xffffffff


	//   ....[44]....
        /*012c*/ 	.word	0xffffffff


	//   ....[45]....
        /*0130*/ 	.word	0xffffffff


	//   ....[46]....
        /*0134*/ 	.word	0xffffffff


	//   ....[47]....
        /*0138*/ 	.word	0xffffffff


	//   ....[48]....
        /*013c*/ 	.word	0xffffffff


	//   ....[49]....
        /*0140*/ 	.word	0xffffffff


	//   ....[50]....
        /*0144*/ 	.word	0xffffffff


	//   ....[51]....
        /*0148*/ 	.word	0xffffffff


	//   ....[52]....
        /*014c*/ 	.word	0xffffffff


	//   ....[53]....
        /*0150*/ 	.word	0xffffffff


	//   ....[54]....
        /*0154*/ 	.word	0xffffffff


	//   ....[55]....
        /*0158*/ 	.word	0xffffffff


	//   ....[56]....
        /*015c*/ 	.word	0xffffffff


	//   ....[57]....
        /*0160*/ 	.word	0xffffffff


	//   ....[58]....
        /*0164*/ 	.word	0xffffffff


	//   ....[59]....
        /*0168*/ 	.word	0xffffffff


	//   ....[60]....
        /*016c*/ 	.word	0xffffffff


	//   ....[61]....
        /*0170*/ 	.word	0xffffffff


	//   ....[62]....
        /*0174*/ 	.word	0xffffffff


	//   ....[63]....
        /*0178*/ 	.word	0xffffffff


	//   ....[64]....
        /*017c*/ 	.word	0xffffffff


	//   ....[65]....
        /*0180*/ 	.word	0xffffffff


	//   ....[66]....
        /*0184*/ 	.word	0xffffffff


	//   ....[67]....
        /*0188*/ 	.word	0xffffffff


	//   ....[68]....
        /*018c*/ 	.word	0xffffffff


	//   ....[69]....
        /*0190*/ 	.word	0xffffffff


	//   ....[70]....
        /*0194*/ 	.word	0xffffffff


	//   ....[71]....
        /*0198*/ 	.word	0xffffffff


	//   ....[72]....
        /*019c*/ 	.word	0xffffffff


	//   ....[73]....
        /*01a0*/ 	.word	0xffffffff


	//   ....[74]....
        /*01a4*/ 	.word	0xffffffff


	//   ....[75]....
        /*01a8*/ 	.word	0xffffffff


	//   ....[76]....
        /*01ac*/ 	.word	0xffffffff


	//   ....[77]....
        /*01b0*/ 	.word	0xffffffff


	//   ....[78]....
        /*01b4*/ 	.word	0xffffffff


	//   ....[79]....
        /*01b8*/ 	.word	0xffffffff


	//   ....[80]....
        /*01bc*/ 	.word	0xffffffff


	//   ....[81]....
        /*01c0*/ 	.word	0xffffffff


	//   ....[82]....
        /*01c4*/ 	.word	0xffffffff


	//   ....[83]....
        /*01c8*/ 	.word	0xffffffff


	//   ....[84]....
        /*01cc*/ 	.word	0xffffffff


	//   ....[85]....
        /*01d0*/ 	.word	0xffffffff


	//   ....[86]....
        /*01d4*/ 	.word	0xffffffff


	//   ....[87]....
        /*01d8*/ 	.word	0xffffffff


	//   ....[88]....
        /*01dc*/ 	.word	0xffffffff


	//   ....[89]....
        /*01e0*/ 	.word	0xffffffff


	//   ....[90]....
        /*01e4*/ 	.word	0xffffffff


	//   ....[91]....
        /*01e8*/ 	.word	0xffffffff


	//   ....[92]....
        /*01ec*/ 	.word	0xffffffff


	//   ....[93]....
        /*01f0*/ 	.word	0xffffffff


	//   ....[94]....
        /*01f4*/ 	.word	0xffffffff


	//   ....[95]....
        /*01f8*/ 	.word	0xffffffff


	//   ....[96]....
        /*01fc*/ 	.word	0xffffffff


	//   ....[97]....
        /*0200*/ 	.word	0xffffffff


	//   ....[98]....
        /*0204*/ 	.word	0xffffffff


	//   ....[99]....
        /*0208*/ 	.word	0xffffffff


	//   ....[100]....
        /*020c*/ 	.word	0xffffffff


	//   ....[101]....
        /*0210*/ 	.word	0xffffffff


	//   ....[102]....
        /*0214*/ 	.word	0xffffffff


	//   ....[103]....
        /*0218*/ 	.word	0xffffffff


	//   ....[104]....
        /*021c*/ 	.word	0xffffffff


	//   ....[105]....
        /*0220*/ 	.word	0xffffffff


	//   ....[106]....
        /*0224*/ 	.word	0xffffffff


	//   ....[107]....
        /*0228*/ 	.word	0xffffffff


	//   ....[108]....
        /*022c*/ 	.word	0xffffffff


	//   ....[109]....
        /*0230*/ 	.word	0xffffffff


	//   ....[110]....
        /*0234*/ 	.word	0xffffffff


	//   ....[111]....
        /*0238*/ 	.word	0xffffffff


	//   ....[112]....
        /*023c*/ 	.word	0xffffffff


	//   ....[113]....
        /*0240*/ 	.word	0xffffffff


	//   ....[114]....
        /*0244*/ 	.word	0xffffffff


	//   ....[115]....
        /*0248*/ 	.word	0xffffffff


	//   ....[116]....
        /*024c*/ 	.word	0xffffffff


	//   ....[117]....
        /*0250*/ 	.word	0xffffffff


	//   ....[118]....
        /*0254*/ 	.word	0xffffffff


	//   ....[119]....
        /*0258*/ 	.word	0xffffffff


	//----- nvinfo : EIATTR_COOP_GROUP_INSTR_OFFSETS
	.align		4
.L_182:
        /*025c*/ 	.byte	0x04, 0x28
        /*025e*/ 	.short	(.L_184 - .L_183)


	//   ....[0]....
.L_183:
        /*0260*/ 	.word	0x00000f70


	//   ....[1]....
        /*0264*/ 	.word	0x00000fa0


	//   ....[2]....
        /*0268*/ 	.word	0x00000fd0


	//   ....[3]....
        /*026c*/ 	.word	0x00000ff0


	//   ....[4]....
        /*0270*/ 	.word	0x00001000


	//   ....[5]....
        /*0274*/ 	.word	0x00001010


	//   ....[6]....
        /*0278*/ 	.word	0x00001020


	//   ....[7]....
        /*027c*/ 	.word	0x00001030


	//   ....[8]....
        /*0280*/ 	.word	0x00001040


	//   ....[9]....
        /*0284*/ 	.word	0x00001050


	//   ....[10]....
        /*0288*/ 	.word	0x00001060


	//   ....[11]....
        /*028c*/ 	.word	0x00001070


	//   ....[12]....
        /*0290*/ 	.word	0x00001100


	//   ....[13]....
        /*0294*/ 	.word	0x00001120


	//   ....[14]....
        /*0298*/ 	.word	0x00001130


	//   ....[15]....
        /*029c*/ 	.word	0x00001140


	//   ....[16]....
        /*02a0*/ 	.word	0x00001150


	//   ....[17]....
        /*02a4*/ 	.word	0x00001160


	//   ....[18]....
        /*02a8*/ 	.word	0x00001170


	//   ....[19]....
        /*02ac*/ 	.word	0x00001180


	//   ....[20]....
        /*02b0*/ 	.word	0x00001190


	//   ....[21]....
        /*02b4*/ 	.word	0x000011a0


	//   ....[22]....
        /*02b8*/ 	.word	0x000011b0


	//   ....[23]....
        /*02bc*/ 	.word	0x000011c0


	//   ....[24]....
        /*02c0*/ 	.word	0x00001250


	//   ....[25]....
        /*02c4*/ 	.word	0x00001270


	//   ....[26]....
        /*02c8*/ 	.word	0x00001280


	//   ....[27]....
        /*02cc*/ 	.word	0x00001290


	//   ....[28]....
        /*02d0*/ 	.word	0x000012a0


	//   ....[29]....
        /*02d4*/ 	.word	0x000012b0


	//   ....[30]....
        /*02d8*/ 	.word	0x000012c0


	//   ....[31]....
        /*02dc*/ 	.word	0x000012d0


	//   ....[32]....
        /*02e0*/ 	.word	0x000012e0


	//   ....[33]....
        /*02e4*/ 	.word	0x000012f0


	//   ....[34]....
        /*02e8*/ 	.word	0x00001300


	//   ....[35]....
        /*02ec*/ 	.word	0x00001310


	//   ....[36]....
        /*02f0*/ 	.word	0x000013a0


	//   ....[37]....
        /*02f4*/ 	.word	0x000013c0


	//   ....[38]....
        /*02f8*/ 	.word	0x000013d0


	//   ....[39]....
        /*02fc*/ 	.word	0x000013e0


	//   ....[40]....
        /*0300*/ 	.word	0x000013f0


	//   ....[41]....
        /*0304*/ 	.word	0x00001400


	//   ....[42]....
        /*0308*/ 	.word	0x00001410


	//   ....[43]....
        /*030c*/ 	.word	0x00001420


	//   ....[44]....
        /*0310*/ 	.word	0x00001430


	//   ....[45]....
        /*0314*/ 	.word	0x00001440


	//   ....[46]....
        /*0318*/ 	.word	0x00001450


	//   ....[47]....
        /*031c*/ 	.word	0x00001460


	//   ....[48]....
        /*0320*/ 	.word	0x000014f0


	//   ....[49]....
        /*0324*/ 	.word	0x00001510


	//   ....[50]....
        /*0328*/ 	.word	0x00001520


	//   ....[51]....
        /*032c*/ 	.word	0x00001530


	//   ....[52]....
        /*0330*/ 	.word	0x00001540


	//   ....[53]....
        /*0334*/ 	.word	0x00001550


	//   ....[54]....
        /*0338*/ 	.word	0x00001560


	//   ....[55]....
        /*033c*/ 	.word	0x00001570


	//   ....[56]....
        /*0340*/ 	.word	0x00001580


	//   ....[57]....
        /*0344*/ 	.word	0x00001590


	//   ....[58]....
        /*0348*/ 	.word	0x000015a0


	//   ....[59]....
        /*034c*/ 	.word	0x000015b0


	//   ....[60]....
        /*0350*/ 	.word	0x00002e50


	//   ....[61]....
        /*0354*/ 	.word	0x00002e60


	//   ....[62]....
        /*0358*/ 	.word	0x00002e70


	//   ....[63]....
        /*035c*/ 	.word	0x00002e80


	//   ....[64]....
        /*0360*/ 	.word	0x00002e90


	//   ....[65]....
        /*0364*/ 	.word	0x00002ea0


	//   ....[66]....
        /*0368*/ 	.word	0x00002ec0


	//   ....[67]....
        /*036c*/ 	.word	0x00002ef0


	//   ....[68]....
        /*0370*/ 	.word	0x00002f20


	//   ....[69]....
        /*0374*/ 	.word	0x00002f40


	//   ....[70]....
        /*0378*/ 	.word	0x00002f50


	//   ....[71]....
        /*037c*/ 	.word	0x00002f60


	//   ....[72]....
        /*0380*/ 	.word	0x00002ff0


	//   ....[73]....
        /*0384*/ 	.word	0x00003010


	//   ....[74]....
        /*0388*/ 	.word	0x00003020


	//   ....[75]....
        /*038c*/ 	.word	0x00003030


	//   ....[76]....
        /*0390*/ 	.word	0x00003040


	//   ....[77]....
        /*0394*/ 	.word	0x00003050


	//   ....[78]....
        /*0398*/ 	.word	0x00003060


	//   ....[79]....
        /*039c*/ 	.word	0x00003070


	//   ....[80]....
        /*03a0*/ 	.word	0x00003080


	//   ....[81]....
        /*03a4*/ 	.word	0x00003090


	//   ....[82]....
        /*03a8*/ 	.word	0x000030a0


	//   ....[83]....
        /*03ac*/ 	.word	0x000030b0


	//   ....[84]....
        /*03b0*/ 	.word	0x00003140


	//   ....[85]....
        /*03b4*/ 	.word	0x00003160


	//   ....[86]....
        /*03b8*/ 	.word	0x00003170


	//   ....[87]....
        /*03bc*/ 	.word	0x00003180


	//   ....[88]....
        /*03c0*/ 	.word	0x00003190


	//   ....[89]....
        /*03c4*/ 	.word	0x000031a0


	//   ....[90]....
        /*03c8*/ 	.word	0x000031b0


	//   ....[91]....
        /*03cc*/ 	.word	0x000031c0


	//   ....[92]....
        /*03d0*/ 	.word	0x000031d0


	//   ....[93]....
        /*03d4*/ 	.word	0x000031e0


	//   ....[94]....
        /*03d8*/ 	.word	0x000031f0


	//   ....[95]....
        /*03dc*/ 	.word	0x00003200


	//   ....[96]....
        /*03e0*/ 	.word	0x00003290


	//   ....[97]....
        /*03e4*/ 	.word	0x000032b0


	//   ....[98]....
        /*03e8*/ 	.word	0x000032c0


	//   ....[99]....
        /*03ec*/ 	.word	0x000032d0


	//   ....[100]....
        /*03f0*/ 	.word	0x000032e0


	//   ....[101]....
        /*03f4*/ 	.word	0x000032f0


	//   ....[102]....
        /*03f8*/ 	.word	0x00003300


	//   ....[103]....
        /*03fc*/ 	.word	0x00003310


	//   ....[104]....
        /*0400*/ 	.word	0x00003320


	//   ....[105]....
        /*0404*/ 	.word	0x00003330


	//   ....[106]....
        /*0408*/ 	.word	0x00003340


	//   ....[107]....
        /*040c*/ 	.word	0x00003350


	//   ....[108]....
        /*0410*/ 	.word	0x000033e0


	//   ....[109]....
        /*0414*/ 	.word	0x00003400


	//   ....[110]....
        /*0418*/ 	.word	0x00003410


	//   ....[111]....
        /*041c*/ 	.word	0x00003420


	//   ....[112]....
        /*0420*/ 	.word	0x00003430


	//   ....[113]....
        /*0424*/ 	.word	0x00003440


	//   ....[114]....
        /*0428*/ 	.word	0x00003450


	//   ....[115]....
        /*042c*/ 	.word	0x00003460


	//   ....[116]....
        /*0430*/ 	.word	0x00003470


	//   ....[117]....
        /*0434*/ 	.word	0x00003480


	//   ....[118]....
        /*0438*/ 	.word	0x00003490


	//   ....[119]....
        /*043c*/ 	.word	0x000034a0


	//----- nvinfo : EIATTR_VRC_CTA_INIT_COUNT
	.align		4
.L_184:
        /*0440*/ 	.byte	0x02, 0x4a
	.zero		1
	.zero		1


	//----- nvinfo : EIATTR_EXIT_INSTR_OFFSETS
	.align		4
        /*0444*/ 	.byte	0x04, 0x1c
        /*0446*/ 	.short	(.L_186 - .L_185)


	//   ....[0]....
.L_185:
        /*0448*/ 	.word	0x00003a60


	//   ....[1]....
        /*044c*/ 	.word	0x00003af0


	//----- nvinfo : EIATTR_MAX_THREADS
	.align		4
.L_186:
        /*0450*/ 	.byte	0x04, 0x05
        /*0452*/ 	.short	(.L_188 - .L_187)
.L_187:
        /*0454*/ 	.word	0x00000100
        /*0458*/ 	.word	0x00000001
        /*045c*/ 	.word	0x00000001


	//----- nvinfo : EIATTR_CRS_STACK_SIZE
	.align		4
.L_188:
        /*0460*/ 	.byte	0x04, 0x1e
        /*0462*/ 	.short	(.L_190 - .L_189)
.L_189:
        /*0464*/ 	.word	0x00000000


	//----- nvinfo : EIATTR_CBANK_PARAM_SIZE
	.align		4
.L_190:
        /*0468*/ 	.byte	0x03, 0x19
        /*046a*/ 	.short	0x0060


	//----- nvinfo : EIATTR_PARAM_CBANK
	.align		4
        /*046c*/ 	.byte	0x04, 0x0a
        /*046e*/ 	.short	(.L_192 - .L_191)
	.align		4
.L_191:
        /*0470*/ 	.word	index@(.nv.constant0._ZN3cub18CUB_300001_SM_10006detail6reduce18DeviceReduceKernelINS2_10policy_hubIN4cuda3std3__45tupleIJddddddEEEj9tuple_sumE10Policy1000EN6thrust24THRUST_300001_SM_1000_NS17counting_iteratorIiNSE_11use_defaultESG_SG_EEjSA_S9_13saxpy_functorILb0EEEEvT0_PT3_T1_NS0_13GridEvenShareISN_EET2_T4_)
        /*0474*/ 	.short	0x0380
        /*0476*/ 	.short	0x0060


	//----- nvinfo : EIATTR_SW_WAR
	.align		4
.L_192:
        /*0478*/ 	.byte	0x04, 0x36
        /*047a*/ 	.short	(.L_194 - .L_193)
.L_193:
        /*047c*/ 	.word	0x00000008
.L_194:


//--------------------- .nv.info._ZN3cub18CUB_300001_SM_10006detail6reduce28DeviceReduceSingleTileKernelINS2_10policy_hubIN4cuda3std3__45tupleIJddddddEEEj9tuple_sumE10Policy1000EN6thrust24THRUST_300001_SM_1000_NS17counting_iteratorIiNSE_11use_defaultESG_SG_EEPS9_jSA_S9_S9_13saxpy_functorILb0EEEEvT0_T1_T2_T3_T4_T6_ --------------------------
	.section	.nv.info._ZN3cub18CUB_300001_SM_10006detail6reduce28DeviceReduceSingleTileKernelINS2_10policy_hubIN4cuda3std3__45tupleIJddddddEEEj9tuple_sumE10Policy1000EN6thrust24THRUST_300001_SM_1000_NS17counting_iteratorIiNSE_11use_defaultESG_SG_EEPS9_jSA_S9_S9_13saxpy_functorILb0EEEEvT0_T1_T2_T3_T4_T6_,"",@"SHT_CUDA_INFO"
	.sectionflags	@""
	.align	4


	//----- nvinfo : EIATTR_CUDA_API_VERSION
	.align		4
        /*0000*/ 	.byte	0x04, 0x37
        /*0002*/ 	.short	(.L_196 - .L_195)
.L_195:
        /*0004*/ 	.word	0x00000082


	//----- nvinfo : EIATTR_KPARAM_INFO
	.align		4
.L_196:
        /*0008*/ 	.byte	0x04, 0x17
        /*000a*/ 	.short	(.L_198 - .L_197)
.L_197:
        /*000c*/ 	.word	0x00000000
        /*0010*/ 	.short	0x0005
        /*0012*/ 	.short	0x0048
        /*0014*/ 	.byte	0x00, 0xf0, 0x81, 0x00


	//----- nvinfo : EIATTR_KPARAM_INFO
	.align		4
.L_198:
        /*0018*/ 	.byte	0x04, 0x17
        /*001a*/ 	.short	(.L_200 - .L_199)
.L_199:
        /*001c*/ 	.word	0x00000000
        /*0020*/ 	.short	0x0004
        /*0022*/ 	.short	0x0018
        /*0024*/ 	.byte	0x00, 0xf0, 0xc1, 0x00


	//----- nvinfo : EIATTR_KPARAM_INFO
	.align		4
.L_200:
        /*0028*/ 	.byte	0x04, 0x17
        /*002a*/ 	.short	(.L_202 - .L_201)
.L_201:
        /*002c*/ 	.word	0x00000000
        /*0030*/ 	.short	0x0003
        /*0032*/ 	.short	0x0014
        /*0034*/ 	.byte	0x00, 0xf0, 0x05, 0x00


	//----- nvinfo : EIATTR_KPARAM_INFO
	.align		4
.L_202:
        /*0038*/ 	.byte	0x04, 0x17
        /*003a*/ 	.short	(.L_204 - .L_203)
.L_203:
        /*003c*/ 	.word	0x00000000
        /*0040*/ 	.short	0x0002
        /*0042*/ 	.short	0x0010
        /*0044*/ 	.byte	0x00, 0xf0, 0x11, 0x00


	//----- nvinfo : EIATTR_KPARAM_INFO
	.align		4
.L_204:
        /*0048*/ 	.byte	0x04, 0x17
        /*004a*/ 	.short	(.L_206 - .L_205)
.L_205:
        /*004c*/ 	.word	0x00000000
        /*0050*/ 	.short	0x0001
        /*0052*/ 	.short	0x0008
        /*0054*/ 	.byte	0x00, 0xf5, 0x21, 0x00


	//----- nvinfo : EIATTR_KPARAM_INFO
	.align		4
.L_206:
        /*0058*/ 	.byte	0x04, 0x17
        /*005a*/ 	.short	(.L_208 - .L_207)
.L_207:
        /*005c*/ 	.word	0x00000000
        /*0060*/ 	.short	0x0000
        /*0062*/ 	.short	0x0000
        /*0064*/ 	.byte	0x00, 0xf0, 0x11, 0x00


	//----- nvinfo : EIATTR_SPARSE_MMA_MASK
	.align		4
.L_208:
        /*0068*/ 	.byte	0x03, 0x50
        /*006a*/ 	.short	0x0000


	//----- nvinfo : EIATTR_MAXREG_COUNT
	.align		4
        /*006c*/ 	.byte	0x03, 0x1b
        /*006e*/ 	.short	0x00ff


	//----- nvinfo : EIATTR_NUM_BARRIERS
	.align		4
        /*0070*/ 	.byte	0x02, 0x4c
        /*0072*/ 	.byte	0x01
	.zero		1


	//----- nvinfo : EIATTR_MERCURY_ISA_VERSION
	.align		4
        /*0074*/ 	.byte	0x03, 0x5f
        /*0076*/ 	.short	0x0101


	//----- nvinfo : EIATTR_COOP_GROUP_MASK_REGIDS
	.align		4
        /*0078*/ 	.byte	0x04, 0x29
        /*007a*/ 	.short	(.L_210 - .L_209)


	//   ....[0]....
.L_209:
        /*007c*/ 	.word	0xffffffff


	//   ....[1]....
        /*0080*/ 	.word	0xffffffff


	//   ....[2]....
        /*0084*/ 	.word	0xffffffff


	//   ....[3]....
        /*0088*/ 	.word	0xffffffff


	//   ....[4]....
        /*008c*/ 	.word	0xffffffff


	//   ....[5]....
        /*0090*/ 	.word	0xffffffff


	//   ....[6]....
        /*0094*/ 	.word	0xffffffff


	//   ....[7]....
        /*0098*/ 	.word	0xffffffff


	//   ....[8]....
        /*009c*/ 	.word	0xffffffff


	//   ....[9]....
        /*00a0*/ 	.word	0xffffffff


	//   ....[10]....
        /*00a4*/ 	.word	0xffffffff


	//   ....[11]....
        /*00a8*/ 	.word	0xffffffff


	//   ....[12]....
        /*00ac*/ 	.word	0xffffffff


	//   ....[13]....
        /*00b0*/ 	.word	0xffffffff


	//   ....[14]....
        /*00b4*/ 	.word	0xffffffff


	//   ....[15]....
        /*00b8*/ 	.word	0xffffffff


	//   ....[16]....
        /*00bc*/ 	.word	0xffffffff


	//   ....[17]....
        /*00c0*/ 	.word	0xffffffff


	//   ....[18]....
        /*00c4*/ 	.word	0xffffffff


	//   ....[19]....
        /*00c8*/ 	.word	0xffffffff


	//   ....[20]....
        /*00cc*/ 	.word	0xffffffff


	//   ....[21]....
        /*00d0*/ 	.word	0xffffffff


	//   ....[22]....
        /*00d4*/ 	.word	0xffffffff


	//   ....[23]....
        /*00d8*/ 	.word	0xffffffff


	//   ....[24]....
        /*00dc*/ 	.word	0xffffffff


	//   ....[25]....
        /*00e0*/ 	.word	0xffffffff


	//   ....[26]....
        /*00e4*/ 	.word	0xffffffff


	//   ....[27]....
        /*00e8*/ 	.word	0xffffffff


	//   ....[28]....
        /*00ec*/ 	.word	0xffffffff


	//   ....[29]....
        /*00f0*/ 	.word	0xffffffff


	//   ....[30]....
        /*00f4*/ 	.word	0xffffffff


	//   ....[31]....
        /*00f8*/ 	.word	0xffffffff


	//   ....[32]....
        /*00fc*/ 	.word	0xffffffff


	//   ....[33]....
        /*0100*/ 	.word	0xffffffff


	//   ....[34]....
        /*0104*/ 	.word	0xffffffff


	//   ....[35]....
        /*0108*/ 	.word	0xffffffff


	//   ....[36]....
        /*010c*/ 	.word	0xffffffff


	//   ....[37]....
        /*0110*/ 	.word	0xffffffff


	//   ....[38]....
        /*0114*/ 	.word	0xffffffff


	//   ....[39]....
        /*0118*/ 	.word	0xffffffff


	//   ....[40]....
        /*011c*/ 	.word	0xffffffff


	//   ....[41]....
        /*0120*/ 	.word	0xffffffff


	//   ....[42]....
        /*0124*/ 	.word	0xffffffff


	//   ....[43]....
        /*0128*/ 	.word	0xffffffff


	//   ....[44]....
        /*012c*/ 	.word	0xffffffff


	//   ....[45]....
        /*0130*/ 	.word	0xffffffff


	//   ....[46]....
        /*0134*/ 	.word	0xffffffff


	//   ....[47]....
        /*0138*/ 	.word	0xffffffff


	//   ....[48]....
        /*013c*/ 	.word	0xffffffff


	//   ....[49]....
        /*0140*/ 	.word	0xffffffff


	//   ....[50]....
        /*0144*/ 	.word	0xffffffff


	//   ....[51]....
        /*0148*/ 	.word	0xffffffff


	//   ....[52]....
        /*014c*/ 	.word	0xffffffff


	//   ....[53]....
        /*0150*/ 	.word	0xffffffff


	//   ....[54]....
        /*0154*/ 	.word	0xffffffff


	//   ....[55]....
        /*0158*/ 	.word	0xffffffff


	//   ....[56]....
        /*015c*/ 	.word	0xffffffff


	//   ....[57]....
        /*0160*/ 	.word	0xffffffff


	//   ....[58]....
        /*0164*/ 	.word	0xffffffff


	//   ....[59]....
        /*0168*/ 	.word	0xffffffff


	//   ....[60]....
        /*016c*/ 	.word	0xffffffff


	//   ....[61]....
        /*0170*/ 	.word	0xffffffff


	//   ....[62]....
        /*0174*/ 	.word	0xffffffff


	//   ....[63]....
        /*0178*/ 	.word	0xffffffff


	//   ....[64]....
        /*017c*/ 	.word	0xffffffff


	//   ....[65]....
        /*0180*/ 	.word	0xffffffff


	//   ....[66]....
        /*0184*/ 	.word	0xffffffff


	//   ....[67]....
        /*0188*/ 	.word	0xffffffff


	//   ....[68]....
        /*018c*/ 	.word	0xffffffff


	//   ....[69]....
        /*0190*/ 	.word	0xffffffff


	//   ....[70]....
        /*0194*/ 	.word	0xffffffff


	//   ....[71]....
        /*0198*/ 	.word	0xffffffff


	//   ....[72]....
        /*019c*/ 	.word	0xffffffff


	//   ....[73]....
        /*01a0*/ 	.word	0xffffffff


	//   ....[74]....
        /*01a4*/ 	.word	0xffffffff


	//   ....[75]....
        /*01a8*/ 	.word	0xffffffff


	//   ....[76]....
        /*01ac*/ 	.word	0xffffffff


	//   ....[77]....
        /*01b0*/ 	.word	0xffffffff


	//   ....[78]....
        /*01b4*/ 	.word	0xffffffff


	//   ....[79]....
        /*01b8*/ 	.word	0xffffffff


	//   ....[80]....
        /*01bc*/ 	.word	0xffffffff


	//   ....[81]....
        /*01c0*/ 	.word	0xffffffff


	//   ....[82]....
        /*01c4*/ 	.word	0xffffffff


	//   ....[83]....
        /*01c8*/ 	.word	0xffffffff


	//   ....[84]....
        /*01cc*/ 	.word	0xffffffff


	//   ....[85]....
        /*01d0*/ 	.word	0xffffffff


	//   ....[86]....
        /*01d4*/ 	.word	0xffffffff


	//   ....[87]....
        /*01d8*/ 	.word	0xffffffff


	//   ....[88]....
        /*01dc*/ 	.word	0xffffffff


	//   ....[89]....
        /*01e0*/ 	.word	0xffffffff


	//   ....[90]....
        /*01e4*/ 	.word	0xffffffff


	//   ....[91]....
        /*01e8*/ 	.word	0xffffffff


	//   ....[92]....
        /*01ec*/ 	.word	0xffffffff


	//   ....[93]....
        /*01f0*/ 	.word	0xffffffff


	//   ....[94]....
        /*01f4*/ 	.word	0xffffffff


	//   ....[95]....
        /*01f8*/ 	.word	0xffffffff


	//   ....[96]....
        /*01fc*/ 	.word	0xffffffff


	//   ....[97]....
        /*0200*/ 	.word	0xffffffff


	//   ....[98]....
        /*0204*/ 	.word	0xffffffff


	//   ....[99]....
        /*0208*/ 	.word	0xffffffff


	//   ....[100]....
        /*020c*/ 	.word	0xffffffff


	//   ....[101]....
        /*0210*/ 	.word	0xffffffff


	//   ....[102]....
        /*0214*/ 	.word	0xffffffff


	//   ....[103]....
        /*0218*/ 	.word	0xffffffff


	//   ....[104]....
        /*021c*/ 	.word	0xffffffff


	//   ....[105]....
        /*0220*/ 	.word	0xffffffff


	//   ....[106]....
        /*0224*/ 	.word	0xffffffff


	//   ....[107]....
        /*0228*/ 	.word	0xffffffff


	//   ....[108]....
        /*022c*/ 	.word	0xffffffff


	//   ....[109]....
        /*0230*/ 	.word	0xffffffff


	//   ....[110]....
        /*0234*/ 	.word	0xffffffff


	//   ....[111]....
        /*0238*/ 	.word	0xffffffff


	//   ....[112]....
        /*023c*/ 	.word	0xffffffff


	//   ....[113]....
        /*0240*/ 	.word	0xffffffff


	//   ....[114]....
        /*0244*/ 	.word	0xffffffff


	//   ....[115]....
        /*0248*/ 	.word	0xffffffff


	//   ....[116]....
        /*024c*/ 	.word	0xffffffff


	//   ....[117]....
        /*0250*/ 	.word	0xffffffff


	//   ....[118]....
        /*0254*/ 	.word	0xffffffff


	//   ....[119]....
        /*0258*/ 	.word	0xffffffff


	//----- nvinfo : EIATTR_COOP_GROUP_INSTR_OFFSETS
	.align		4
.L_210:
        /*025c*/ 	.byte	0x04, 0x28
        /*025e*/ 	.short	(.L_212 - .L_211)


	//   ....[0]....
.L_211:
        /*0260*/ 	.word	0x00001030


	//   ....[1]....
        /*0264*/ 	.word	0x00001040


	//   ....[2]....
        /*0268*/ 	.word	0x00001050


	//   ....[3]....
        /*026c*/ 	.word	0x00001090


	//   ....[4]....
        /*0270*/ 	.word	0x000010c0


	//   ....[5]....
        /*0274*/ 	.word	0x000010f0


	//   ....[6]....
        /*0278*/ 	.word	0x00001120


	//   ....[7]....
        /*027c*/ 	.word	0x00001140


	//   ....[8]....
        /*0280*/ 	.word	0x00001150


	//   ....[9]....
        /*0284*/ 	.word	0x00001160


	//   ....[10]....
        /*0288*/ 	.word	0x00001170


	//   ....[11]....
        /*028c*/ 	.word	0x00001180


	//   ....[12]....
        /*0290*/ 	.word	0x00001210


	//   ....[13]....
        /*0294*/ 	.word	0x00001230


	//   ....[14]....
        /*0298*/ 	.word	0x00001240


	//   ....[15]....
        /*029c*/ 	.word	0x00001250


	//   ....[16]....
        /*02a0*/ 	.word	0x00001260


	//   ....[17]....
        /*02a4*/ 	.word	0x00001270


	//   ....[18]....
        /*02a8*/ 	.word	0x00001280


	//   ....[19]....
        /*02ac*/ 	.word	0x00001290


	//   ....[20]....
        /*02b0*/ 	.word	0x000012a0


	//   ....[21]....
        /*02b4*/ 	.word	0x000012b0


	//   ....[22]....
        /*02b8*/ 	.word	0x000012c0


	//   ....[23]....
        /*02bc*/ 	.word	0x000012d0


	//   ....[24]....
        /*02c0*/ 	.word	0x00001360


	//   ....[25]....
        /*02c4*/ 	.word	0x00001380


	//   ....[26]....
        /*02c8*/ 	.word	0x00001390


	//   ....[27]....
        /*02cc*/ 	.word	0x000013a0


	//   ....[28]....
        /*02d0*/ 	.word	0x000013b0


	//   ....[29]....
        /*02d4*/ 	.word	0x000013c0


	//   ....[30]....
        /*02d8*/ 	.word	0x000013d0


	//   ....[31]....
        /*02dc*/ 	.word	0x000013e0


	//   ....[32]....
        /*02e0*/ 	.word	0x000013f0


	//   ....[33]....
        /*02e4*/ 	.word	0x00001400


	//   ....[34]....
        /*02e8*/ 	.word	0x00001410


	//   ....[35]....
        /*02ec*/ 	.word	0x00001420


	//   ....[36]....
        /*02f0*/ 	.word	0x000014b0


	//   ....[37]....
        /*02f4*/ 	.word	0x000014d0


	//   ....[38]....
        /*02f8*/ 	.word	0x000014e0


	//   ....[39]....
        /*02fc*/ 	.word	0x000014f0


	//   ....[40]....
        /*0300*/ 	.word	0x00001500


	//   ....[41]....
        /*0304*/ 	.word	0x00001510


	//   ....[42]....
        /*0308*/ 	.word	0x00001520


	//   ....[43]....
        /*030c*/ 	.word	0x00001530


	//   ....[44]....
        /*0310*/ 	.word	0x00001540


	//   ....[45]....
        /*0314*/ 	.word	0x00001550


	//   ....[46]....
        /*0318*/ 	.word	0x00001560


	//   ....[47]....
        /*031c*/ 	.word	0x00001570


	//   ....[48]....
        /*0320*/ 	.word	0x00001600


	//   ....[49]....
        /*0324*/ 	.word	0x00001620


	//   ....[50]....
        /*0328*/ 	.word	0x00001630


	//   ....[51]....
        /*032c*/ 	.word	0x00001640


	//   ....[52]....
        /*0330*/ 	.word	0x00001650


	//   ....[53]....
        /*0334*/ 	.word	0x00001660


	//   ....[54]....
        /*0338*/ 	.word	0x00001670


	//   ....[55]....
        /*033c*/ 	.word	0x00001680


	//   ....[56]....
        /*0340*/ 	.word	0x00001690


	//   ....[57]....
        /*0344*/ 	.word	0x000016a0


	//   ....[58]....
        /*0348*/ 	.word	0x000016b0


	//   ....[59]....
        /*034c*/ 	.word	0x000016c0


	//   ....[60]....
        /*0350*/ 	.word	0x00002ed0


	//   ....[61]....
        /*0354*/ 	.word	0x00002ee0


	//   ....[62]....
        /*0358*/ 	.word	0x00002ef0


	//   ....[63]....
        /*035c*/ 	.word	0x00002f00


	//   ....[64]....
        /*0360*/ 	.word	0x00002f10


	//   ....[65]....
        /*0364*/ 	.word	0x00002f20


	//   ....[66]....
        /*0368*/ 	.word	0x00002f30


	//   ....[67]....
        /*036c*/ 	.word	0x00002f50


	//   ....[68]....
        /*0370*/ 	.word	0x00002f80


	//   ....[69]....
        /*0374*/ 	.word	0x00002fb0


	//   ....[70]....
        /*0378*/ 	.word	0x00002fd0


	//   ....[71]....
        /*037c*/ 	.word	0x00002fe0


	//   ....[72]....
        /*0380*/ 	.word	0x00003070


	//   ....[73]....
        /*0384*/ 	.word	0x00003090


	//   ....[74]....
        /*0388*/ 	.word	0x000030a0


	//   ....[75]....
        /*038c*/ 	.word	0x000030b0


	//   ....[76]....
        /*0390*/ 	.word	0x000030c0


	//   ....[77]....
        /*0394*/ 	.word	0x000030d0


	//   ....[78]....
        /*0398*/ 	.word	0x000030e0


	//   ....[79]....
        /*039c*/ 	.word	0x000030f0


	//   ....[80]....
        /*03a0*/ 	.word	0x00003100


	//   ....[81]....
        /*03a4*/ 	.word	0x00003110


	//   ....[82]....
        /*03a8*/ 	.word	0x00003120


	//   ....[83]....
        /*03ac*/ 	.word	0x00003130


	//   ....[84]....
        /*03b0*/ 	.word	0x000031c0


	//   ....[85]....
        /*03b4*/ 	.word	0x000031e0


	//   ....[86]....
        /*03b8*/ 	.word	0x000031f0


	//   ....[87]....
        /*03bc*/ 	.word	0x00003200


	//   ....[88]....
        /*03c0*/ 	.word	0x00003210


	//   ....[89]....
        /*03c4*/ 	.word	0x00003220


	//   ....[90]....
        /*03c8*/ 	.word	0x00003230


	//   ....[91]....
        /*03cc*/ 	.word	0x00003240


	//   ....[92]....
        /*03d0*/ 	.word	0x00003250


	//   ....[93]....
        /*03d4*/ 	.word	0x00003260


	//   ....[94]....
        /*03d8*/ 	.word	0x00003270


	//   ....[95]....
        /*03dc*/ 	.word	0x00003280


	//   ....[96]....
        /*03e0*/ 	.word	0x00003310


	//   ....[97]....
        /*03e4*/ 	.word	0x00003330


	//   ....[98]....
        /*03e8*/ 	.word	0x00003340


	//   ....[99]....
        /*03ec*/ 	.word	0x00003350


	//   ....[100]....
        /*03f0*/ 	.word	0x00003360


	//   ....[101]....
        /*03f4*/ 	.word	0x00003370


	//   ....[102]....
        /*03f8*/ 	.word	0x00003380


	//   ....[103]....
        /*03fc*/ 	.word	0x00003390


	//   ....[104]....
        /*0400*/ 	.word	0x000033a0


	//   ....[105]....
        /*0404*/ 	.word	0x000033b0


	//   ....[106]....
        /*0408*/ 	.word	0x000033c0


	//   ....[107]....
        /*040c*/ 	.word	0x000033d0


	//   ....[108]....
        /*0410*/ 	.word	0x00003460


	//   ....[109]....
        /*0414*/ 	.word	0x00003480


	//   ....[110]....
        /*0418*/ 	.word	0x00003490


	//   ....[111]....
        /*041c*/ 	.word	0x000034a0


	//   ....[112]....
        /*0420*/ 	.word	0x000034b0


	//   ....[113]....
        /*0424*/ 	.word	0x000034c0


	//   ....[114]....
        /*0428*/ 	.word	0x000034d0


	//   ....[115]....
        /*042c*/ 	.word	0x000034e0


	//   ....[116]....
        /*0430*/ 	.word	0x000034f0


	//   ....[117]....
        /*0434*/ 	.word	0x00003500


	//   ....[118]....
        /*0438*/ 	.word	0x00003510


	//   ....[119]....
        /*043c*/ 	.word	0x00003520


	//----- nvinfo : EIATTR_VRC_CTA_INIT_COUNT
	.align		4
.L_212:
        /*0440*/ 	.byte	0x02, 0x4a
	.zero		1
	.zero		1


	//----- nvinfo : EIATTR_EXIT_INSTR_OFFSETS
	.align		4
        /*0444*/ 	.byte	0x04, 0x1c
        /*0446*/ 	.short	(.L_214 - .L_213)


	//   ....[0]....
.L_213:
        /*0448*/ 	.word	0x00000070


	//   ....[1]....
        /*044c*/ 	.word	0x00000150


	//   ....[2]....
        /*0450*/ 	.word	0x00003ae0


	//   ....[3]....
        /*0454*/ 	.word	0x00003c00


	//----- nvinfo : EIATTR_MAX_THREADS
	.align		4
.L_214:
        /*0458*/ 	.byte	0x04, 0x05
        /*045a*/ 	.short	(.L_216 - .L_215)
.L_215:
        /*045c*/ 	.word	0x00000100
        /*0460*/ 	.word	0x00000001
        /*0464*/ 	.word	0x00000001


	//----- nvinfo : EIATTR_CRS_STACK_SIZE
	.align		4
.L_216:
        /*0468*/ 	.byte	0x04, 0x1e
        /*046a*/ 	.short	(.L_218 - .L_217)
.L_217:
        /*046c*/ 	.word	0x00000000


	//----- nvinfo : EIATTR_CBANK_PARAM_SIZE
	.align		4
.L_218:
        /*0470*/ 	.byte	0x03, 0x19
        /*0472*/ 	.short	0x0068


	//----- nvinfo : EIATTR_PARAM_CBANK
	.align		4
        /*0474*/ 	.byte	0x04, 0x0a
        /*0476*/ 	.short	(.L_220 - .L_219)
	.align		4
.L_219:
        /*0478*/ 	.word	index@(.nv.constant0._ZN3cub18CUB_300001_SM_10006detail6reduce28DeviceReduceSingleTileKernelINS2_10policy_hubIN4cuda3std3__45tupleIJddddddEEEj9tuple_sumE10Policy1000EN6thrust24THRUST_300001_SM_1000_NS17counting_iteratorIiNSE_11use_defaultESG_SG_EEPS9_jSA_S9_S9_13saxpy_functorILb0EEEEvT0_T1_T2_T3_T4_T6_)
        /*047c*/ 	.short	0x0380
        /*047e*/ 	.short	0x0068


	//----- nvinfo : EIATTR_SW_WAR
	.align		4
.L_220:
        /*0480*/ 	.byte	0x04, 0x36
        /*0482*/ 	.short	(.L_222 - .L_221)
.L_221:
        /*0484*/ 	.word	0x00000008
.L_222:


//--------------------- .nv.info._ZN3cub18CUB_300001_SM_10006detail6reduce28DeviceReduceSingleTileKernelINS2_10policy_hubIN4cuda3std3__45tupleIJddddddEEEy9tuple_sumE10Policy1000EPS9_SD_iSA_S9_S9_NS7_10__identityEEEvT0_T1_T2_T3_T4_T6_ --------------------------
	.section	.nv.info._ZN3cub18CUB_300001_SM_10006detail6reduce28DeviceReduceSingleTileKernelINS2_10policy_hubIN4cuda3std3__45tupleIJddddddEEEy9tuple_sumE10Policy1000EPS9_SD_iSA_S9_S9_NS7_10__identityEEEvT0_T1_T2_T3_T4_T6_,"",@"SHT_CUDA_INFO"
	.sectionflags	@""
	.align	4


	//----- nvinfo : EIATTR_CUDA_API_VERSION
	.align		4
        /*0000*/ 	.byte	0x04, 0x37
        /*0002*/ 	.short	(.L_224 - .L_223)
.L_223:
        /*0004*/ 	.word	0x00000082


	//----- nvinfo : EIATTR_KPARAM_INFO
	.align		4
.L_224:
        /*0008*/ 	.byte	0x04, 0x17
        /*000a*/ 	.short	(.L_226 - .L_225)
.L_225:
        /*000c*/ 	.word	0x00000000
        /*0010*/ 	.short	0x0005
        /*0012*/ 	.short	0x0048
        /*0014*/ 	.byte	0x00, 0xf0, 0x05, 0x00


	//----- nvinfo : EIATTR_KPARAM_INFO
	.align		4
.L_226:
        /*0018*/ 	.byte	0x04, 0x17
        /*001a*/ 	.short	(.L_228 - .L_227)
.L_227:
        /*001c*/ 	.word	0x00000000
        /*0020*/ 	.short	0x0004
        /*0022*/ 	.short	0x0018
        /*0024*/ 	.byte	0x00, 0xf0, 0xc1, 0x00


	//----- nvinfo : EIATTR_KPARAM_INFO
	.align		4
.L_228:
        /*0028*/ 	.byte	0x04, 0x17
        /*002a*/ 	.short	(.L_230 - .L_229)
.L_229:
        /*002c*/ 	.word	0x00000000
        /*0030*/ 	.short	0x0003
        /*0032*/ 	.short	0x0014
        /*0034*/ 	.byte	0x00, 0xf0, 0x05, 0x00


	//----- nvinfo : EIATTR_KPARAM_INFO
	.align		4
.L_230:
        /*0038*/ 	.byte	0x04, 0x17
        /*003a*/ 	.short	(.L_232 - .L_231)
.L_231:
        /*003c*/ 	.word	0x00000000
        /*0040*/ 	.short	0x0002
        /*0042*/ 	.short	0x0010
        /*0044*/ 	.byte	0x00, 0xf0, 0x11, 0x00


	//----- nvinfo : EIATTR_KPARAM_INFO
	.align		4
.L_232:
        /*0048*/ 	.byte	0x04, 0x17
        /*004a*/ 	.short	(.L_234 - .L_233)
.L_233:
        /*004c*/ 	.word	0x00000000
        /*0050*/ 	.short	0x0001
        /*0052*/ 	.short	0x0008
        /*0054*/ 	.byte	0x00, 0xf5, 0x21, 0x00


	//----- nvinfo : EIATTR_KPARAM_INFO
	.align		4
.L_234:
        /*0058*/ 	.byte	0x04, 0x17
        /*005a*/ 	.short	(.L_236 - .L_235)
.L_235:
        /*005c*/ 	.word	0x00000000
        /*0060*/ 	.short	0x0000
        /*0062*/ 	.short	0x0000
        /*0064*/ 	.byte	0x00, 0xf5, 0x21, 0x00


	//----- nvinfo : EIATTR_SPARSE_MMA_MASK
	.align		4
.L_236:
        /*0068*/ 	.byte	0x03, 0x50
        /*006a*/ 	.short	0x0000


	//----- nvinfo : EIATTR_MAXREG_COUNT
	.align		4
        /*006c*/ 	.byte	0x03, 0x1b
        /*006e*/ 	.short	0x00ff


	//----- nvinfo : EIATTR_NUM_BARRIERS
	.align		4
        /*0070*/ 	.byte	0x02, 0x4c
        /*0072*/ 	.byte	0x01
	.zero		1


	//----- nvinfo : EIATTR_MERCURY_ISA_VERSION
	.align		4
        /*0074*/ 	.byte	0x03, 0x5f
        /*0076*/ 	.short	0x0101


	//----- nvinfo : EIATTR_COOP_GROUP_MASK_REGIDS
	.align		4
        /*0078*/ 	.byte	0x04, 0x29
        /*007a*/ 	.short	(.L_238 - .L_237)


	//   ....[0]....
.L_237:
        /*007c*/ 	.word	0xffffffff


	//   ....[1]....
        /*0080*/ 	.word	0xffffffff


	//   ....[2]....
        /*0084*/ 	.word	0xffffffff


	//   ....[3]....
        /*0088*/ 	.word	0xffffffff


	//   ....[4]....
        /*008c*/ 	.word	0xffffffff


	//   ....[5]....
        /*0090*/ 	.word	0xffffffff


	//   ....[6]....
        /*0094*/ 	.word	0xffffffff


	//   ....[7]....
        /*0098*/ 	.word	0xffffffff


	//   ....[8]....
        /*009c*/ 	.word	0xffffffff


	//   ....[9]....
        /*00a0*/ 	.word	0xffffffff


	//   ....[10]....
        /*00a4*/ 	.word	0xffffffff


	//   ....[11]....
        /*00a8*/ 	.word	0xffffffff


	//   ....[12]....
        /*00ac*/ 	.word	0xffffffff


	//   ....[13]....
        /*00b0*/ 	.word	0xffffffff


	//   ....[14]....
        /*00b4*/ 	.word	0xffffffff


	//   ....[15]....
        /*00b8*/ 	.word	0xffffffff


	//   ....[16]....
        /*00bc*/ 	.word	0xffffffff


	//   ....[17]....
        /*00c0*/ 	.word	0xffffffff


	//   ....[18]....
        /*00c4*/ 	.word	0xffffffff


	//   ....[19]....
        /*00c8*/ 	.word	0xffffffff


	//   ....[20]....
        /*00cc*/ 	.word	0xffffffff


	//   ....[21]....
        /*00d0*/ 	.word	0xffffffff


	//   ....[22]....
        /*00d4*/ 	.word	0xffffffff


	//   ....[23]....
        /*00d8*/ 	.word	0xffffffff


	//   ....[24]....
        /*00dc*/ 	.word	0xffffffff


	//   ....[25]....
        /*00e0*/ 	.word	0xffffffff


	//   ....[26]....
        /*00e4*/ 	.word	0xffffffff


	//   ....[27]....
        /*00e8*/ 	.word	0xffffffff


	//   ....[28]....
        /*00ec*/ 	.word	0xffffffff


	//   ....[29]....
        /*00f0*/ 	.word	0xffffffff


	//   ....[30]....
        /*00f4*/ 	.word	0xffffffff


	//   ....[31]....
        /*00f8*/ 	.word	0xffffffff


	//   ....[32]....
        /*00fc*/ 	.word	0xffffffff


	//   ....[33]....
        /*0100*/ 	.word	0xffffffff


	//   ....[34]....
        /*0104*/ 	.word	0xffffffff


	//   ....[35]....
        /*0108*/ 	.word	0xffffffff


	//   ....[36]....
        /*010c*/ 	.word	0xffffffff


	//   ....[37]....
        /*0110*/ 	.word	0xffffffff


	//   ....[38]....
        /*0114*/ 	.word	0xffffffff


	//   ....[39]....
        /*0118*/ 	.word	0xffffffff


	//   ....[40]....
        /*011c*/ 	.word	0xffffffff


	//   ....[41]....
        /*0120*/ 	.word	0xffffffff


	//   ....[42]....
        /*0124*/ 	.word	0xffffffff


	//   ....[43]....
        /*0128*/ 	.word	0xffffffff


	//   ....[44]....
        /*012c*/ 	.word	0xffffffff


	//   ....[45]....
        /*0130*/ 	.word	0xffffffff


	//   ....[46]....
        /*0134*/ 	.word	0xffffffff


	//   ....[47]....
        /*0138*/ 	.word	0xffffffff


	//   ....[48]....
        /*013c*/ 	.word	0xffffffff


	//   ....[49]....
        /*0140*/ 	.word	0xffffffff


	//   ....[50]....
        /*0144*/ 	.word	0xffffffff


	//   ....[51]....
        /*0148*/ 	.word	0xffffffff


	//   ....[52]....
        /*014c*/ 	.word	0xffffffff


	//   ....[53]....
        /*0150*/ 	.word	0xffffffff


	//   ....[54]....
        /*0154*/ 	.word	0xffffffff


	//   ....[55]....
        /*0158*/ 	.word	0xffffffff


	//   ....[56]....
        /*015c*/ 	.word	0xffffffff


	//   ....[57]....
        /*0160*/ 	.word	0xffffffff


	//   ....[58]....
        /*0164*/ 	.word	0xffffffff


	//   ....[59]....
        /*0168*/ 	.word	0xffffffff


	//   ....[60]....
        /*016c*/ 	.word	0xffffffff


	//   ....[61]....
        /*0170*/ 	.word	0xffffffff


	//   ....[62]....
        /*0174*/ 	.word	0xffffffff


	//   ....[63]....
        /*0178*/ 	.word	0xffffffff


	//   ....[64]....
        /*017c*/ 	.word	0xffffffff


	//   ....[65]....
        /*0180*/ 	.word	0xffffffff


	//   ....[66]....
        /*0184*/ 	.word	0xffffffff


	//   ....[67]....
        /*0188*/ 	.word	0xffffffff


	//   ....[68]....
        /*018c*/ 	.word	0xffffffff


	//   ....[69]....
        /*0190*/ 	.word	0xffffffff


	//   ....[70]....
        /*0194*/ 	.word	0xffffffff


	//   ....[71]....
        /*0198*/ 	.word	0xffffffff


	//   ....[72]....
        /*019c*/ 	.word	0xffffffff


	//   ....[73]....
        /*01a0*/ 	.word	0xffffffff


	//   ....[74]....
        /*01a4*/ 	.word	0xffffffff


	//   ....[75]....
        /*01a8*/ 	.word	0xffffffff


	//   ....[76]....
        /*01ac*/ 	.word	0xffffffff


	//   ....[77]....
        /*01b0*/ 	.word	0xffffffff


	//   ....[78]....
        /*01b4*/ 	.word	0xffffffff


	//   ....[79]....
        /*01b8*/ 	.word	0xffffffff


	//   ....[80]....
        /*01bc*/ 	.word	0xffffffff


	//   ....[81]....
        /*01c0*/ 	.word	0xffffffff


	//   ....[82]....
        /*01c4*/ 	.word	0xffffffff


	//   ....[83]....
        /*01c8*/ 	.word	0xffffffff


	//   ....[84]....
        /*01cc*/ 	.word	0xffffffff


	//   ....[85]....
        /*01d0*/ 	.word	0xffffffff


	//   ....[86]....
        /*01d4*/ 	.word	0xffffffff


	//   ....[87]....
        /*01d8*/ 	.word	0xffffffff


	//   ....[88]....
        /*01dc*/ 	.word	0xffffffff


	//   ....[89]....
        /*01e0*/ 	.word	0xffffffff


	//   ....[90]....
        /*01e4*/ 	.word	0xffffffff


	//   ....[91]....
        /*01e8*/ 	.word	0xffffffff


	//   ....[92]....
        /*01ec*/ 	.word	0xffffffff


	//   ....[93]....
        /*01f0*/ 	.word	0xffffffff


	//   ....[94]....
        /*01f4*/ 	.word	0xffffffff


	//   ....[95]....
        /*01f8*/ 	.word	0xffffffff


	//   ....[96]....
        /*01fc*/ 	.word	0xffffffff


	//   ....[97]....
        /*0200*/ 	.word	0xffffffff


	//   ....[98]....
        /*0204*/ 	.word	0xffffffff


	//   ....[99]....
        /*0208*/ 	.word	0xffffffff


	//   ....[100]....
        /*020c*/ 	.word	0xffffffff


	//   ....[101]....
        /*0210*/ 	.word	0xffffffff


	//   ....[102]....
        /*0214*/ 	.word	0xffffffff


	//   ....[103]....
        /*0218*/ 	.word	0xffffffff


	//   ....[104]....
        /*021c*/ 	.word	0xffffffff


	//   ....[105]....
        /*0220*/ 	.word	0xffffffff


	//   ....[106]....
        /*0224*/ 	.word	0xffffffff


	//   ....[107]....
        /*0228*/ 	.word	0xffffffff


	//   ....[108]....
        /*022c*/ 	.word	0xffffffff


	//   ....[109]....
        /*0230*/ 	.word	0xffffffff


	//   ....[110]....
        /*0234*/ 	.word	0xffffffff


	//   ....[111]....
        /*0238*/ 	.word	0xffffffff


	//   ....[112]....
        /*023c*/ 	.word	0xffffffff


	//   ....[113]....
        /*0240*/ 	.word	0xffffffff


	//   ....[114]....
        /*0244*/ 	.word	0xffffffff


	//   ....[115]....
        /*0248*/ 	.word	0xffffffff


	//   ....[116]....
        /*024c*/ 	.word	0xffffffff


	//   ....[117]....
        /*0250*/ 	.word	0xffffffff


	//   ....[118]....
        /*0254*/ 	.word	0xffffffff


	//   ....[119]....
        /*0258*/ 	.word	0xffffffff


	//----- nvinfo : EIATTR_COOP_GROUP_INSTR_OFFSETS
	.align		4
.L_238:
        /*025c*/ 	.byte	0x04, 0x28
        /*025e*/ 	.short	(.L_240 - .L_239)


	//   ....[0]....
.L_239:
        /*0260*/ 	.word	0x00000900


	//   ....[1]....
        /*0264*/ 	.word	0x00000910


	//   ....[2]....
        /*0268*/ 	.word	0x00000920


	//   ....[3]....
        /*026c*/ 	.word	0x00000970


	//   ....[4]....
        /*0270*/ 	.word	0x000009c0


	//   ....[5]....
        /*0274*/ 	.word	0x000009f0


	//   ....[6]....
        /*0278*/ 	.word	0x00000a00


	//   ....[7]....
        /*027c*/ 	.word	0x00000a10


	//   ....[8]....
        /*0280*/ 	.word	0x00000a20


	//   ....[9]....
        /*0284*/ 	.word	0x00000a30


	//   ....[10]....
        /*0288*/ 	.word	0x00000a40


	//   ....[11]....
        /*028c*/ 	.word	0x00000a50


	//   ....[12]....
        /*0290*/ 	.word	0x00000ae0


	//   ....[13]....
        /*0294*/ 	.word	0x00000b00


	//   ....[14]....
        /*0298*/ 	.word	0x00000b10


	//   ....[15]....
        /*029c*/ 	.word	0x00000b20


	//   ....[16]....
        /*02a0*/ 	.word	0x00000b30


	//   ....[17]....
        /*02a4*/ 	.word	0x00000b40


	//   ....[18]....
        /*02a8*/ 	.word	0x00000b50


	//   ....[19]....
        /*02ac*/ 	.word	0x00000b60


	//   ....[20]....
        /*02b0*/ 	.word	0x00000b70


	//   ....[21]....
        /*02b4*/ 	.word	0x00000b80


	//   ....[22]....
        /*02b8*/ 	.word	0x00000b90


	//   ....[23]....
        /*02bc*/ 	.word	0x00000ba0


	//   ....[24]....
        /*02c0*/ 	.word	0x00000c30


	//   ....[25]....
        /*02c4*/ 	.word	0x00000c50


	//   ....[26]....
        /*02c8*/ 	.word	0x00000c60


	//   ....[27]....
        /*02cc*/ 	.word	0x00000c70


	//   ....[28]....
        /*02d0*/ 	.word	0x00000c80


	//   ....[29]....
        /*02d4*/ 	.word	0x00000c90


	//   ....[30]....
        /*02d8*/ 	.word	0x00000ca0


	//   ....[31]....
        /*02dc*/ 	.word	0x00000cb0


	//   ....[32]....
        /*02e0*/ 	.word	0x00000cc0


	//   ....[33]....
        /*02e4*/ 	.word	0x00000cd0


	//   ....[34]....
        /*02e8*/ 	.word	0x00000ce0


	//   ....[35]....
        /*02ec*/ 	.word	0x00000cf0


	//   ....[36]....
        /*02f0*/ 	.word	0x00000d80


	//   ....[37]....
        /*02f4*/ 	.word	0x00000da0


	//   ....[38]....
        /*02f8*/ 	.word	0x00000db0


	//   ....[39]....
        /*02fc*/ 	.word	0x00000dc0


	//   ....[40]....
        /*0300*/ 	.word	0x00000dd0


	//   ....[41]....
        /*0304*/ 	.word	0x00000de0


	//   ....[42]....
        /*0308*/ 	.word	0x00000df0


	//   ....[43]....
        /*030c*/ 	.word	0x00000e00


	//   ....[44]....
        /*0310*/ 	.word	0x00000e10


	//   ....[45]....
        /*0314*/ 	.word	0x00000e20


	//   ....[46]....
        /*0318*/ 	.word	0x00000e30


	//   ....[47]....
        /*031c*/ 	.word	0x00000e40


	//   ....[48]....
        /*0320*/ 	.word	0x00000ed0


	//   ....[49]....
        /*0324*/ 	.word	0x00000ef0


	//   ....[50]....
        /*0328*/ 	.word	0x00000f00


	//   ....[51]....
        /*032c*/ 	.word	0x00000f10


	//   ....[52]....
        /*0330*/ 	.word	0x00000f20


	//   ....[53]....
        /*0334*/ 	.word	0x00000f30


	//   ....[54]....
        /*0338*/ 	.word	0x00000f40


	//   ....[55]....
        /*033c*/ 	.word	0x00000f50


	//   ....[56]....
        /*0340*/ 	.word	0x00000f60


	//   ....[57]....
        /*0344*/ 	.word	0x00000f70


	//   ....[58]....
        /*0348*/ 	.word	0x00000f80


	//   ....[59]....
        /*034c*/ 	.word	0x00000f90


	//   ....[60]....
        /*0350*/ 	.word	0x000020a0


	//   ....[61]....
        /*0354*/ 	.word	0x000020b0


	//   ....[62]....
        /*0358*/ 	.word	0x000020c0


	//   ....[63]....
        /*035c*/ 	.word	0x000020d0


	//   ....[64]....
        /*0360*/ 	.word	0x000020e0


	//   ....[65]....
        /*0364*/ 	.word	0x000020f0


	//   ....[66]....
        /*0368*/ 	.word	0x00002100


	//   ....[67]....
        /*036c*/ 	.word	0x00002120


	//   ....[68]....
        /*0370*/ 	.word	0x00002150


	//   ....[69]....
        /*0374*/ 	.word	0x00002180


	//   ....[70]....
        /*0378*/ 	.word	0x000021a0


	//   ....[71]....
        /*037c*/ 	.word	0x000021b0


	//   ....[72]....
        /*0380*/ 	.word	0x00002240


	//   ....[73]....
        /*0384*/ 	.word	0x00002260


	//   ....[74]....
        /*0388*/ 	.word	0x00002270


	//   ....[75]....
        /*038c*/ 	.word	0x00002280


	//   ....[76]....
        /*0390*/ 	.word	0x00002290


	//   ....[77]....
        /*0394*/ 	.word	0x000022a0


	//   ....[78]....
        /*0398*/ 	.word	0x000022b0


	//   ....[79]....
        /*039c*/ 	.word	0x000022c0


	//   ....[80]....
        /*03a0*/ 	.word	0x000022d0


	//   ....[81]....
        /*03a4*/ 	.word	0x000022e0


	//   ....[82]....
        /*03a8*/ 	.word	0x000022f0


	//   ....[83]....
        /*03ac*/ 	.word	0x00002300


	//   ....[84]....
        /*03b0*/ 	.word	0x00002390


	//   ....[85]....
        /*03b4*/ 	.word	0x000023b0


	//   ....[86]....
        /*03b8*/ 	.word	0x000023c0


	//   ....[87]....
        /*03bc*/ 	.word	0x000023d0


	//   ....[88]....
        /*03c0*/ 	.word	0x000023e0


	//   ....[89]....
        /*03c4*/ 	.word	0x000023f0


	//   ....[90]....
        /*03c8*/ 	.word	0x00002400


	//   ....[91]....
        /*03cc*/ 	.word	0x00002410


	//   ....[92]....
        /*03d0*/ 	.word	0x00002420


	//   ....[93]....
        /*03d4*/ 	.word	0x00002430


	//   ....[94]....
        /*03d8*/ 	.word	0x00002440


	//   ....[95]....
        /*03dc*/ 	.word	0x00002450


	//   ....[96]....
        /*03e0*/ 	.word	0x000024e0


	//   ....[97]....
        /*03e4*/ 	.word	0x00002500


	//   ....[98]....
        /*03e8*/ 	.word	0x00002510


	//   ....[99]....
        /*03ec*/ 	.word	0x00002520


	//   ....[100]....
        /*03f0*/ 	.word	0x00002530


	//   ....[101]....
        /*03f4*/ 	.word	0x00002540


	//   ....[102]....
        /*03f8*/ 	.word	0x00002550


	//   ....[103]....
        /*03fc*/ 	.word	0x00002560


	//   ....[104]....
        /*0400*/ 	.word	0x00002570


	//   ....[105]....
        /*0404*/ 	.word	0x00002580


	//   ....[106]....
        /*0408*/ 	.word	0x00002590


	//   ....[107]....
        /*040c*/ 	.word	0x000025a0


	//   ....[108]....
        /*0410*/ 	.word	0x00002630


	//   ....[109]....
        /*0414*/ 	.word	0x00002650


	//   ....[110]....
        /*0418*/ 	.word	0x00002660


	//   ....[111]....
        /*041c*/ 	.word	0x00002670


	//   ....[112]....
        /*0420*/ 	.word	0x00002680


	//   ....[113]....
        /*0424*/ 	.word	0x00002690


	//   ....[114]....
        /*0428*/ 	.word	0x000026a0


	//   ....[115]....
        /*042c*/ 	.word	0x000026b0


	//   ....[116]....
        /*0430*/ 	.word	0x000026c0


	//   ....[117]....
        /*0434*/ 	.word	0x000026d0


	//   ....[118]....
        /*0438*/ 	.word	0x000026e0


	//   ....[119]....
        /*043c*/ 	.word	0x000026f0


	//----- nvinfo : EIATTR_VRC_CTA_INIT_COUNT
	.align		4
.L_240:
        /*0440*/ 	.byte	0x02, 0x4a
	.zero		1
	.zero		1


	//----- nvinfo : EIATTR_EXIT_INSTR_OFFSETS
	.align		4
        /*0444*/ 	.byte	0x04, 0x1c
        /*0446*/ 	.short	(.L_242 - .L_241)


	//   ....[0]....
.L_241:
        /*0448*/ 	.word	0x00000070


	//   ....[1]....
        /*044c*/ 	.word	0x00000150


	//   ....[2]....
        /*0450*/ 	.word	0x00002cb0


	//   ....[3]....
        /*0454*/ 	.word	0x00002dd0


	//----- nvinfo : EIATTR_MAX_THREADS
	.align		4
.L_242:
        /*0458*/ 	.byte	0x04, 0x05
        /*045a*/ 	.short	(.L_244 - .L_243)
.L_243:
        /*045c*/ 	.word	0x00000100
        /*0460*/ 	.word	0x00000001
        /*0464*/ 	.word	0x00000001


	//----- nvinfo : EIATTR_CRS_STACK_SIZE
	.align		4
.L_244:
        /*0468*/ 	.byte	0x04, 0x1e
        /*046a*/ 	.short	(.L_246 - .L_245)
.L_245:
        /*046c*/ 	.word	0x00000000


	//----- nvinfo : EIATTR_CBANK_PARAM_SIZE
	.align		4
.L_246:
        /*0470*/ 	.byte	0x03, 0x19
        /*0472*/ 	.short	0x0049


	//----- nvinfo : EIATTR_PARAM_CBANK
	.align		4
        /*0474*/ 	.byte	0x04, 0x0a
        /*0476*/ 	.short	(.L_248 - .L_247)
	.align		4
.L_247:
        /*0478*/ 	.word	index@(.nv.constant0._ZN3cub18CUB_300001_SM_10006detail6reduce28DeviceReduceSingleTileKernelINS2_10policy_hubIN4cuda3std3__45tupleIJddddddEEEy9tuple_sumE10Policy1000EPS9_SD_iSA_S9_S9_NS7_10__identityEEEvT0_T1_T2_T3_T4_T6_)
        /*047c*/ 	.short	0x0380
        /*047e*/ 	.short	0x0049


	//----- nvinfo : EIATTR_SW_WAR
	.align		4
.L_248:
        /*0480*/ 	.byte	0x04, 0x36
        /*0482*/ 	.short	(.L_250 - .L_249)
.L_249:
        /*0484*/ 	.word	0x00000008
.L_250:


//--------------------- .nv.info._ZN3cub18CUB_300001_SM_10006detail6reduce18DeviceReduceKernelINS2_10policy_hubIN4cuda3std3__45tupleIJddddddEEEy9tuple_sumE10Policy1000EN6thrust24THRUST_300001_SM_1000_NS17counting_iteratorIiNSE_11use_defaultESG_SG_EEySA_S9_13saxpy_functorILb1EEEEvT0_PT3_T1_NS0_13GridEvenShareISN_EET2_T4_ --------------------------
	.section	.nv.info._ZN3cub18CUB_300001_SM_10006detail6reduce18DeviceReduceKernelINS2_10policy_hubIN4cuda3std3__45tupleIJddddddEEEy9tuple_sumE10Policy1000EN6thrust24THRUST_300001_SM_1000_NS17counting_iteratorIiNSE_11use_defaultESG_SG_EEySA_S9_13saxpy_functorILb1EEEEvT0_PT3_T1_NS0_13GridEvenShareISN_EET2_T4_,"",@"SHT_CUDA_INFO"
	.sectionflags	@""
	.align	4


	//----- nvinfo : EIATTR_CUDA_API_VERSION
	.align		4
        /*0000*/ 	.byte	0x04, 0x37
        /*0002*/ 	.short	(.L_252 - .L_251)
.L_251:
        /*0004*/ 	.word	0x00000082


	//----- nvinfo : EIATTR_KPARAM_INFO
	.align		4
.L_252:
        /*0008*/ 	.byte	0x04, 0x17
        /*000a*/ 	.short	(.L_254 - .L_253)
.L_253:
        /*000c*/ 	.word	0x00000000
        /*0010*/ 	.short	0x0005
        /*0012*/ 	.short	0x0068
        /*0014*/ 	.byte	0x00, 0xf0, 0x81, 0x00


	//----- nvinfo : EIATTR_KPARAM_INFO
	.align		4
.L_254:
        /*0018*/ 	.byte	0x04, 0x17
        /*001a*/ 	.short	(.L_256 - .L_255)
.L_255:
        /*001c*/ 	.word	0x00000000
        /*0020*/ 	.short	0x0004
        /*0022*/ 	.short	0x0060
        /*0024*/ 	.byte	0x00, 0xf0, 0x05, 0x00


	//----- nvinfo : EIATTR_KPARAM_INFO
	.align		4
.L_256:
        /*0028*/ 	.byte	0x04, 0x17
        /*002a*/ 	.short	(.L_258 - .L_257)
.L_257:
        /*002c*/ 	.word	0x00000000
        /*0030*/ 	.short	0x0003
        /*0032*/ 	.short	0x0018
        /*0034*/ 	.byte	0x00, 0xf0, 0x21, 0x01


	//----- nvinfo : EIATTR_KPARAM_INFO
	.align		4
.L_258:
        /*0038*/ 	.byte	0x04, 0x17
        /*003a*/ 	.short	(.L_260 - .L_259)
.L_259:
        /*003c*/ 	.word	0x00000000
        /*0040*/ 	.short	0x0002
        /*0042*/ 	.short	0x0010
        /*0044*/ 	.byte	0x00, 0xf0, 0x21, 0x00


	//----- nvinfo : EIATTR_KPARAM_INFO
	.align		4
.L_260:
        /*0048*/ 	.byte	0x04, 0x17
        /*004a*/ 	.short	(.L_262 - .L_261)
.L_261:
        /*004c*/ 	.word	0x00000000
        /*0050*/ 	.short	0x0001
        /*0052*/ 	.short	0x0008
        /*0054*/ 	.byte	0x00, 0xf5, 0x21, 0x00


	//----- nvinfo : EIATTR_KPARAM_INFO
	.align		4
.L_262:
        /*0058*/ 	.byte	0x04, 0x17
        /*005a*/ 	.short	(.L_264 - .L_263)
.L_263:
        /*005c*/ 	.word	0x00000000
        /*0060*/ 	.short	0x0000
        /*0062*/ 	.short	0x0000
        /*0064*/ 	.byte	0x00, 0xf0, 0x11, 0x00


	//----- nvinfo : EIATTR_SPARSE_MMA_MASK
	.align		4
.L_264:
        /*0068*/ 	.byte	0x03, 0x50
        /*006a*/ 	.short	0x0000


	//----- nvinfo : EIATTR_MAXREG_COUNT
	.align		4
        /*006c*/ 	.byte	0x03, 0x1b
        /*006e*/ 	.short	0x00ff


	//----- nvinfo : EIATTR_NUM_BARRIERS
	.align		4
        /*0070*/ 	.byte	0x02, 0x4c
        /*0072*/ 	.byte	0x01
	.zero		1


	//----- nvinfo : EIATTR_MERCURY_ISA_VERSION
	.align		4
        /*0074*/ 	.byte	0x03, 0x5f
        /*0076*/ 	.short	0x0101


	//----- nvinfo : EIATTR_COOP_GROUP_MASK_REGIDS
	.align		4
        /*0078*/ 	.byte	0x04, 0x29
        /*007a*/ 	.short	(.L_266 - .L_265)


	//   ....[0]....
.L_265:
        /*007c*/ 	.word	0xffffffff


	//   ....[1]....
        /*0080*/ 	.word	0xffffffff


	//   ....[2]....
        /*0084*/ 	.word	0xffffffff


	//   ....[3]....
        /*0088*/ 	.word	0xffffffff


	//   ....[4]....
        /*008c*/ 	.word	0xffffffff


	//   ....[5]....
        /*0090*/ 	.word	0xffffffff


	//   ....[6]....
        /*0094*/ 	.word	0xffffffff


	//   ....[7]....
        /*0098*/ 	.word	0xffffffff


	//   ....[8]....
        /*009c*/ 	.word	0xffffffff


	//   ....[9]....
        /*00a0*/ 	.word	0xffffffff


	//   ....[10]....
        /*00a4*/ 	.word	0xffffffff


	//   ....[11]....
        /*00a8*/ 	.word	0xffffffff


	//   ....[12]....
        /*00ac*/ 	.word	0xffffffff


	//   ....[13]....
        /*00b0*/ 	.word	0xffffffff


	//   ....[14]....
        /*00b4*/ 	.word	0xffffffff


	//   ....[15]....
        /*00b8*/ 	.word	0xffffffff


	//   ....[16]....
        /*00bc*/ 	.word	0xffffffff


	//   ....[17]....
        /*00c0*/ 	.word	0xffffffff


	//   ....[18]....
        /*00c4*/ 	.word	0xffffffff


	//   ....[19]....
        /*00c8*/ 	.word	0xffffffff


	//   ....[20]....
        /*00cc*/ 	.word	0xffffffff


	//   ....[21]....
        /*00d0*/ 	.word	0xffffffff


	//   ....[22]....
        /*00d4*/ 	.word	0xffffffff


	//   ....[23]....
        /*00d8*/ 	.word	0xffffffff


	//   ....[24]....
        /*00dc*/ 	.word	0xffffffff


	//   ....[25]....
        /*00e0*/ 	.word	0xffffffff


	//   ....[26]....
        /*00e4*/ 	.word	0xffffffff


	//   ....[27]....
        /*00e8*/ 	.word	0xffffffff


	//   ....[28]....
        /*00ec*/ 	.word	0xffffffff


	//   ....[29]....
        /*00f0*/ 	.word	0xffffffff


	//   ....[30]....
        /*00f4*/ 	.word	0xffffffff


	//   ....[31]....
        /*00f8*/ 	.word	0xffffffff


	//   ....[32]....
        /*00fc*/ 	.word	0xffffffff


	//   ....[33]....
        /*0100*/ 	.word	0xffffffff


	//   ....[34]....
        /*0104*/ 	.word	0xffffffff


	//   ....[35]....
        /*0108*/ 	.word	0xffffffff


	//   ....[36]....
        /*010c*/ 	.word	0xffffffff


	//   ....[37]....
        /*0110*/ 	.word	0xffffffff


	//   ....[38]....
        /*0114*/ 	.word	0xffffffff


	//   ....[39]....
        /*0118*/ 	.word	0xffffffff


	//   ....[40]....
        /*011c*/ 	.word	0xffffffff


	//   ....[41]....
        /*0120*/ 	.word	0xffffffff


	//   ....[42]....
        /*0124*/ 	.word	0xffffffff


	//   ....[43]....
        /*0128*/ 	.word	0xffffffff


	//   ....[44]....
        /*012c*/ 	.word	0xffffffff


	//   ....[45]....
        /*0130*/ 	.word	0xffffffff


	//   ....[46]....
        /*0134*/ 	.word	0xffffffff


	//   ....[47]....
        /*0138*/ 	.word	0xffffffff


	//   ....[48]....
        /*013c*/ 	.word	0xffffffff


	//   ....[49]....
        /*0140*/ 	.word	0xffffffff


	//   ....[50]....
        /*0144*/ 	.word	0xffffffff


	//   ....[51]....
        /*0148*/ 	.word	0xffffffff


	//   ....[52]....
        /*014c*/ 	.word	0xffffffff


	//   ....[53]....
        /*0150*/ 	.word	0xffffffff


	//   ....[54]....
        /*0154*/ 	.word	0xffffffff


	//   ....[55]....
        /*0158*/ 	.word	0xffffffff


	//   ....[56]....
        /*015c*/ 	.word	0xffffffff


	//   ....[57]....
        /*0160*/ 	.word	0xffffffff


	//   ....[58]....
        /*0164*/ 	.word	0xffffffff


	//   ....[59]....
        /*0168*/ 	.word	0xffffffff


	//   ....[60]....
        /*016c*/ 	.word	0xffffffff


	//   ....[61]....
        /*0170*/ 	.word	0xffffffff


	//   ....[62]....
        /*0174*/ 	.word	0xffffffff


	//   ....[63]....
        /*0178*/ 	.word	0xffffffff


	//   ....[64]....
        /*017c*/ 	.word	0xffffffff


	//   ....[65]....
        /*0180*/ 	.word	0xffffffff


	//   ....[66]....
        /*0184*/ 	.word	0xffffffff


	//   ....[67]....
        /*0188*/ 	.word	0xffffffff


	//   ....[68]....
        /*018c*/ 	.word	0xffffffff


	//   ....[69]....
        /*0190*/ 	.word	0xffffffff


	//   ....[70]....
        /*0194*/ 	.word	0xffffffff


	//   ....[71]....
        /*0198*/ 	.word	0xffffffff


	//   ....[72]....
        /*019c*/ 	.word	0xffffffff


	//   ....[73]....
        /*01a0*/ 	.word	0xffffffff


	//   ....[74]....
        /*01a4*/ 	.word	0xffffffff


	//   ....[75]....
        /*01a8*/ 	.word	0xffffffff


	//   ....[76]....
        /*01ac*/ 	.word	0xffffffff


	//   ....[77]....
        /*01b0*/ 	.word	0xffffffff


	//   ....[78]....
        /*01b4*/ 	.word	0xffffffff


	//   ....[79]....
        /*01b8*/ 	.word	0xffffffff


	//   ....[80]....
        /*01bc*/ 	.word	0xffffffff


	//   ....[81]....
        /*01c0*/ 	.word	0xffffffff


	//   ....[82]....
        /*01c4*/ 	.word	0xffffffff


	//   ....[83]....
        /*01c8*/ 	.word	0xffffffff


	//   ....[84]....
        /*01cc*/ 	.word	0xffffffff


	//   ....[85]....
        /*01d0*/ 	.word	0xffffffff


	//   ....[86]....
        /*01d4*/ 	.word	0xffffffff


	//   ....[87]....
        /*01d8*/ 	.word	0xffffffff


	//   ....[88]....
        /*01dc*/ 	.word	0xffffffff


	//   ....[89]....
        /*01e0*/ 	.word	0xffffffff


	//   ....[90]....
        /*01e4*/ 	.word	0xffffffff


	//   ....[91]....
        /*01e8*/ 	.word	0xffffffff


	//   ....[92]....
        /*01ec*/ 	.word	0xffffffff


	//   ....[93]....
        /*01f0*/ 	.word	0xffffffff


	//   ....[94]....
        /*01f4*/ 	.word	0xffffffff


	//   ....[95]....
        /*01f8*/ 	.word	0xffffffff


	//   ....[96]....
        /*01fc*/ 	.word	0xffffffff


	//   ....[97]....
        /*0200*/ 	.word	0xffffffff


	//   ....[98]....
        /*0204*/ 	.word	0xffffffff


	//   ....[99]....
        /*0208*/ 	.word	0xffffffff


	//   ....[100]....
        /*020c*/ 	.word	0xffffffff


	//   ....[101]....
        /*0210*/ 	.word	0xffffffff


	//   ....[102]....
        /*0214*/ 	.word	0xffffffff


	//   ....[103]....
        /*0218*/ 	.word	0xffffffff


	//   ....[104]....
        /*021c*/ 	.word	0xffffffff


	//   ....[105]....
        /*0220*/ 	.word	0xffffffff


	//   ....[106]....
        /*0224*/ 	.word	0xffffffff


	//   ....[107]....
        /*0228*/ 	.word	0xffffffff


	//   ....[108]....
        /*022c*/ 	.word	0xffffffff


	//   ....[109]....
        /*0230*/ 	.word	0xffffffff


	//   ....[110]....
        /*0234*/ 	.word	0xffffffff


	//   ....[111]....
        /*0238*/ 	.word	0xffffffff


	//   ....[112]....
        /*023c*/ 	.word	0xffffffff


	//   ....[113]....
        /*0240*/ 	.word	0xffffffff


	//   ....[114]....
        /*0244*/ 	.word	0xffffffff


	//   ....[115]....
        /*0248*/ 	.word	0xffffffff


	//   ....[116]....
        /*024c*/ 	.word	0xffffffff


	//   ....[117]....
        /*0250*/ 	.word	0xffffffff


	//   ....[118]....
        /*0254*/ 	.word	0xffffffff


	//   ....[119]....
        /*0258*/ 	.word	0xffffffff


	//   ....[120]....
        /*025c*/ 	.word	0xffffffff


	//   ....[121]....
        /*0260*/ 	.word	0xffffffff


	//   ....[122]....
        /*0264*/ 	.word	0xffffffff


	//   ....[123]....
        /*0268*/ 	.word	0xffffffff


	//   ....[124]....
        /*026c*/ 	.word	0xffffffff


	//   ....[125]....
        /*0270*/ 	.word	0xffffffff


	//   ....[126]....
        /*0274*/ 	.word	0xffffffff


	//   ....[127]....
        /*0278*/ 	.word	0xffffffff


	//   ....[128]....
        /*027c*/ 	.word	0xffffffff


	//   ....[129]....
        /*0280*/ 	.word	0xffffffff


	//   ....[130]....
        /*0284*/ 	.word	0xffffffff


	//   ....[131]....
        /*0288*/ 	.word	0xffffffff


	//   ....[132]....
        /*028c*/ 	.word	0xffffffff


	//   ....[133]....
        /*0290*/ 	.word	0xffffffff


	//   ....[134]....
        /*0294*/ 	.word	0xffffffff


	//   ....[135]....
        /*0298*/ 	.word	0xffffffff


	//   ....[136]....
        /*029c*/ 	.word	0xffffffff


	//   ....[137]....
        /*02a0*/ 	.word	0xffffffff


	//   ....[138]....
        /*02a4*/ 	.word	0xffffffff


	//   ....[139]....
        /*02a8*/ 	.word	0xffffffff


	//   ....[140]....
        /*02ac*/ 	.word	0xffffffff


	//   ....[141]....
        /*02b0*/ 	.word	0xffffffff


	//   ....[142]....
        /*02b4*/ 	.word	0xffffffff


	//   ....[143]....
        /*02b8*/ 	.word	0xffffffff


	//   ....[144]....
        /*02bc*/ 	.word	0xffffffff


	//   ....[145]....
        /*02c0*/ 	.word	0xffffffff


	//   ....[146]....
        /*02c4*/ 	.word	0xffffffff


	//   ....[147]....
        /*02c8*/ 	.word	0xffffffff


	//   ....[148]....
        /*02cc*/ 	.word	0xffffffff


	//   ....[149]....
        /*02d0*/ 	.word	0xffffffff


	//   ....[150]....
        /*02d4*/ 	.word	0xffffffff


	//   ....[151]....
        /*02d8*/ 	.word	0xffffffff


	//   ....[152]....
        /*02dc*/ 	.word	0xffffffff


	//   ....[153]....
        /*02e0*/ 	.word	0xffffffff


	//   ....[154]....
        /*02e4*/ 	.word	0xffffffff


	//   ....[155]....
        /*02e8*/ 	.word	0xffffffff


	//   ....[156]....
        /*02ec*/ 	.word	0xffffffff


	//   ....[157]....
        /*02f0*/ 	.word	0xffffffff


	//   ....[158]....
        /*02f4*/ 	.word	0xffffffff


	//   ....[159]....
        /*02f8*/ 	.word	0xffffffff


	//   ....[160]....
        /*02fc*/ 	.word	0xffffffff


	//   ....[161]....
        /*0300*/ 	.word	0xffffffff


	//   ....[162]....
        /*0304*/ 	.word	0xffffffff


	//   ....[163]....
        /*0308*/ 	.word	0xffffffff


	//   ....[164]....
        /*030c*/ 	.word	0xffffffff


	//   ....[165]....
        /*0310*/ 	.word	0xffffffff


	//   ....[166]....
        /*0314*/ 	.word	0xffffffff


	//   ....[167]....
        /*0318*/ 	.word	0xffffffff


	//   ....[168]....
        /*031c*/ 	.word	0xffffffff


	//   ....[169]....
        /*0320*/ 	.word	0xffffffff


	//   ....[170]....
        /*0324*/ 	.word	0xffffffff


	//   ....[171]....
        /*0328*/ 	.word	0xffffffff


	//   ....[172]....
        /*032c*/ 	.word	0xffffffff


	//   ....[173]....
        /*0330*/ 	.word	0xffffffff


	//   ....[174]....
        /*0334*/ 	.word	0xffffffff


	//   ....[175]....
        /*0338*/ 	.word	0xffffffff


	//   ....[176]....
        /*033c*/ 	.word	0xffffffff


	//   ....[177]....
        /*0340*/ 	.word	0xffffffff


	//   ....[178]....
        /*0344*/ 	.word	0xffffffff


	//   ....[179]....
        /*0348*/ 	.word	0xffffffff


	//----- nvinfo : EIATTR_COOP_GROUP_INSTR_OFFSETS
	.align		4
.L_266:
        /*034c*/ 	.byte	0x04, 0x28
        /*034e*/ 	.short	(.L_268 - .L_267)


	//   ....[0]....
.L_267:
        /*0350*/ 	.word	0x00000f30


	//   ....[1]....
        /*0354*/ 	.word	0x00000f40


	//   ....[2]....
        /*0358*/ 	.word	0x00000f50


	//   ....[3]....
        /*035c*/ 	.word	0x00000f60


	//   ....[4]....
        /*0360*/ 	.word	0x00000f70


	//   ....[5]....
        /*0364*/ 	.word	0x00000f80


	//   ....[6]....
        /*0368*/ 	.word	0x00000f90


	//   ....[7]....
        /*036c*/ 	.word	0x00000fb0


	//   ....[8]....
        /*0370*/ 	.word	0x00000fe0


	//   ....[9]....
        /*0374*/ 	.word	0x00001010


	//   ....[10]....
        /*0378*/ 	.word	0x00001030


	//   ....[11]....
        /*037c*/ 	.word	0x00001040


	//   ....[12]....
        /*0380*/ 	.word	0x000010d0


	//   ....[13]....
        /*0384*/ 	.word	0x000010f0


	//   ....[14]....
        /*0388*/ 	.word	0x00001100


	//   ....[15]....
        /*038c*/ 	.word	0x00001110


	//   ....[16]....
        /*0390*/ 	.word	0x00001120


	//   ....[17]....
        /*0394*/ 	.word	0x00001130


	//   ....[18]....
        /*0398*/ 	.word	0x00001140


	//   ....[19]....
        /*039c*/ 	.word	0x00001150


	//   ....[20]....
        /*03a0*/ 	.word	0x00001160


	//   ....[21]....
        /*03a4*/ 	.word	0x00001170


	//   ....[22]....
        /*03a8*/ 	.word	0x00001180


	//   ....[23]....
        /*03ac*/ 	.word	0x00001190


	//   ....[24]....
        /*03b0*/ 	.word	0x00001220


	//   ....[25]....
        /*03b4*/ 	.word	0x00001240


	//   ....[26]....
        /*03b8*/ 	.word	0x00001250


	//   ....[27]....
        /*03bc*/ 	.word	0x00001260


	//   ....[28]....
        /*03c0*/ 	.word	0x00001270


	//   ....[29]....
        /*03c4*/ 	.word	0x00001280


	//   ....[30]....
        /*03c8*/ 	.word	0x00001290


	//   ....[31]....
        /*03cc*/ 	.word	0x000012a0


	//   ....[32]....
        /*03d0*/ 	.word	0x000012b0


	//   ....[33]....
        /*03d4*/ 	.word	0x000012c0


	//   ....[34]....
        /*03d8*/ 	.word	0x000012d0


	//   ....[35]....
        /*03dc*/ 	.word	0x000012e0


	//   ....[36]....
        /*03e0*/ 	.word	0x00001370


	//   ....[37]....
        /*03e4*/ 	.word	0x00001390


	//   ....[38]....
        /*03e8*/ 	.word	0x000013a0


	//   ....[39]....
        /*03ec*/ 	.word	0x000013b0


	//   ....[40]....
        /*03f0*/ 	.word	0x000013c0


	//   ....[41]....
        /*03f4*/ 	.word	0x000013d0


	//   ....[42]....
        /*03f8*/ 	.word	0x000013e0


	//   ....[43]....
        /*03fc*/ 	.word	0x000013f0


	//   ....[44]....
        /*0400*/ 	.word	0x00001400


	//   ....[45]....
        /*0404*/ 	.word	0x00001410


	//   ....[46]....
        /*0408*/ 	.word	0x00001420


	//   ....[47]....
        /*040c*/ 	.word	0x00001430


	//   ....[48]....
        /*0410*/ 	.word	0x000014c0


	//   ....[49]....
        /*0414*/ 	.word	0x000014e0


	//   ....[50]....
        /*0418*/ 	.word	0x000014f0


	//   ....[51]....
        /*041c*/ 	.word	0x00001500


	//   ....[52]....
        /*0420*/ 	.word	0x00001510


	//   ....[53]....
        /*0424*/ 	.word	0x00001520


	//   ....[54]....
        /*0428*/ 	.word	0x00001530


	//   ....[55]....
        /*042c*/ 	.word	0x00001540


	//   ....[56]....
        /*0430*/ 	.word	0x00001550


	//   ....[57]....
        /*0434*/ 	.word	0x00001560


	//   ....[58]....
        /*0438*/ 	.word	0x00001570


	//   ....[59]....
        /*043c*/ 	.word	0x00001580


	//   ....[60]....
        /*0440*/ 	.word	0x00001bc0


	//   ....[61]....
        /*0444*/ 	.word	0x00001bd0


	//   ....[62]....
        /*0448*/ 	.word	0x00001be0


	//   ....[63]....
        /*044c*/ 	.word	0x00001c40


	//   ....[64]....
        /*0450*/ 	.word	0x00001c70


	//   ....[65]....
        /*0454*/ 	.word	0x00001ca0


	//   ....[66]....
        /*0458*/ 	.word	0x00001cc0


	//   ....[67]....
        /*045c*/ 	.word	0x00001cd0


	//   ....[68]....
        /*0460*/ 	.word	0x00001ce0


	//   ....[69]....
        /*0464*/ 	.word	0x00001cf0


	//   ....[70]....
        /*0468*/ 	.word	0x00001d00


	//   ....[71]....
        /*046c*/ 	.word	0x00001d10


	//   ....[72]....
        /*0470*/ 	.word	0x00001da0


	//   ....[73]....
        /*0474*/ 	.word	0x00001dc0


	//   ....[74]....
        /*0478*/ 	.word	0x00001dd0


	//   ....[75]....
        /*047c*/ 	.word	0x00001de0


	//   ....[76]....
        /*0480*/ 	.word	0x00001df0


	//   ....[77]....
        /*0484*/ 	.word	0x00001e00


	//   ....[78]....
        /*0488*/ 	.word	0x00001e10


	//   ....[79]....
        /*048c*/ 	.word	0x00001e20


	//   ....[80]....
        /*0490*/ 	.word	0x00001e30


	//   ....[81]....
        /*0494*/ 	.word	0x00001e40


	//   ....[82]....
        /*0498*/ 	.word	0x00001e50


	//   ....[83]....
        /*049c*/ 	.word	0x00001e60


	//   ....[84]....
        /*04a0*/ 	.word	0x00001ef0


	//   ....[85]....
        /*04a4*/ 	.word	0x00001f10


	//   ....[86]....
        /*04a8*/ 	.word	0x00001f20


	//   ....[87]....
        /*04ac*/ 	.word	0x00001f30


	//   ....[88]....
        /*04b0*/ 	.word	0x00001f40


	//   ....[89]....
        /*04b4*/ 	.word	0x00001f50


	//   ....[90]....
        /*04b8*/ 	.word	0x00001f60


	//   ....[91]....
        /*04bc*/ 	.word	0x00001f70


	//   ....[92]....
        /*04c0*/ 	.word	0x00001f80


	//   ....[93]....
        /*04c4*/ 	.word	0x00001f90


	//   ....[94]....
        /*04c8*/ 	.word	0x00001fa0


	//   ....[95]....
        /*04cc*/ 	.word	0x00001fb0


	//   ....[96]....
        /*04d0*/ 	.word	0x00002040


	//   ....[97]....
        /*04d4*/ 	.word	0x00002060


	//   ....[98]....
        /*04d8*/ 	.word	0x00002070


	//   ....[99]....
        /*04dc*/ 	.word	0x00002080


	//   ....[100]....
        /*04e0*/ 	.word	0x00002090


	//   ....[101]....
        /*04e4*/ 	.word	0x000020a0


	//   ....[102]....
        /*04e8*/ 	.word	0x000020b0


	//   ....[103]....
        /*04ec*/ 	.word	0x000020c0


	//   ....[104]....
        /*04f0*/ 	.word	0x000020d0


	//   ....[105]....
        /*04f4*/ 	.word	0x000020e0


	//   ....[106]....
        /*04f8*/ 	.word	0x000020f0


	//   ....[107]....
        /*04fc*/ 	.word	0x00002100


	//   ....[108]....
        /*0500*/ 	.word	0x00002190


	//   ....[109]....
        /*0504*/ 	.word	0x000021b0


	//   ....[110]....
        /*0508*/ 	.word	0x000021c0


	//   ....[111]....
        /*050c*/ 	.word	0x000021d0


	//   ....[112]....
        /*0510*/ 	.word	0x000021e0


	//   ....[113]....
        /*0514*/ 	.word	0x000021f0


	//   ....[114]....
        /*0518*/ 	.word	0x00002200


	//   ....[115]....
        /*051c*/ 	.word	0x00002210


	//   ....[116]....
        /*0520*/ 	.word	0x00002220


	//   ....[117]....
        /*0524*/ 	.word	0x00002230


	//   ....[118]....
        /*0528*/ 	.word	0x00002240


	//   ....[119]....
        /*052c*/ 	.word	0x00002250


	//   ....[120]....
        /*0530*/ 	.word	0x00003b60


	//   ....[121]....
        /*0534*/ 	.word	0x00003b70


	//   ....[122]....
        /*0538*/ 	.word	0x00003b80


	//   ....[123]....
        /*053c*/ 	.word	0x00003b90


	//   ....[124]....
        /*0540*/ 	.word	0x00003ba0


	//   ....[125]....
        /*0544*/ 	.word	0x00003bb0


	//   ....[126]....
        /*0548*/ 	.word	0x00003bc0


	//   ....[127]....
        /*054c*/ 	.word	0x00003be0


	//   ....[128]....
        /*0550*/ 	.word	0x00003c10


	//   ....[129]....
        /*0554*/ 	.word	0x00003c40


	//   ....[130]....
        /*0558*/ 	.word	0x00003c60


	//   ....[131]....
        /*055c*/ 	.word	0x00003c70


	//   ....[132]....
        /*0560*/ 	.word	0x00003d00


	//   ....[133]....
        /*0564*/ 	.word	0x00003d20


	//   ....[134]....
        /*0568*/ 	.word	0x00003d30


	//   ....[135]....
        /*056c*/ 	.word	0x00003d40


	//   ....[136]....
        /*0570*/ 	.word	0x00003d50


	//   ....[137]....
        /*0574*/ 	.word	0x00003d60


	//   ....[138]....
        /*0578*/ 	.word	0x00003d70


	//   ....[139]....
        /*057c*/ 	.word	0x00003d80


	//   ....[140]....
        /*0580*/ 	.word	0x00003d90


	//   ....[141]....
        /*0584*/ 	.word	0x00003da0


	//   ....[142]....
        /*0588*/ 	.word	0x00003db0


	//   ....[143]....
        /*058c*/ 	.word	0x00003dc0


	//   ....[144]....
        /*0590*/ 	.word	0x00003e50


	//   ....[145]....
        /*0594*/ 	.word	0x00003e70


	//   ....[146]....
        /*0598*/ 	.word	0x00003e80


	//   ....[147]....
        /*059c*/ 	.word	0x00003e90


	//   ....[148]....
        /*05a0*/ 	.word	0x00003ea0


	//   ....[149]....
        /*05a4*/ 	.word	0x00003eb0


	//   ....[150]....
        /*05a8*/ 	.word	0x00003ec0


	//   ....[151]....
        /*05ac*/ 	.word	0x00003ed0


	//   ....[152]....
        /*05b0*/ 	.word	0x00003ee0


	//   ....[153]....
        /*05b4*/ 	.word	0x00003ef0


	//   ....[154]....
        /*05b8*/ 	.word	0x00003f00


	//   ....[155]....
        /*05bc*/ 	.word	0x00003f10


	//   ....[156]....
        /*05c0*/ 	.word	0x00003fa0


	//   ....[157]....
        /*05c4*/ 	.word	0x00003fc0


	//   ....[158]....
        /*05c8*/ 	.word	0x00003fd0


	//   ....[159]....
        /*05cc*/ 	.word	0x00003fe0


	//   ....[160]....
        /*05d0*/ 	.word	0x00003ff0


	//   ....[161]....
        /*05d4*/ 	.word	0x00004000


	//   ....[162]....
        /*05d8*/ 	.word	0x00004010


	//   ....[163]....
        /*05dc*/ 	.word	0x00004020


	//   ....[164]....
        /*05e0*/ 	.word	0x00004030


	//   ....[165]....
        /*05e4*/ 	.word	0x00004040


	//   ....[166]....
        /*05e8*/ 	.word	0x00004050


	//   ....[167]....
        /*05ec*/ 	.word	0x00004060


	//   ....[168]....
        /*05f0*/ 	.word	0x000040f0


	//   ....[169]....
        /*05f4*/ 	.word	0x00004110


	//   ....[170]....
        /*05f8*/ 	.word	0x00004120


	//   ....[171]....
        /*05fc*/ 	.word	0x00004130


	//   ....[172]....
        /*0600*/ 	.word	0x00004140


	//   ....[173]....
        /*0604*/ 	.word	0x00004150


	//   ....[174]....
        /*0608*/ 	.word	0x00004160


	//   ....[175]....
        /*060c*/ 	.word	0x00004170


	//   ....[176]....
        /*0610*/ 	.word	0x00004180


	//   ....[177]....
        /*0614*/ 	.word	0x00004190


	//   ....[178]....
        /*0618*/ 	.word	0x000041a0


	//   ....[179]....
        /*061c*/ 	.word	0x000041b0


	//----- nvinfo : EIATTR_VRC_CTA_INIT_COUNT
	.align		4
.L_268:
        /*0620*/ 	.byte	0x02, 0x4a
	.zero		1
	.zero		1


	//----- nvinfo : EIATTR_EXIT_INSTR_OFFSETS
	.align		4
        /*0624*/ 	.byte	0x04, 0x1c
        /*0626*/ 	.short	(.L_270 - .L_269)


	//   ....[0]....
.L_269:
        /*0628*/ 	.word	0x00004770


	//   ....[1]....
        /*062c*/ 	.word	0x00004800


	//----- nvinfo : EIATTR_MAX_THREADS
	.align		4
.L_270:
        /*0630*/ 	.byte	0x04, 0x05
        /*0632*/ 	.short	(.L_272 - .L_271)
.L_271:
        /*0634*/ 	.word	0x00000100
        /*0638*/ 	.word	0x00000001
        /*063c*/ 	.word	0x00000001


	//----- nvinfo : EIATTR_CRS_STACK_SIZE
	.align		4
.L_272:
        /*0640*/ 	.byte	0x04, 0x1e
        /*0642*/ 	.short	(.L_274 - .L_273)
.L_273:
        /*0644*/ 	.word	0x00000000


	//----- nvinfo : EIATTR_CBANK_PARAM_SIZE
	.align		4
.L_274:
        /*0648*/ 	.byte	0x03, 0x19
        /*064a*/ 	.short	0x0088


	//----- nvinfo : EIATTR_PARAM_CBANK
	.align		4
        /*064c*/ 	.byte	0x04, 0x0a
        /*064e*/ 	.short	(.L_276 - .L_275)
	.align		4
.L_275:
        /*0650*/ 	.word	index@(.nv.constant0._ZN3cub18CUB_300001_SM_10006detail6reduce18DeviceReduceKernelINS2_10policy_hubIN4cuda3std3__45tupleIJddddddEEEy9tuple_sumE10Policy1000EN6thrust24THRUST_300001_SM_1000_NS17counting_iteratorIiNSE_11use_defaultESG_SG_EEySA_S9_13saxpy_functorILb1EEEEvT0_PT3_T1_NS0_13GridEvenShareISN_EET2_T4_)
        /*0654*/ 	.short	0x0380
        /*0656*/ 	.short	0x0088


	//----- nvinfo : EIATTR_SW_WAR
	.align		4
.L_276:
        /*0658*/ 	.byte	0x04, 0x36
        /*065a*/ 	.short	(.L_278 - .L_277)
.L_277:
        /*065c*/ 	.word	0x00000008
.L_278:


//--------------------- .nv.info._ZN3cub18CUB_300001_SM_10006detail6reduce28DeviceReduceSingleTileKernelINS2_10policy_hubIN4cuda3std3__45tupleIJddddddEEEy9tuple_sumE10Policy1000EN6thrust24THRUST_300001_SM_1000_NS17counting_iteratorIiNSE_11use_defaultESG_SG_EEPS9_ySA_S9_S9_13saxpy_functorILb1EEEEvT0_T1_T2_T3_T4_T6_ --------------------------
	.section	.nv.info._ZN3cub18CUB_300001_SM_10006detail6reduce28DeviceReduceSingleTileKernelINS2_10policy_hubIN4cuda3std3__45tupleIJddddddEEEy9tuple_sumE10Policy1000EN6thrust24THRUST_300001_SM_1000_NS17counting_iteratorIiNSE_11use_defaultESG_SG_EEPS9_ySA_S9_S9_13saxpy_functorILb1EEEEvT0_T1_T2_T3_T4_T6_,"",@"SHT_CUDA_INFO"
	.sectionflags	@""
	.align	4


	//----- nvinfo : EIATTR_CUDA_API_VERSION
	.align		4
        /*0000*/ 	.byte	0x04, 0x37
        /*0002*/ 	.short	(.L_280 - .L_279)
.L_279:
        /*0004*/ 	.word	0x00000082


	//----- nvinfo : EIATTR_KPARAM_INFO
	.align		4
.L_280:
        /*0008*/ 	.byte	0x04, 0x17
        /*000a*/ 	.short	(.L_282 - .L_281)
.L_281:
        /*000c*/ 	.word	0x00000000
        /*0010*/ 	.short	0x0005
        /*0012*/ 	.short	0x0050
        /*0014*/ 	.byte	0x00, 0xf0, 0x81, 0x00


	//----- nvinfo : EIATTR_KPARAM_INFO
	.align		4
.L_282:
        /*0018*/ 	.byte	0x04, 0x17
        /*001a*/ 	.short	(.L_284 - .L_283)
.L_283:
        /*001c*/ 	.word	0x00000000
        /*0020*/ 	.short	0x0004
        /*0022*/ 	.short	0x0020
        /*0024*/ 	.byte	0x00, 0xf0, 0xc1, 0x00


	//----- nvinfo : EIATTR_KPARAM_INFO
	.align		4
.L_284:
        /*0028*/ 	.byte	0x04, 0x17
        /*002a*/ 	.short	(.L_286 - .L_285)
.L_285:
        /*002c*/ 	.word	0x00000000
        /*0030*/ 	.short	0x0003
        /*0032*/ 	.short	0x0018
        /*0034*/ 	.byte	0x00, 0xf0, 0x05, 0x00


	//----- nvinfo : EIATTR_KPARAM_INFO
	.align		4
.L_286:
        /*0038*/ 	.byte	0x04, 0x17
        /*003a*/ 	.short	(.L_288 - .L_287)
.L_287:
        /*003c*/ 	.word	0x00000000
        /*0040*/ 	.short	0x0002
        /*0042*/ 	.short	0x0010
        /*0044*/ 	.byte	0x00, 0xf0, 0x21, 0x00


	//----- nvinfo : EIATTR_KPARAM_INFO
	.align		4
.L_288:
        /*0048*/ 	.byte	0x04, 0x17
        /*004a*/ 	.short	(.L_290 - .L_289)
.L_289:
        /*004c*/ 	.word	0x00000000
        /*0050*/ 	.short	0x0001
        /*0052*/ 	.short	0x0008
        /*0054*/ 	.byte	0x00, 0xf5, 0x21, 0x00


	//----- nvinfo : EIATTR_KPARAM_INFO
	.align		4
.L_290:
        /*0058*/ 	.byte	0x04, 0x17
        /*005a*/ 	.short	(.L_292 - .L_291)
.L_291:
        /*005c*/ 	.word	0x00000000
        /*0060*/ 	.short	0x0000
        /*0062*/ 	.short	0x0000
        /*0064*/ 	.byte	0x00, 0xf0, 0x11, 0x00


	//----- nvinfo : EIATTR_SPARSE_MMA_MASK
	.align		4
.L_292:
        /*0068*/ 	.byte	0x03, 0x50
        /*006a*/ 	.short	0x0000


	//----- nvinfo : EIATTR_MAXREG_COUNT
	.align		4
        /*006c*/ 	.byte	0x03, 0x1b
        /*006e*/ 	.short	0x00ff


	//----- nvinfo : EIATTR_NUM_BARRIERS
	.align		4
        /*0070*/ 	.byte	0x02, 0x4c
        /*0072*/ 	.byte	0x01
	.zero		1


	//----- nvinfo : EIATTR_MERCURY_ISA_VERSION
	.align		4
        /*0074*/ 	.byte	0x03, 0x5f
        /*0076*/ 	.short	0x0101


	//----- nvinfo : EIATTR_COOP_GROUP_MASK_REGIDS
	.align		4
        /*0078*/ 	.byte	0x04, 0x29
        /*007a*/ 	.short	(.L_294 - .L_293)


	//   ....[0]....
.L_293:
        /*007c*/ 	.word	0xffffffff


	//   ....[1]....
        /*0080*/ 	.word	0xffffffff


	//   ....[2]....
        /*0084*/ 	.word	0xffffffff


	//   ....[3]....
        /*0088*/ 	.word	0xffffffff


	//   ....[4]....
        /*008c*/ 	.word	0xffffffff


	//   ....[5]....
        /*0090*/ 	.word	0xffffffff


	//   ....[6]....
        /*0094*/ 	.word	0xffffffff


	//   ....[7]....
        /*0098*/ 	.word	0xffffffff


	//   ....[8]....
        /*009c*/ 	.word	0xffffffff


	//   ....[9]....
        /*00a0*/ 	.word	0xffffffff


	//   ....[10]....
        /*00a4*/ 	.word	0xffffffff


	//   ....[11]....
        /*00a8*/ 	.word	0xffffffff


	//   ....[12]....
        /*00ac*/ 	.word	0xffffffff


	//   ....[13]....
        /*00b0*/ 	.word	0xffffffff


	//   ....[14]....
        /*00b4*/ 	.word	0xffffffff


	//   ....[15]....
        /*00b8*/ 	.word	0xffffffff


	//   ....[16]....
        /*00bc*/ 	.word	0xffffffff


	//   ....[17]....
        /*00c0*/ 	.word	0xffffffff


	//   ....[18]....
        /*00c4*/ 	.word	0xffffffff


	//   ....[19]....
        /*00c8*/ 	.word	0xffffffff


	//   ....[20]....
        /*00cc*/ 	.word	0xffffffff


	//   ....[21]....
        /*00d0*/ 	.word	0xffffffff


	//   ....[22]....
        /*00d4*/ 	.word	0xffffffff


	//   ....[23]....
        /*00d8*/ 	.word	0xffffffff


	//   ....[24]....
        /*00dc*/ 	.word	0xffffffff


	//   ....[25]....
        /*00e0*/ 	.word	0xffffffff


	//   ....[26]....
        /*00e4*/ 	.word	0xffffffff


	//   ....[27]....
        /*00e8*/ 	.word	0xffffffff


	//   ....[28]....
        /*00ec*/ 	.word	0xffffffff


	//   ....[29]....
        /*00f0*/ 	.word	0xffffffff


	//   ....[30]....
        /*00f4*/ 	.word	0xffffffff


	//   ....[31]....
        /*00f8*/ 	.word	0xffffffff


	//   ....[32]....
        /*00fc*/ 	.word	0xffffffff


	//   ....[33]....
        /*0100*/ 	.word	0xffffffff


	//   ....[34]....
        /*0104*/ 	.word	0xffffffff


	//   ....[35]....
        /*0108*/ 	.word	0xffffffff


	//   ....[36]....
        /*010c*/ 	.word	0xffffffff


	//   ....[37]....
        /*0110*/ 	.word	0xffffffff


	//   ....[38]....
        /*0114*/ 	.word	0xffffffff


	//   ....[39]....
        /*0118*/ 	.word	0xffffffff


	//   ....[40]....
        /*011c*/ 	.word	0xffffffff


	//   ....[41]....
        /*0120*/ 	.word	0xffffffff


	//   ....[42]....
        /*0124*/ 	.word	0xffffffff


	//   ....[43]....
        /*0128*/ 	.word	0xffffffff


	//   ....[44]....
        /*012c*/ 	.word	0xffffffff


	//   ....[45]....
        /*0130*/ 	.word	0xffffffff


	//   ....[46]....
        /*0134*/ 	.word	0xffffffff


	//   ....[47]....
        /*0138*/ 	.word	0xffffffff


	//   ....[48]....
        /*013c*/ 	.word	0xffffffff


	//   ....[49]....
        /*0140*/ 	.word	0xffffffff


	//   ....[50]....
        /*0144*/ 	.word	0xffffffff


	//   ....[51]....
        /*0148*/ 	.word	0xffffffff


	//   ....[52]....
        /*014c*/ 	.word	0xffffffff


	//   ....[53]....
        /*0150*/ 	.word	0xffffffff


	//   ....[54]....
        /*0154*/ 	.word	0xffffffff


	//   ....[55]....
        /*0158*/ 	.word	0xffffffff


	//   ....[56]....
        /*015c*/ 	.word	0xffffffff


	//   ....[57]....
        /*0160*/ 	.word	0xffffffff


	//   ....[58]....
        /*0164*/ 	.word	0xffffffff


	//   ....[59]....
        /*0168*/ 	.word	0xffffffff


	//   ....[60]....
        /*016c*/ 	.word	0xffffffff


	//   ....[61]....
        /*0170*/ 	.word	0xffffffff


	//   ....[62]....
        /*0174*/ 	.word	0xffffffff


	//   ....[63]....
        /*0178*/ 	.word	0xffffffff


	//   ....[64]....
        /*017c*/ 	.word	0xffffffff


	//   ....[65]....
        /*0180*/ 	.word	0xffffffff


	//   ....[66]....
        /*0184*/ 	.word	0xffffffff


	//   ....[67]....
        /*0188*/ 	.word	0xffffffff


	//   ....[68]....
        /*018c*/ 	.word	0xffffffff


	//   ....[69]....
        /*0190*/ 	.word	0xffffffff


	//   ....[70]....
        /*0194*/ 	.word	0xffffffff


	//   ....[71]....
        /*0198*/ 	.word	0xffffffff


	//   ....[72]....
        /*019c*/ 	.word	0xffffffff


	//   ....[73]....
        /*01a0*/ 	.word	0xffffffff


	//   ....[74]....
        /*01a4*/ 	.word	0xffffffff


	//   ....[75]....
        /*01a8*/ 	.word	0xffffffff


	//   ....[76]....
        /*01ac*/ 	.word	0xffffffff


	//   ....[77]....
        /*01b0*/ 	.word	0xffffffff


	//   ....[78]....
        /*01b4*/ 	.word	0xffffffff


	//   ....[79]....
        /*01b8*/ 	.word	0xffffffff


	//   ....[80]....
        /*01bc*/ 	.word	0xffffffff


	//   ....[81]....
        /*01c0*/ 	.word	0xffffffff


	//   ....[82]....
        /*01c4*/ 	.word	0xffffffff


	//   ....[83]....
        /*01c8*/ 	.word	0xffffffff


	//   ....[84]....
        /*01cc*/ 	.word	0xffffffff


	//   ....[85]....
        /*01d0*/ 	.word	0xffffffff


	//   ....[86]....
        /*01d4*/ 	.word	0xffffffff


	//   ....[87]....
        /*01d8*/ 	.word	0xffffffff


	//   ....[88]....
        /*01dc*/ 	.word	0xffffffff


	//   ....[89]....
        /*01e0*/ 	.word	0xffffffff


	//   ....[90]....
        /*01e4*/ 	.word	0xffffffff


	//   ....[91]....
        /*01e8*/ 	.word	0xffffffff


	//   ....[92]....
        /*01ec*/ 	.word	0xffffffff


	//   ....[93]....
        /*01f0*/ 	.word	0xffffffff


	//   ....[94]....
        /*01f4*/ 	.word	0xffffffff


	//   ....[95]....
        /*01f8*/ 	.word	0xffffffff


	//   ....[96]....
        /*01fc*/ 	.word	0xffffffff


	//   ....[97]....
        /*0200*/ 	.word	0xffffffff


	//   ....[98]....
        /*0204*/ 	.word	0xffffffff


	//   ....[99]....
        /*0208*/ 	.word	0xffffffff


	//   ....[100]....
        /*020c*/ 	.word	0xffffffff


	//   ....[101]....
        /*0210*/ 	.word	0xffffffff


	//   ....[102]....
        /*0214*/ 	.word	0xffffffff


	//   ....[103]....
        /*0218*/ 	.word	0xffffffff


	//   ....[104]....
        /*021c*/ 	.word	0xffffffff


	//   ....[105]....
        /*0220*/ 	.word	0xffffffff


	//   ....[106]....
        /*0224*/ 	.word	0xffffffff


	//   ....[107]....
        /*0228*/ 	.word	0xffffffff


	//   ....[108]....
        /*022c*/ 	.word	0xffffffff


	//   ....[109]....
        /*0230*/ 	.word	0xffffffff


	//   ....[110]....
        /*0234*/ 	.word	0xffffffff


	//   ....[111]....
        /*0238*/ 	.word	0xffffffff


	//   ....[112]....
        /*023c*/ 	.word	0xffffffff


	//   ....[113]....
        /*0240*/ 	.word	0xffffffff


	//   ....[114]....
        /*0244*/ 	.word	0xffffffff


	//   ....[115]....
        /*0248*/ 	.word	0xffffffff


	//   ....[116]....
        /*024c*/ 	.word	0xffffffff


	//   ....[117]....
        /*0250*/ 	.word	0xffffffff


	//   ....[118]....
        /*0254*/ 	.word	0xffffffff


	//   ....[119]....
        /*0258*/ 	.word	0xffffffff


	//----- nvinfo : EIATTR_COOP_GROUP_INSTR_OFFSETS
	.align		4
.L_294:
        /*025c*/ 	.byte	0x04, 0x28
        /*025e*/ 	.short	(.L_296 - .L_295)


	//   ....[0]....
.L_295:
        /*0260*/ 	.word	0x00001070


	//   ....[1]....
        /*0264*/ 	.word	0x00001080


	//   ....[2]....
        /*0268*/ 	.word	0x00001090


	//   ....[3]....
        /*026c*/ 	.word	0x000010d0


	//   ....[4]....
        /*0270*/ 	.word	0x00001120


	//   ....[5]....
        /*0274*/ 	.word	0x00001150


	//   ....[6]....
        /*0278*/ 	.word	0x00001170


	//   ....[7]....
        /*027c*/ 	.word	0x00001180


	//   ....[8]....
        /*0280*/ 	.word	0x00001190


	//   ....[9]....
        /*0284*/ 	.word	0x000011a0


	//   ....[10]....
        /*0288*/ 	.word	0x000011b0


	//   ....[11]....
        /*028c*/ 	.word	0x000011c0


	//   ....[12]....
        /*0290*/ 	.word	0x00001250


	//   ....[13]....
        /*0294*/ 	.word	0x00001270


	//   ....[14]....
        /*0298*/ 	.word	0x00001280


	//   ....[15]....
        /*029c*/ 	.word	0x00001290


	//   ....[16]....
        /*02a0*/ 	.word	0x000012a0


	//   ....[17]....
        /*02a4*/ 	.word	0x000012b0


	//   ....[18]....
        /*02a8*/ 	.word	0x000012c0


	//   ....[19]....
        /*02ac*/ 	.word	0x000012d0


	//   ....[20]....
        /*02b0*/ 	.word	0x000012e0


	//   ....[21]....
        /*02b4*/ 	.word	0x000012f0


	//   ....[22]....
        /*02b8*/ 	.word	0x00001300


	//   ....[23]....
        /*02bc*/ 	.word	0x00001310


	//   ....[24]....
        /*02c0*/ 	.word	0x000013a0


	//   ....[25]....
        /*02c4*/ 	.word	0x000013c0


	//   ....[26]....
        /*02c8*/ 	.word	0x000013d0


	//   ....[27]....
        /*02cc*/ 	.word	0x000013e0


	//   ....[28]....
        /*02d0*/ 	.word	0x000013f0


	//   ....[29]....
        /*02d4*/ 	.word	0x00001400


	//   ....[30]....
        /*02d8*/ 	.word	0x00001410


	//   ....[31]....
        /*02dc*/ 	.word	0x00001420


	//   ....[32]....
        /*02e0*/ 	.word	0x00001430


	//   ....[33]....
        /*02e4*/ 	.word	0x00001440


	//   ....[34]....
        /*02e8*/ 	.word	0x00001450


	//   ....[35]....
        /*02ec*/ 	.word	0x00001460


	//   ....[36]....
        /*02f0*/ 	.word	0x000014f0


	//   ....[37]....
        /*02f4*/ 	.word	0x00001510


	//   ....[38]....
        /*02f8*/ 	.word	0x00001520


	//   ....[39]....
        /*02fc*/ 	.word	0x00001530


	//   ....[40]....
        /*0300*/ 	.word	0x00001540


	//   ....[41]....
        /*0304*/ 	.word	0x00001550


	//   ....[42]....
        /*0308*/ 	.word	0x00001560


	//   ....[43]....
        /*030c*/ 	.word	0x00001570


	//   ....[44]....
        /*0310*/ 	.word	0x00001580


	//   ....[45]....
        /*0314*/ 	.word	0x00001590


	//   ....[46]....
        /*0318*/ 	.word	0x000015a0


	//   ....[47]....
        /*031c*/ 	.word	0x000015b0


	//   ....[48]....
        /*0320*/ 	.word	0x00001640


	//   ....[49]....
        /*0324*/ 	.word	0x00001660


	//   ....[50]....
        /*0328*/ 	.word	0x00001670


	//   ....[51]....
        /*032c*/ 	.word	0x00001680


	//   ....[52]....
        /*0330*/ 	.word	0x00001690


	//   ....[53]....
        /*0334*/ 	.word	0x000016a0


	//   ....[54]....
        /*0338*/ 	.word	0x000016b0


	//   ....[55]....
        /*033c*/ 	.word	0x000016c0


	//   ....[56]....
        /*0340*/ 	.word	0x000016d0


	//   ....[57]....
        /*0344*/ 	.word	0x000016e0


	//   ....[58]....
        /*0348*/ 	.word	0x000016f0


	//   ....[59]....
        /*034c*/ 	.word	0x00001700


	//   ....[60]....
        /*0350*/ 	.word	0x00003070


	//   ....[61]....
        /*0354*/ 	.word	0x00003080


	//   ....[62]....
        /*0358*/ 	.word	0x00003090


	//   ....[63]....
        /*035c*/ 	.word	0x000030a0


	//   ....[64]....
        /*0360*/ 	.word	0x000030b0


	//   ....[65]....
        /*0364*/ 	.word	0x000030c0


	//   ....[66]....
        /*0368*/ 	.word	0x000030d0


	//   ....[67]....
        /*036c*/ 	.word	0x000030f0


	//   ....[68]....
        /*0370*/ 	.word	0x00003120


	//   ....[69]....
        /*0374*/ 	.word	0x00003150


	//   ....[70]....
        /*0378*/ 	.word	0x00003170


	//   ....[71]....
        /*037c*/ 	.word	0x00003180


	//   ....[72]....
        /*0380*/ 	.word	0x00003210


	//   ....[73]....
        /*0384*/ 	.word	0x00003230


	//   ....[74]....
        /*0388*/ 	.word	0x00003240


	//   ....[75]....
        /*038c*/ 	.word	0x00003250


	//   ....[76]....
        /*0390*/ 	.word	0x00003260


	//   ....[77]....
        /*0394*/ 	.word	0x00003270


	//   ....[78]....
        /*0398*/ 	.word	0x00003280


	//   ....[79]....
        /*039c*/ 	.word	0x00003290


	//   ....[80]....
        /*03a0*/ 	.word	0x000032a0


	//   ....[81]....
        /*03a4*/ 	.word	0x000032b0


	//   ....[82]....
        /*03a8*/ 	.word	0x000032c0


	//   ....[83]....
        /*03ac*/ 	.word	0x000032d0


	//   ....[84]....
        /*03b0*/ 	.word	0x00003360


	//   ....[85]....
        /*03b4*/ 	.word	0x00003380


	//   ....[86]....
        /*03b8*/ 	.word	0x00003390


	//   ....[87]....
        /*03bc*/ 	.word	0x000033a0


	//   ....[88]....
        /*03c0*/ 	.word	0x000033b0


	//   ....[89]....
        /*03c4*/ 	.word	0x000033c0


	//   ....[90]....
        /*03c8*/ 	.word	0x000033d0


	//   ....[91]....
        /*03cc*/ 	.word	0x000033e0


	//   ....[92]....
        /*03d0*/ 	.word	0x000033f0


	//   ....[93]....
        /*03d4*/ 	.word	0x00003400


	//   ....[94]....
        /*03d8*/ 	.word	0x00003410


	//   ....[95]....
        /*03dc*/ 	.word	0x00003420


	//   ....[96]....
        /*03e0*/ 	.word	0x000034b0


	//   ....[97]....
        /*03e4*/ 	.word	0x000034d0


	//   ....[98]....
        /*03e8*/ 	.word	0x000034e0


	//   ....[99]....
        /*03ec*/ 	.word	0x000034f0


	//   ....[100]....
        /*03f0*/ 	.word	0x00003500


	//   ....[101]....
        /*03f4*/ 	.word	0x00003510


	//   ....[102]....
        /*03f8*/ 	.word	0x00003520


	//   ....[103]....
        /*03fc*/ 	.word	0x00003530


	//   ....[104]....
        /*0400*/ 	.word	0x00003540


	//   ....[105]....
        /*0404*/ 	.word	0x00003550


	//   ....[106]....
        /*0408*/ 	.word	0x00003560


	//   ....[107]....
        /*040c*/ 	.word	0x00003570


	//   ....[108]....
        /*0410*/ 	.word	0x00003600


	//   ....[109]....
        /*0414*/ 	.word	0x00003620


	//   ....[110]....
        /*0418*/ 	.word	0x00003630


	//   ....[111]....
        /*041c*/ 	.word	0x00003640


	//   ....[112]....
        /*0420*/ 	.word	0x00003650


	//   ....[113]....
        /*0424*/ 	.word	0x00003660


	//   ....[114]....
        /*0428*/ 	.word	0x00003670


	//   ....[115]....
        /*042c*/ 	.word	0x00003680


	//   ....[116]....
        /*0430*/ 	.word	0x00003690


	//   ....[117]....
        /*0434*/ 	.word	0x000036a0


	//   ....[118]....
        /*0438*/ 	.word	0x000036b0


	//   ....[119]....
        /*043c*/ 	.word	0x000036c0


	//----- nvinfo : EIATTR_VRC_CTA_INIT_COUNT
	.align		4
.L_296:
        /*0440*/ 	.byte	0x02, 0x4a
	.zero		1
	.zero		1


	//----- nvinfo : EIATTR_EXIT_INSTR_OFFSETS
	.align		4
        /*0444*/ 	.byte	0x04, 0x1c
        /*0446*/ 	.short	(.L_298 - .L_297)


	//   ....[0]....
.L_297:
        /*0448*/ 	.word	0x00000080


	//   ....[1]....
        /*044c*/ 	.word	0x00000160


	//   ....[2]....
        /*0450*/ 	.word	0x00003c80


	//   ....[3]....
        /*0454*/ 	.word	0x00003d90


	//----- nvinfo : EIATTR_MAX_THREADS
	.align		4
.L_298:
        /*0458*/ 	.byte	0x04, 0x05
        /*045a*/ 	.short	(.L_300 - .L_299)
.L_299:
        /*045c*/ 	.word	0x00000100
        /*0460*/ 	.word	0x00000001
        /*0464*/ 	.word	0x00000001


	//----- nvinfo : EIATTR_CRS_STACK_SIZE
	.align		4
.L_300:
        /*0468*/ 	.byte	0x04, 0x1e
        /*046a*/ 	.short	(.L_302 - .L_301)
.L_301:
        /*046c*/ 	.word	0x00000000


	//----- nvinfo : EIATTR_CBANK_PARAM_SIZE
	.align		4
.L_302:
        /*0470*/ 	.byte	0x03, 0x19
        /*0472*/ 	.short	0x0070


	//----- nvinfo : EIATTR_PARAM_CBANK
	.align		4
        /*0474*/ 	.byte	0x04, 0x0a
        /*0476*/ 	.short	(.L_304 - .L_303)
	.align		4
.L_303:
        /*0478*/ 	.word	index@(.nv.constant0._ZN3cub18CUB_300001_SM_10006detail6reduce28DeviceReduceSingleTileKernelINS2_10policy_hubIN4cuda3std3__45tupleIJddddddEEEy9tuple_sumE10Policy1000EN6thrust24THRUST_300001_SM_1000_NS17counting_iteratorIiNSE_11use_defaultESG_SG_EEPS9_ySA_S9_S9_13saxpy_functorILb1EEEEvT0_T1_T2_T3_T4_T6_)
        /*047c*/ 	.short	0x0380
        /*047e*/ 	.short	0x0070


	//----- nvinfo : EIATTR_SW_WAR
	.align		4
.L_304:
        /*0480*/ 	.byte	0x04, 0x36
        /*0482*/ 	.short	(.L_306 - .L_305)
.L_305:
        /*0484*/ 	.word	0x00000008
.L_306:


//--------------------- .nv.info._ZN3cub18CUB_300001_SM_10006detail6reduce28DeviceReduceSingleTileKernelINS2_10policy_hubIN4cuda3std3__45tupleIJddddddEEEj9tuple_sumE10Policy1000EPS9_SD_iSA_S9_S9_NS7_10__identityEEEvT0_T1_T2_T3_T4_T6_ --------------------------
	.section	.nv.info._ZN3cub18CUB_300001_SM_10006detail6reduce28DeviceReduceSingleTileKernelINS2_10policy_hubIN4cuda3std3__45tupleIJddddddEEEj9tuple_sumE10Policy1000EPS9_SD_iSA_S9_S9_NS7_10__identityEEEvT0_T1_T2_T3_T4_T6_,"",@"SHT_CUDA_INFO"
	.sectionflags	@""
	.align	4


	//----- nvinfo : EIATTR_CUDA_API_VERSION
	.align		4
        /*0000*/ 	.byte	0x04, 0x37
        /*0002*/ 	.short	(.L_308 - .L_307)
.L_307:
        /*0004*/ 	.word	0x00000082


	//----- nvinfo : EIATTR_KPARAM_INFO
	.align		4
.L_308:
        /*0008*/ 	.byte	0x04, 0x17
        /*000a*/ 	.short	(.L_310 - .L_309)
.L_309:
        /*000c*/ 	.word	0x00000000
        /*0010*/ 	.short	0x0005
        /*0012*/ 	.short	0x0048
        /*0014*/ 	.byte	0x00, 0xf0, 0x05, 0x00


	//----- nvinfo : EIATTR_KPARAM_INFO
	.align		4
.L_310:
        /*0018*/ 	.byte	0x04, 0x17
        /*001a*/ 	.short	(.L_312 - .L_311)
.L_311:
        /*001c*/ 	.word	0x00000000
        /*0020*/ 	.short	0x0004
        /*0022*/ 	.short	0x0018
        /*0024*/ 	.byte	0x00, 0xf0, 0xc1, 0x00


	//----- nvinfo : EIATTR_KPARAM_INFO
	.align		4
.L_312:
        /*0028*/ 	.byte	0x04, 0x17
        /*002a*/ 	.short	(.L_314 - .L_313)
.L_313:
        /*002c*/ 	.word	0x00000000
        /*0030*/ 	.short	0x0003
        /*0032*/ 	.short	0x0014
        /*0034*/ 	.byte	0x00, 0xf0, 0x05, 0x00


	//----- nvinfo : EIATTR_KPARAM_INFO
	.align		4
.L_314:
        /*0038*/ 	.byte	0x04, 0x17
        /*003a*/ 	.short	(.L_316 - .L_315)
.L_315:
        /*003c*/ 	.word	0x00000000
        /*0040*/ 	.short	0x0002
        /*0042*/ 	.short	0x0010
        /*0044*/ 	.byte	0x00, 0xf0, 0x11, 0x00


	//----- nvinfo : EIATTR_KPARAM_INFO
	.align		4
.L_316:
        /*0048*/ 	.byte	0x04, 0x17
        /*004a*/ 	.short	(.L_318 - .L_317)
.L_317:
        /*004c*/ 	.word	0x00000000
        /*0050*/ 	.short	0x0001
        /*0052*/ 	.short	0x0008
        /*0054*/ 	.byte	0x00, 0xf5, 0x21, 0x00


	//----- nvinfo : EIATTR_KPARAM_INFO
	.align		4
.L_318:
        /*0058*/ 	.byte	0x04, 0x17
        /*005a*/ 	.short	(.L_320 - .L_319)
.L_319:
        /*005c*/ 	.word	0x00000000
        /*0060*/ 	.short	0x0000
        /*0062*/ 	.short	0x0000
        /*0064*/ 	.byte	0x00, 0xf5, 0x21, 0x00


	//----- nvinfo : EIATTR_SPARSE_MMA_MASK
	.align		4
.L_320:
        /*0068*/ 	.byte	0x03, 0x50
        /*006a*/ 	.short	0x0000


	//----- nvinfo : EIATTR_MAXREG_COUNT
	.align		4
        /*006c*/ 	.byte	0x03, 0x1b
        /*006e*/ 	.short	0x00ff


	//----- nvinfo : EIATTR_NUM_BARRIERS
	.align		4
        /*0070*/ 	.byte	0x02, 0x4c
        /*0072*/ 	.byte	0x01
	.zero		1


	//----- nvinfo : EIATTR_MERCURY_ISA_VERSION
	.align		4
        /*0074*/ 	.byte	0x03, 0x5f
        /*0076*/ 	.short	0x0101


	//----- nvinfo : EIATTR_COOP_GROUP_MASK_REGIDS
	.align		4
        /*0078*/ 	.byte	0x04, 0x29
        /*007a*/ 	.short	(.L_322 - .L_321)


	//   ....[0]....
.L_321:
        /*007c*/ 	.word	0xffffffff


	//   ....[1]....
        /*0080*/ 	.word	0xffffffff


	//   ....[2]....
        /*0084*/ 	.word	0xffffffff


	//   ....[3]....
        /*0088*/ 	.word	0xffffffff


	//   ....[4]....
        /*008c*/ 	.word	0xffffffff


	//   ....[5]....
        /*0090*/ 	.word	0xffffffff


	//   ....[6]....
        /*0094*/ 	.word	0xffffffff


	//   ....[7]....
        /*0098*/ 	.word	0xffffffff


	//   ....[8]....
        /*009c*/ 	.word	0xffffffff


	//   ....[9]....
        /*00a0*/ 	.word	0xffffffff


	//   ....[10]....
        /*00a4*/ 	.word	0xffffffff


	//   ....[11]....
        /*00a8*/ 	.word	0xffffffff


	//   ....[12]....
        /*00ac*/ 	.word	0xffffffff


	//   ....[13]....
        /*00b0*/ 	.word	0xffffffff


	//   ....[14]....
        /*00b4*/ 	.word	0xffffffff


	//   ....[15]....
        /*00b8*/ 	.word	0xffffffff


	//   ....[16]....
        /*00bc*/ 	.word	0xffffffff


	//   ....[17]....
        /*00c0*/ 	.word	0xffffffff


	//   ....[18]....
        /*00c4*/ 	.word	0xffffffff


	//   ....[19]....
        /*00c8*/ 	.word	0xffffffff


	//   ....[20]....
        /*00cc*/ 	.word	0xffffffff


	//   ....[21]....
        /*00d0*/ 	.word	0xffffffff


	//   ....[22]....
        /*00d4*/ 	.word	0xffffffff


	//   ....[23]....
        /*00d8*/ 	.word	0xffffffff


	//   ....[24]....
        /*00dc*/ 	.word	0xffffffff


	//   ....[25]....
        /*00e0*/ 	.word	0xffffffff


	//   ....[26]....
        /*00e4*/ 	.word	0xffffffff


	//   ....[27]....
        /*00e8*/ 	.word	0xffffffff


	//   ....[28]....
        /*00ec*/ 	.word	0xffffffff


	//   ....[29]....
        /*00f0*/ 	.word	0xffffffff


	//   ....[30]....
        /*00f4*/ 	.word	0xffffffff


	//   ....[31]....
        /*00f8*/ 	.word	0xffffffff


	//   ....[32]....
        /*00fc*/ 	.word	0xffffffff


	//   ....[33]....
        /*0100*/ 	.word	0xffffffff


	//   ....[34]....
        /*0104*/ 	.word	0xffffffff


	//   ....[35]....
        /*0108*/ 	.word	0xffffffff


	//   ....[36]....
        /*010c*/ 	.word	0xffffffff


	//   ....[37]....
        /*0110*/ 	.word	0xffffffff


	//   ....[38]....
        /*0114*/ 	.word	0xffffffff


	//   ....[39]....
        /*0118*/ 	.word	0xffffffff


	//   ....[40]....
        /*011c*/ 	.word	0xffffffff


	//   ....[41]....
        /*0120*/ 	.word	0xffffffff


	//   ....[42]....
        /*0124*/ 	.word	0xffffffff


	//   ....[43]....
        /*0128*/ 	.word	0xffffffff


	//   ....[44]....
        /*012c*/ 	.word	0xffffffff


	//   ....[45]....
        /*0130*/ 	.word	0xffffffff


	//   ....[46]....
        /*0134*/ 	.word	0xffffffff


	//   ....[47]....
        /*0138*/ 	.word	0xffffffff


	//   ....[48]....
        /*013c*/ 	.word	0xffffffff


	//   ....[49]....
        /*0140*/ 	.word	0xffffffff


	//   ....[50]....
        /*0144*/ 	.word	0xffffffff


	//   ....[51]....
        /*0148*/ 	.word	0xffffffff


	//   ....[52]....
        /*014c*/ 	.word	0xffffffff


	//   ....[53]....
        /*0150*/ 	.word	0xffffffff


	//   ....[54]....
        /*0154*/ 	.word	0xffffffff


	//   ....[55]....
        /*0158*/ 	.word	0xffffffff


	//   ....[56]....
        /*015c*/ 	.word	0xffffffff


	//   ....[57]....
        /*0160*/ 	.word	0xffffffff


	//   ....[58]....
        /*0164*/ 	.word	0xffffffff


	//   ....[59]....
        /*0168*/ 	.word	0xffffffff


	//   ....[60]....
        /*016c*/ 	.word	0xffffffff


	//   ....[61]....
        /*0170*/ 	.word	0xffffffff


	//   ....[62]....
        /*0174*/ 	.word	0xffffffff


	//   ....[63]....
        /*0178*/ 	.word	0xffffffff


	//   ....[64]....
        /*017c*/ 	.word	0xffffffff


	//   ....[65]....
        /*0180*/ 	.word	0xffffffff


	//   ....[66]....
        /*0184*/ 	.word	0xffffffff


	//   ....[67]....
        /*0188*/ 	.word	0xffffffff


	//   ....[68]....
        /*018c*/ 	.word	0xffffffff


	//   ....[69]....
        /*0190*/ 	.word	0xffffffff


	//   ....[70]....
        /*0194*/ 	.word	0xffffffff


	//   ....[71]....
        /*0198*/ 	.word	0xffffffff


	//   ....[72]....
        /*019c*/ 	.word	0xffffffff


	//   ....[73]....
        /*01a0*/ 	.word	0xffffffff


	//   ....[74]....
        /*01a4*/ 	.word	0xffffffff


	//   ....[75]....
        /*01a8*/ 	.word	0xffffffff


	//   ....[76]....
        /*01ac*/ 	.word	0xffffffff


	//   ....[77]....
        /*01b0*/ 	.word	0xffffffff


	//   ....[78]....
        /*01b4*/ 	.word	0xffffffff


	//   ....[79]....
        /*01b8*/ 	.word	0xffffffff


	//   ....[80]....
        /*01bc*/ 	.word	0xffffffff


	//   ....[81]....
        /*01c0*/ 	.word	0xffffffff


	//   ....[82]....
        /*01c4*/ 	.word	0xffffffff


	//   ....[83]....
        /*01c8*/ 	.word	0xffffffff


	//   ....[84]....
        /*01cc*/ 	.word	0xffffffff


	//   ....[85]....
        /*01d0*/ 	.word	0xffffffff


	//   ....[86]....
        /*01d4*/ 	.word	0xffffffff


	//   ....[87]....
        /*01d8*/ 	.word	0xffffffff


	//   ....[88]....
        /*01dc*/ 	.word	0xffffffff


	//   ....[89]....
        /*01e0*/ 	.word	0xffffffff


	//   ....[90]....
        /*01e4*/ 	.word	0xffffffff


	//   ....[91]....
        /*01e8*/ 	.word	0xffffffff


	//   ....[92]....
        /*01ec*/ 	.word	0xffffffff


	//   ....[93]....
        /*01f0*/ 	.word	0xffffffff


	//   ....[94]....
        /*01f4*/ 	.word	0xffffffff


	//   ....[95]....
        /*01f8*/ 	.word	0xffffffff


	//   ....[96]....
        /*01fc*/ 	.word	0xffffffff


	//   ....[97]....
        /*0200*/ 	.word	0xffffffff


	//   ....[98]....
        /*0204*/ 	.word	0xffffffff


	//   ....[99]....
        /*0208*/ 	.word	0xffffffff


	//   ....[100]....
        /*020c*/ 	.word	0xffffffff


	//   ....[101]....
        /*0210*/ 	.word	0xffffffff


	//   ....[102]....
        /*0214*/ 	.word	0xffffffff


	//   ....[103]....
        /*0218*/ 	.word	0xffffffff


	//   ....[104]....
        /*021c*/ 	.word	0xffffffff


	//   ....[105]....
        /*0220*/ 	.word	0xffffffff


	//   ....[106]....
        /*0224*/ 	.word	0xffffffff


	//   ....[107]....
        /*0228*/ 	.word	0xffffffff


	//   ....[108]....
        /*022c*/ 	.word	0xffffffff


	//   ....[109]....
        /*0230*/ 	.word	0xffffffff


	//   ....[110]....
        /*0234*/ 	.word	0xffffffff


	//   ....[111]....
        /*0238*/ 	.word	0xffffffff


	//   ....[112]....
        /*023c*/ 	.word	0xffffffff


	//   ....[113]....
        /*0240*/ 	.word	0xffffffff


	//   ....[114]....
        /*0244*/ 	.word	0xffffffff


	//   ....[115]....
        /*0248*/ 	.word	0xffffffff


	//   ....[116]....
        /*024c*/ 	.word	0xffffffff


	//   ....[117]....
        /*0250*/ 	.word	0xffffffff


	//   ....[118]....
        /*0254*/ 	.word	0xffffffff


	//   ....[119]....
        /*0258*/ 	.word	0xffffffff


	//----- nvinfo : EIATTR_COOP_GROUP_INSTR_OFFSETS
	.align		4
.L_322:
        /*025c*/ 	.byte	0x04, 0x28
        /*025e*/ 	.short	(.L_324 - .L_323)


	//   ....[0]....
.L_323:
        /*0260*/ 	.word	0x00000900


	//   ....[1]....
        /*0264*/ 	.word	0x00000910


	//   ....[2]....
        /*0268*/ 	.word	0x00000920


	//   ....[3]....
        /*026c*/ 	.word	0x00000970


	//   ....[4]....
        /*0270*/ 	.word	0x000009c0


	//   ....[5]....
        /*0274*/ 	.word	0x000009f0


	//   ....[6]....
        /*0278*/ 	.word	0x00000a00


	//   ....[7]....
        /*027c*/ 	.word	0x00000a10


	//   ....[8]....
        /*0280*/ 	.word	0x00000a20


	//   ....[9]....
        /*0284*/ 	.word	0x00000a30


	//   ....[10]....
        /*0288*/ 	.word	0x00000a40


	//   ....[11]....
        /*028c*/ 	.word	0x00000a50


	//   ....[12]....
        /*0290*/ 	.word	0x00000ae0


	//   ....[13]....
        /*0294*/ 	.word	0x00000b00


	//   ....[14]....
        /*0298*/ 	.word	0x00000b10


	//   ....[15]....
        /*029c*/ 	.word	0x00000b20


	//   ....[16]....
        /*02a0*/ 	.word	0x00000b30


	//   ....[17]....
        /*02a4*/ 	.word	0x00000b40


	//   ....[18]....
        /*02a8*/ 	.word	0x00000b50


	//   ....[19]....
        /*02ac*/ 	.word	0x00000b60


	//   ....[20]....
        /*02b0*/ 	.word	0x00000b70


	//   ....[21]....
        /*02b4*/ 	.word	0x00000b80


	//   ....[22]....
        /*02b8*/ 	.word	0x00000b90


	//   ....[23]....
        /*02bc*/ 	.word	0x00000ba0


	//   ....[24]....
        /*02c0*/ 	.word	0x00000c30


	//   ....[25]....
        /*02c4*/ 	.word	0x00000c50


	//   ....[26]....
        /*02c8*/ 	.word	0x00000c60


	//   ....[27]....
        /*02cc*/ 	.word	0x00000c70


	//   ....[28]....
        /*02d0*/ 	.word	0x00000c80


	//   ....[29]....
        /*02d4*/ 	.word	0x00000c90


	//   ....[30]....
        /*02d8*/ 	.word	0x00000ca0


	//   ....[31]....
        /*02dc*/ 	.word	0x00000cb0


	//   ....[32]....
        /*02e0*/ 	.word	0x00000cc0


	//   ....[33]....
        /*02e4*/ 	.word	0x00000cd0


	//   ....[34]....
        /*02e8*/ 	.word	0x00000ce0


	//   ....[35]....
        /*02ec*/ 	.word	0x00000cf0


	//   ....[36]....
        /*02f0*/ 	.word	0x00000d80


	//   ....[37]....
        /*02f4*/ 	.word	0x00000da0


	//   ....[38]....
        /*02f8*/ 	.word	0x00000db0


	//   ....[39]....
        /*02fc*/ 	.word	0x00000dc0


	//   ....[40]....
        /*0300*/ 	.word	0x00000dd0


	//   ....[41]....
        /*0304*/ 	.word	0x00000de0


	//   ....[42]....
        /*0308*/ 	.word	0x00000df0


	//   ....[43]....
        /*030c*/ 	.word	0x00000e00


	//   ....[44]....
        /*0310*/ 	.word	0x00000e10


	//   ....[45]....
        /*0314*/ 	.word	0x00000e20


	//   ....[46]....
        /*0318*/ 	.word	0x00000e30


	//   ....[47]....
        /*031c*/ 	.word	0x00000e40


	//   ....[48]....
        /*0320*/ 	.word	0x00000ed0


	//   ....[49]....
        /*0324*/ 	.word	0x00000ef0


	//   ....[50]....
        /*0328*/ 	.word	0x00000f00


	//   ....[51]....
        /*032c*/ 	.word	0x00000f10


	//   ....[52]....
        /*0330*/ 	.word	0x00000f20


	//   ....[53]....
        /*0334*/ 	.word	0x00000f30


	//   ....[54]....
        /*0338*/ 	.word	0x00000f40


	//   ....[55]....
        /*033c*/ 	.word	0x00000f50


	//   ....[56]....
        /*0340*/ 	.word	0x00000f60


	//   ....[57]....
        /*0344*/ 	.word	0x00000f70


	//   ....[58]....
        /*0348*/ 	.word	0x00000f80


	//   ....[59]....
        /*034c*/ 	.word	0x00000f90


	//   ....[60]....
        /*0350*/ 	.word	0x000020a0


	//   ....[61]....
        /*0354*/ 	.word	0x000020b0


	//   ....[62]....
        /*0358*/ 	.word	0x000020c0


	//   ....[63]....
        /*035c*/ 	.word	0x000020d0


	//   ....[64]....
        /*0360*/ 	.word	0x000020e0


	//   ....[65]....
        /*0364*/ 	.word	0x000020f0


	//   ....[66]....
        /*0368*/ 	.word	0x00002100


	//   ....[67]....
        /*036c*/ 	.word	0x00002120


	//   ....[68]....
        /*0370*/ 	.word	0x00002150


	//   ....[69]....
        /*0374*/ 	.word	0x00002180


	//   ....[70]....
        /*0378*/ 	.word	0x000021a0


	//   ....[71]....
        /*037c*/ 	.word	0x000021b0


	//   ....[72]....
        /*0380*/ 	.word	0x00002240


	//   ....[73]....
        /*0384*/ 	.word	0x00002260


	//   ....[74]....
        /*0388*/ 	.word	0x00002270


	//   ....[75]....
        /*038c*/ 	.word	0x00002280


	//   ....[76]....
        /*0390*/ 	.word	0x00002290


	//   ....[77]....
        /*0394*/ 	.word	0x000022a0


	//   ....[78]....
        /*0398*/ 	.word	0x000022b0


	//   ....[79]....
        /*039c*/ 	.word	0x000022c0


	//   ....[80]....
        /*03a0*/ 	.word	0x000022d0


	//   ....[81]....
        /*03a4*/ 	.word	0x000022e0


	//   ....[82]....
        /*03a8*/ 	.word	0x000022f0


	//   ....[83]....
        /*03ac*/ 	.word	0x00002300


	//   ....[84]....
        /*03b0*/ 	.word	0x00002390


	//   ....[85]....
        /*03b4*/ 	.word	0x000023b0


	//   ....[86]....
        /*03b8*/ 	.word	0x000023c0


	//   ....[87]....
        /*03bc*/ 	.word	0x000023d0


	//   ....[88]....
        /*03c0*/ 	.word	0x000023e0


	//   ....[89]....
        /*03c4*/ 	.word	0x000023f0


	//   ....[90]....
        /*03c8*/ 	.word	0x00002400


	//   ....[91]....
        /*03cc*/ 	.word	0x00002410


	//   ....[92]....
        /*03d0*/ 	.word	0x00002420


	//   ....[93]....
        /*03d4*/ 	.word	0x00002430


	//   ....[94]....
        /*03d8*/ 	.word	0x00002440


	//   ....[95]....
        /*03dc*/ 	.word	0x00002450


	//   ....[96]....
        /*03e0*/ 	.word	0x000024e0


	//   ....[97]....
        /*03e4*/ 	.word	0x00002500


	//   ....[98]....
        /*03e8*/ 	.word	0x00002510


	//   ....[99]....
        /*03ec*/ 	.word	0x00002520


	//   ....[100]....
        /*03f0*/ 	.word	0x00002530


	//   ....[101]....
        /*03f4*/ 	.word	0x00002540


	//   ....[102]....
        /*03f8*/ 	.word	0x00002550


	//   ....[103]....
        /*03fc*/ 	.word	0x00002560


	//   ....[104]....
        /*0400*/ 	.word	0x00002570


	//   ....[105]....
        /*0404*/ 	.word	0x00002580


	//   ....[106]....
        /*0408*/ 	.word	0x00002590


	//   ....[107]....
        /*040c*/ 	.word	0x000025a0


	//   ....[108]....
        /*0410*/ 	.word	0x00002630


	//   ....[109]....
        /*0414*/ 	.word	0x00002650


	//   ....[110]....
        /*0418*/ 	.word	0x00002660


	//   ....[111]....
        /*041c*/ 	.word	0x00002670


	//   ....[112]....
        /*0420*/ 	.word	0x00002680


	//   ....[113]....
        /*0424*/ 	.word	0x00002690


	//   ....[114]....
        /*0428*/ 	.word	0x000026a0


	//   ....[115]....
        /*042c*/ 	.word	0x000026b0


	//   ....[116]....
        /*0430*/ 	.word	0x000026c0


	//   ....[117]....
        /*0434*/ 	.word	0x000026d0


	//   ....[118]....
        /*0438*/ 	.word	0x000026e0


	//   ....[119]....
        /*043c*/ 	.word	0x000026f0


	//----- nvinfo : EIATTR_VRC_CTA_INIT_COUNT
	.align		4
.L_324:
        /*0440*/ 	.byte	0x02, 0x4a
	.zero		1
	.zero		1


	//----- nvinfo : EIATTR_EXIT_INSTR_OFFSETS
	.align		4
        /*0444*/ 	.byte	0x04, 0x1c
        /*0446*/ 	.short	(.L_326 - .L_325)


	//   ....[0]....
.L_325:
        /*0448*/ 	.word	0x00000070


	//   ....[1]....
        /*044c*/ 	.word	0x00000150


	//   ....[2]....
        /*0450*/ 	.word	0x00002cb0


	//   ....[3]....
        /*0454*/ 	.word	0x00002dd0


	//----- nvinfo : EIATTR_MAX_THREADS
	.align		4
.L_326:
        /*0458*/ 	.byte	0x04, 0x05
        /*045a*/ 	.short	(.L_328 - .L_327)
.L_327:
        /*045c*/ 	.word	0x00000100
        /*0460*/ 	.word	0x00000001
        /*0464*/ 	.word	0x00000001


	//----- nvinfo : EIATTR_CRS_STACK_SIZE
	.align		4
.L_328:
        /*0468*/ 	.byte	0x04, 0x1e
        /*046a*/ 	.short	(.L_330 - .L_329)
.L_329:
        /*046c*/ 	.word	0x00000000


	//----- nvinfo : EIATTR_CBANK_PARAM_SIZE
	.align		4
.L_330:
        /*0470*/ 	.byte	0x03, 0x19
        /*0472*/ 	.short	0x0049


	//----- nvinfo : EIATTR_PARAM_CBANK
	.align		4
        /*0474*/ 	.byte	0x04, 0x0a
        /*0476*/ 	.short	(.L_332 - .L_331)
	.align		4
.L_331:
        /*0478*/ 	.word	index@(.nv.constant0._ZN3cub18CUB_300001_SM_10006detail6reduce28DeviceReduceSingleTileKernelINS2_10policy_hubIN4cuda3std3__45tupleIJddddddEEEj9tuple_sumE10Policy1000EPS9_SD_iSA_S9_S9_NS7_10__identityEEEvT0_T1_T2_T3_T4_T6_)
        /*047c*/ 	.short	0x0380
        /*047e*/ 	.short	0x0049


	//----- nvinfo : EIATTR_SW_WAR
	.align		4
.L_332:
        /*0480*/ 	.byte	0x04, 0x36
        /*0482*/ 	.short	(.L_334 - .L_333)
.L_333:
        /*0484*/ 	.word	0x00000008
.L_334:


//--------------------- .nv.info._ZN3cub18CUB_300001_SM_10006detail6reduce18DeviceReduceKernelINS2_10policy_hubIN4cuda3std3__45tupleIJddddddEEEj9tuple_sumE10Policy1000EN6thrust24THRUST_300001_SM_1000_NS17counting_iteratorIiNSE_11use_defaultESG_SG_EEjSA_S9_13saxpy_functorILb1EEEEvT0_PT3_T1_NS0_13GridEvenShareISN_EET2_T4_ --------------------------
	.section	.nv.info._ZN3cub18CUB_300001_SM_10006detail6reduce18DeviceReduceKernelINS2_10policy_hubIN4cuda3std3__45tupleIJddddddEEEj9tuple_sumE10Policy1000EN6thrust24THRUST_300001_SM_1000_NS17counting_iteratorIiNSE_11use_defaultESG_SG_EEjSA_S9_13saxpy_functorILb1EEEEvT0_PT3_T1_NS0_13GridEvenShareISN_EET2_T4_,"",@"SHT_CUDA_INFO"
	.sectionflags	@""
	.align	4


	//----- nvinfo : EIATTR_CUDA_API_VERSION
	.align		4
        /*0000*/ 	.byte	0x04, 0x37
        /*0002*/ 	.short	(.L_336 - .L_335)
.L_335:
        /*0004*/ 	.word	0x00000082


	//----- nvinfo : EIATTR_KPARAM_INFO
	.align		4
.L_336:
        /*0008*/ 	.byte	0x04, 0x17
        /*000a*/ 	.short	(.L_338 - .L_337)
.L_337:
        /*000c*/ 	.word	0x00000000
        /*0010*/ 	.short	0x0005
        /*0012*/ 	.short	0x0040
        /*0014*/ 	.byte	0x00, 0xf0, 0x81, 0x00


	//----- nvinfo : EIATTR_KPARAM_INFO
	.align		4
.L_338:
        /*0018*/ 	.byte	0x04, 0x17
        /*001a*/ 	.short	(.L_340 - .L_339)
.L_339:
        /*001c*/ 	.word	0x00000000
        /*0020*/ 	.short	0x0004
        /*0022*/ 	.short	0x003c
        /*0024*/ 	.byte	0x00, 0xf0, 0x05, 0x00


	//----- nvinfo : EIATTR_KPARAM_INFO
	.align		4
.L_340:
        /*0028*/ 	.byte	0x04, 0x17
        /*002a*/ 	.short	(.L_342 - .L_341)
.L_341:
        /*002c*/ 	.word	0x00000000
        /*0030*/ 	.short	0x0003
        /*0032*/ 	.short	0x0014
        /*0034*/ 	.byte	0x00, 0xf0, 0xa1, 0x00


	//----- nvinfo : EIATTR_KPARAM_INFO
	.align		4
.L_342:
        /*0038*/ 	.byte	0x04, 0x17
        /*003a*/ 	.short	(.L_344 - .L_343)
.L_343:
        /*003c*/ 	.word	0x00000000
        /*0040*/ 	.short	0x0002
        /*0042*/ 	.short	0x0010
        /*0044*/ 	.byte	0x00, 0xf0, 0x11, 0x00


	//----- nvinfo : EIATTR_KPARAM_INFO
	.align		4
.L_344:
        /*0048*/ 	.byte	0x04, 0x17
        /*004a*/ 	.short	(.L_346 - .L_345)
.L_345:
        /*004c*/ 	.word	0x00000000
        /*0050*/ 	.short	0x0001
        /*0052*/ 	.short	0x0008
        /*0054*/ 	.byte	0x00, 0xf5, 0x21, 0x00


	//----- nvinfo : EIATTR_KPARAM_INFO
	.align		4
.L_346:
        /*0058*/ 	.byte	0x04, 0x17
        /*005a*/ 	.short	(.L_348 - .L_347)
.L_347:
        /*005c*/ 	.word	0x00000000
        /*0060*/ 	.short	0x0000
        /*0062*/ 	.short	0x0000
        /*0064*/ 	.byte	0x00, 0xf0, 0x11, 0x00


	//----- nvinfo : EIATTR_SPARSE_MMA_MASK
	.align		4
.L_348:
        /*0068*/ 	.byte	0x03, 0x50
        /*006a*/ 	.short	0x0000


	//----- nvinfo : EIATTR_MAXREG_COUNT
	.align		4
        /*006c*/ 	.byte	0x03, 0x1b
        /*006e*/ 	.short	0x00ff


	//----- nvinfo : EIATTR_NUM_BARRIERS
	.align		4
        /*0070*/ 	.byte	0x02, 0x4c
        /*0072*/ 	.byte	0x01
	.zero		1


	//----- nvinfo : EIATTR_MERCURY_ISA_VERSION
	.align		4
        /*0074*/ 	.byte	0x03, 0x5f
        /*0076*/ 	.short	0x0101


	//----- nvinfo : EIATTR_COOP_GROUP_MASK_REGIDS
	.align		4
        /*0078*/ 	.byte	0x04, 0x29
        /*007a*/ 	.short	(.L_350 - .L_349)


	//   ....[0]....
.L_349:
        /*007c*/ 	.word	0xffffffff


	//   ....[1]....
        /*0080*/ 	.word	0xffffffff


	//   ....[2]....
        /*0084*/ 	.word	0xffffffff


	//   ....[3]....
        /*0088*/ 	.word	0xffffffff


	//   ....[4]....
        /*008c*/ 	.word	0xffffffff


	//   ....[5]....
        /*0090*/ 	.word	0xffffffff


	//   ....[6]....
        /*0094*/ 	.word	0xffffffff


	//   ....[7]....
        /*0098*/ 	.word	0xffffffff


	//   ....[8]....
        /*009c*/ 	.word	0xffffffff


	//   ....[9]....
        /*00a0*/ 	.word	0xffffffff


	//   ....[10]....
        /*00a4*/ 	.word	0xffffffff


	//   ....[11]....
        /*00a8*/ 	.word	0xffffffff


	//   ....[12]....
        /*00ac*/ 	.word	0xffffffff


	//   ....[13]....
        /*00b0*/ 	.word	0xffffffff


	//   ....[14]....
        /*00b4*/ 	.word	0xffffffff


	//   ....[15]....
        /*00b8*/ 	.word	0xffffffff


	//   ....[16]....
        /*00bc*/ 	.word	0xffffffff


	//   ....[17]....
        /*00c0*/ 	.word	0xffffffff


	//   ....[18]....
        /*00c4*/ 	.word	0xffffffff


	//   ....[19]....
        /*00c8*/ 	.word	0xffffffff


	//   ....[20]....
        /*00cc*/ 	.word	0xffffffff


	//   ....[21]....
        /*00d0*/ 	.word	0xffffffff


	//   ....[22]....
        /*00d4*/ 	.word	0xffffffff


	//   ....[23]....
        /*00d8*/ 	.word	0xffffffff


	//   ....[24]....
        /*00dc*/ 	.word	0xffffffff


	//   ....[25]....
        /*00e0*/ 	.word	0xffffffff


	//   ....[26]....
        /*00e4*/ 	.word	0xffffffff


	//   ....[27]....
        /*00e8*/ 	.word	0xffffffff


	//   ....[28]....
        /*00ec*/ 	.word	0xffffffff


	//   ....[29]....
        /*00f0*/ 	.word	0xffffffff


	//   ....[30]....
        /*00f4*/ 	.word	0xffffffff


	//   ....[31]....
        /*00f8*/ 	.word	0xffffffff


	//   ....[32]....
        /*00fc*/ 	.word	0xffffffff


	//   ....[33]....
        /*0100*/ 	.word	0xffffffff


	//   ....[34]....
        /*0104*/ 	.word	0xffffffff


	//   ....[35]....
        /*0108*/ 	.word	0xffffffff


	//   ....[36]....
        /*010c*/ 	.word	0xffffffff


	//   ....[37]....
        /*0110*/ 	.word	0xffffffff


	//   ....[38]....
        /*0114*/ 	.word	0xffffffff


	//   ....[39]....
        /*0118*/ 	.word	0xffffffff


	//   ....[40]....
        /*011c*/ 	.word	0xffffffff


	//   ....[41]....
        /*0120*/ 	.word	0xffffffff


	//   ....[42]....
        /*0124*/ 	.word	0xffffffff


	//   ....[43]....
        /*0128*/ 	.word	0xffffffff


	//   ....[44]....
        /*012c*/ 	.word	0xffffffff


	//   ....[45]....
        /*0130*/ 	.word	0xffffffff


	//   ....[46]....
        /*0134*/ 	.word	0xffffffff


	//   ....[47]....
        /*0138*/ 	.word	0xffffffff


	//   ....[48]....
        /*013c*/ 	.word	0xffffffff


	//   ....[49]....
        /*0140*/ 	.word	0xffffffff


	//   ....[50]....
        /*0144*/ 	.word	0xffffffff


	//   ....[51]....
        /*0148*/ 	.word	0xffffffff


	//   ....[52]....
        /*014c*/ 	.word	0xffffffff


	//   ....[53]....
        /*0150*/ 	.word	0xffffffff


	//   ....[54]....
        /*0154*/ 	.word	0xffffffff


	//   ....[55]....
        /*0158*/ 	.word	0xffffffff


	//   ....[56]....
        /*015c*/ 	.word	0xffffffff


	//   ....[57]....
        /*0160*/ 	.word	0xffffffff


	//   ....[58]....
        /*0164*/ 	.word	0xffffffff


	//   ....[59]....
        /*0168*/ 	.word	0xffffffff


	//   ....[60]....
        /*016c*/ 	.word	0xffffffff


	//   ....[61]....
        /*0170*/ 	.word	0xffffffff


	//   ....[62]....
        /*0174*/ 	.word	0xffffffff


	//   ....[63]....
        /*0178*/ 	.word	0xffffffff


	//   ....[64]....
        /*017c*/ 	.word	0xffffffff


	//   ....[65]....
        /*0180*/ 	.word	0xffffffff


	//   ....[66]....
        /*0184*/ 	.word	0xffffffff


	//   ....[67]....
        /*0188*/ 	.word	0xffffffff


	//   ....[68]....
        /*018c*/ 	.word	0xffffffff


	//   ....[69]....
        /*0190*/ 	.word	0xffffffff


	//   ....[70]....
        /*0194*/ 	.word	0xffffffff


	//   ....[71]....
        /*0198*/ 	.word	0xffffffff


	//   ....[72]....
        /*019c*/ 	.word	0xffffffff


	//   ....[73]....
        /*01a0*/ 	.word	0xffffffff


	//   ....[74]....
        /*01a4*/ 	.word	0xffffffff


	//   ....[75]....
        /*01a8*/ 	.word	0xffffffff


	//   ....[76]....
        /*01ac*/ 	.word	0xffffffff


	//   ....[77]....
        /*01b0*/ 	.word	0xffffffff


	//   ....[78]....
        /*01b4*/ 	.word	0xffffffff


	//   ....[79]....
        /*01b8*/ 	.word	0xffffffff


	//   ....[80]....
        /*01bc*/ 	.word	0xffffffff


	//   ....[81]....
        /*01c0*/ 	.word	0xffffffff


	//   ....[82]....
        /*01c4*/ 	.word	0xffffffff


	//   ....[83]....
        /*01c8*/ 	.word	0xffffffff


	//   ....[84]....
        /*01cc*/ 	.word	0xffffffff


	//   ....[85]....
        /*01d0*/ 	.word	0xffffffff


	//   ....[86]....
        /*01d4*/ 	.word	0xffffffff


	//   ....[87]....
        /*01d8*/ 	.word	0xffffffff


	//   ....[88]....
        /*01dc*/ 	.word	0xffffffff


	//   ....[89]....
        /*01e0*/ 	.word	0xffffffff


	//   ....[90]....
        /*01e4*/ 	.word	0xffffffff


	//   ....[91]....
        /*01e8*/ 	.word	0xffffffff


	//   ....[92]....
        /*01ec*/ 	.word	0xffffffff


	//   ....[93]....
        /*01f0*/ 	.word	0xffffffff


	//   ....[94]....
        /*01f4*/ 	.word	0xffffffff


	//   ....[95]....
        /*01f8*/ 	.word	0xffffffff


	//   ....[96]....
        /*01fc*/ 	.word	0xffffffff


	//   ....[97]....
        /*0200*/ 	.word	0xffffffff


	//   ....[98]....
        /*0204*/ 	.word	0xffffffff


	//   ....[99]....
        /*0208*/ 	.word	0xffffffff


	//   ....[100]....
        /*020c*/ 	.word	0xffffffff


	//   ....[101]....
        /*0210*/ 	.word	0xffffffff


	//   ....[102]....
        /*0214*/ 	.word	0xffffffff


	//   ....[103]....
        /*0218*/ 	.word	0xffffffff


	//   ....[104]....
        /*021c*/ 	.word	0xffffffff


	//   ....[105]....
        /*0220*/ 	.word	0xffffffff


	//   ....[106]....
        /*0224*/ 	.word	0xffffffff


	//   ....[107]....
        /*0228*/ 	.word	0xffffffff


	//   ....[108]....
        /*022c*/ 	.word	0xffffffff


	//   ....[109]....
        /*0230*/ 	.word	0xffffffff


	//   ....[110]....
        /*0234*/ 	.word	0xffffffff


	//   ....[111]....
        /*0238*/ 	.word	0xffffffff


	//   ....[112]....
        /*023c*/ 	.word	0xffffffff


	//   ....[113]....
        /*0240*/ 	.word	0xffffffff


	//   ....[114]....
        /*0244*/ 	.word	0xffffffff


	//   ....[115]....
        /*0248*/ 	.word	0xffffffff


	//   ....[116]....
        /*024c*/ 	.word	0xffffffff


	//   ....[117]....
        /*0250*/ 	.word	0xffffffff


	//   ....[118]....
        /*0254*/ 	.word	0xffffffff


	//   ....[119]....
        /*0258*/ 	.word	0xffffffff


	//----- nvinfo : EIATTR_COOP_GROUP_INSTR_OFFSETS
	.align		4
.L_350:
        /*025c*/ 	.byte	0x04, 0x28
        /*025e*/ 	.short	(.L_352 - .L_351)


	//   ....[0]....
.L_351:
        /*0260*/ 	.word	0x00000f70


	//   ....[1]....
        /*0264*/ 	.word	0x00000fa0


	//   ....[2]....
        /*0268*/ 	.word	0x00000fd0


	//   ....[3]....
        /*026c*/ 	.word	0x00000ff0


	//   ....[4]....
        /*0270*/ 	.word	0x00001000


	//   ....[5]....
        /*0274*/ 	.word	0x00001010


	//   ....[6]....
        /*0278*/ 	.word	0x00001020


	//   ....[7]....
        /*027c*/ 	.word	0x00001030


	//   ....[8]....
        /*0280*/ 	.word	0x00001040


	//   ....[9]....
        /*0284*/ 	.word	0x00001050


	//   ....[10]....
        /*0288*/ 	.word	0x00001060


	//   ....[11]....
        /*028c*/ 	.word	0x00001070


	//   ....[12]....
        /*0290*/ 	.word	0x00001100


	//   ....[13]....
        /*0294*/ 	.word	0x00001120


	//   ....[14]....
        /*0298*/ 	.word	0x00001130


	//   ....[15]....
        /*029c*/ 	.word	0x00001140


	//   ....[16]....
        /*02a0*/ 	.word	0x00001150


	//   ....[17]....
        /*02a4*/ 	.word	0x00001160


	//   ....[18]....
        /*02a8*/ 	.word	0x00001170


	//   ....[19]....
        /*02ac*/ 	.word	0x00001180


	//   ....[20]....
        /*02b0*/ 	.word	0x00001190


	//   ....[21]....
        /*02b4*/ 	.word	0x000011a0


	//   ....[22]....
        /*02b8*/ 	.word	0x000011b0


	//   ....[23]....
        /*02bc*/ 	.word	0x000011c0


	//   ....[24]....
        /*02c0*/ 	.word	0x00001250


	//   ....[25]....
        /*02c4*/ 	.word	0x00001270


	//   ....[26]....
        /*02c8*/ 	.word	0x00001280


	//   ....[27]....
        /*02cc*/ 	.word	0x00001290


	//   ....[28]....
        /*02d0*/ 	.word	0x000012a0


	//   ....[29]....
        /*02d4*/ 	.word	0x000012b0


	//   ....[30]....
        /*02d8*/ 	.word	0x000012c0


	//   ....[31]....
        /*02dc*/ 	.word	0x000012d0


	//   ....[32]....
        /*02e0*/ 	.word	0x000012e0


	//   ....[33]....
        /*02e4*/ 	.word	0x000012f0


	//   ....[34]....
        /*02e8*/ 	.word	0x00001300


	//   ....[35]....
        /*02ec*/ 	.word	0x00001310


	//   ....[36]....
        /*02f0*/ 	.word	0x000013a0


	//   ....[37]....
        /*02f4*/ 	.word	0x000013c0


	//   ....[38]....
        /*02f8*/ 	.word	0x000013d0


	//   ....[39]....
        /*02fc*/ 	.word	0x000013e0


	//   ....[40]....
        /*0300*/ 	.word	0x000013f0


	//   ....[41]....
        /*0304*/ 	.word	0x00001400


	//   ....[42]....
        /*0308*/ 	.word	0x00001410


	//   ....[43]....
        /*030c*/ 	.word	0x00001420


	//   ....[44]....
        /*0310*/ 	.word	0x00001430


	//   ....[45]....
        /*0314*/ 	.word	0x00001440


	//   ....[46]....
        /*0318*/ 	.word	0x00001450


	//   ....[47]....
        /*031c*/ 	.word	0x00001460


	//   ....[48]....
        /*0320*/ 	.word	0x000014f0


	//   ....[49]....
        /*0324*/ 	.word	0x00001510


	//   ....[50]....
        /*0328*/ 	.word	0x00001520


	//   ....[51]....
        /*032c*/ 	.word	0x00001530


	//   ....[52]....
        /*0330*/ 	.word	0x00001540


	//   ....[53]....
        /*0334*/ 	.word	0x00001550


	//   ....[54]....
        /*0338*/ 	.word	0x00001560


	//   ....[55]....
        /*033c*/ 	.word	0x00001570


	//   ....[56]....
        /*0340*/ 	.word	0x00001580


	//   ....[57]....
        /*0344*/ 	.word	0x00001590


	//   ....[58]....
        /*0348*/ 	.word	0x000015a0


	//   ....[59]....
        /*034c*/ 	.word	0x000015b0


	//   ....[60]....
        /*0350*/ 	.word	0x00002e50


	//   ....[61]....
        /*0354*/ 	.word	0x00002e60


	//   ....[62]....
        /*0358*/ 	.word	0x00002e70


	//   ....[63]....
        /*035c*/ 	.word	0x00002e80


	//   ....[64]....
        /*0360*/ 	.word	0x00002e90


	//   ....[65]....
        /*0364*/ 	.word	0x00002ea0


	//   ....[66]....
        /*0368*/ 	.word	0x00002ec0


	//   ....[67]....
        /*036c*/ 	.word	0x00002ef0


	//   ....[68]....
        /*0370*/ 	.word	0x00002f20


	//   ....[69]....
        /*0374*/ 	.word	0x00002f40


	//   ....[70]....
        /*0378*/ 	.word	0x00002f50


	//   ....[71]....
        /*037c*/ 	.word	0x00002f60


	//   ....[72]....
        /*0380*/ 	.word	0x00002ff0


	//   ....[73]....
        /*0384*/ 	.word	0x00003010


	//   ....[74]....
        /*0388*/ 	.word	0x00003020


	//   ....[75]....
        /*038c*/ 	.word	0x00003030


	//   ....[76]....
        /*0390*/ 	.word	0x00003040


	//   ....[77]....
        /*0394*/ 	.word	0x00003050


	//   ....[78]....
        /*0398*/ 	.word	0x00003060


	//   ....[79]....
        /*039c*/ 	.word	0x00003070


	//   ....[80]....
        /*03a0*/ 	.word	0x00003080


	//   ....[81]....
        /*03a4*/ 	.word	0x00003090


	//   ....[82]....
        /*03a8*/ 	.word	0x000030a0


	//   ....[83]....
        /*03ac*/ 	.word	0x000030b0


	//   ....[84]....
        /*03b0*/ 	.word	0x00003140


	//   ....[85]....
        /*03b4*/ 	.word	0x00003160


	//   ....[86]....
        /*03b8*/ 	.word	0x00003170


	//   ....[87]....
        /*03bc*/ 	.word	0x00003180


	//   ....[88]....
        /*03c0*/ 	.word	0x00003190


	//   ....[89]....
        /*03c4*/ 	.word	0x000031a0


	//   ....[90]....
        /*03c8*/ 	.word	0x000031b0


	//   ....[91]....
        /*03cc*/ 	.word	0x000031c0


	//   ....[92]....
        /*03d0*/ 	.word	0x000031d0


	//   ....[93]....
        /*03d4*/ 	.word	0x000031e0


	//   ....[94]....
        /*03d8*/ 	.word	0x000031f0


	//   ....[95]....
        /*03dc*/ 	.word	0x00003200


	//   ....[96]....
        /*03e0*/ 	.word	0x00003290


	//   ....[97]....
        /*03e4*/ 	.word	0x000032b0


	//   ....[98]....
        /*03e8*/ 	.word	0x000032c0


	//   ....[99]....
        /*03ec*/ 	.word	0x000032d0


	//   ....[100]....
        /*03f0*/ 	.word	0x000032e0


	//   ....[101]....
        /*03f4*/ 	.word	0x000032f0


	//   ....[102]....
        /*03f8*/ 	.word	0x00003300


	//   ....[103]....
        /*03fc*/ 	.word	0x00003310


	//   ....[104]....
        /*0400*/ 	.word	0x00003320


	//   ....[105]....
        /*0404*/ 	.word	0x00003330


	//   ....[106]....
        /*0408*/ 	.word	0x00003340


	//   ....[107]....
        /*040c*/ 	.word	0x00003350


	//   ....[108]....
        /*0410*/ 	.word	0x000033e0


	//   ....[109]....
        /*0414*/ 	.word	0x00003400


	//   ....[110]....
        /*0418*/ 	.word	0x00003410


	//   ....[111]....
        /*041c*/ 	.word	0x00003420


	//   ....[112]....
        /*0420*/ 	.word	0x00003430


	//   ....[113]....
        /*0424*/ 	.word	0x00003440


	//   ....[114]....
        /*0428*/ 	.word	0x00003450


	//   ....[115]....
        /*042c*/ 	.word	0x00003460


	//   ....[116]....
        /*0430*/ 	.word	0x00003470


	//   ....[117]....
        /*0434*/ 	.word	0x00003480


	//   ....[118]....
        /*0438*/ 	.word	0x00003490


	//   ....[119]....
        /*043c*/ 	.word	0x000034a0


	//----- nvinfo : EIATTR_VRC_CTA_INIT_COUNT
	.align		4
.L_352:
        /*0440*/ 	.byte	0x02, 0x4a
	.zero		1
	.zero		1


	//----- nvinfo : EIATTR_EXIT_INSTR_OFFSETS
	.align		4
        /*0444*/ 	.byte	0x04, 0x1c
        /*0446*/ 	.short	(.L_354 - .L_353)


	//   ....[0]....
.L_353:
        /*0448*/ 	.word	0x00003a60


	//   ....[1]....
        /*044c*/ 	.word	0x00003af0


	//----- nvinfo : EIATTR_MAX_THREADS
	.align		4
.L_354:
        /*0450*/ 	.byte	0x04, 0x05
        /*0452*/ 	.short	(.L_356 - .L_355)
.L_355:
        /*0454*/ 	.word	0x00000100
        /*0458*/ 	.word	0x00000001
        /*045c*/ 	.word	0x00000001


	//----- nvinfo : EIATTR_CRS_STACK_SIZE
	.align		4
.L_356:
        /*0460*/ 	.byte	0x04, 0x1e
        /*0462*/ 	.short	(.L_358 - .L_357)
.L_357:
        /*0464*/ 	.word	0x00000000


	//----- nvinfo : EIATTR_CBANK_PARAM_SIZE
	.align		4
.L_358:
        /*0468*/ 	.byte	0x03, 0x19
        /*046a*/ 	.short	0x0060


	//----- nvinfo : EIATTR_PARAM_CBANK
	.align		4
        /*046c*/ 	.byte	0x04, 0x0a
        /*046e*/ 	.short	(.L_360 - .L_359)
	.align		4
.L_359:
        /*0470*/ 	.word	index@(.nv.constant0._ZN3cub18CUB_300001_SM_10006detail6reduce18DeviceReduceKernelINS2_10policy_hubIN4cuda3std3__45tupleIJddddddEEEj9tuple_sumE10Policy1000EN6thrust24THRUST_300001_SM_1000_NS17counting_iteratorIiNSE_11use_defaultESG_SG_EEjSA_S9_13saxpy_functorILb1EEEEvT0_PT3_T1_NS0_13GridEvenShareISN_EET2_T4_)
        /*0474*/ 	.short	0x0380
        /*0476*/ 	.short	0x0060


	//----- nvinfo : EIATTR_SW_WAR
	.align		4
.L_360:
        /*0478*/ 	.byte	0x04, 0x36
        /*047a*/ 	.short	(.L_362 - .L_361)
.L_361:
        /*047c*/ 	.word	0x00000008
.L_362:


//--------------------- .nv.info._ZN3cub18CUB_300001_SM_10006detail6reduce28DeviceReduceSingleTileKernelINS2_10policy_hubIN4cuda3std3__45tupleIJddddddEEEj9tuple_sumE10Policy1000EN6thrust24THRUST_300001_SM_1000_NS17counting_iteratorIiNSE_11use_defaultESG_SG_EEPS9_jSA_S9_S9_13saxpy_functorILb1EEEEvT0_T1_T2_T3_T4_T6_ --------------------------
	.section	.nv.info._ZN3cub18CUB_300001_SM_10006detail6reduce28DeviceReduceSingleTileKernelINS2_10policy_hubIN4cuda3std3__45tupleIJddddddEEEj9tuple_sumE10Policy1000EN6thrust24THRUST_300001_SM_1000_NS17counting_iteratorIiNSE_11use_defaultESG_SG_EEPS9_jSA_S9_S9_13saxpy_functorILb1EEEEvT0_T1_T2_T3_T4_T6_,"",@"SHT_CUDA_INFO"
	.sectionflags	@""
	.align	4


	//----- nvinfo : EIATTR_CUDA_API_VERSION
	.align		4
        /*0000*/ 	.byte	0x04, 0x37
        /*0002*/ 	.short	(.L_364 - .L_363)
.L_363:
        /*0004*/ 	.word	0x00000082


	//----- nvinfo : EIATTR_KPARAM_INFO
	.align		4
.L_364:
        /*0008*/ 	.byte	0x04, 0x17
        /*000a*/ 	.short	(.L_366 - .L_365)
.L_365:
        /*000c*/ 	.word	0x00000000
        /*0010*/ 	.short	0x0005
        /*0012*/ 	.short	0x0048
        /*0014*/ 	.byte	0x00, 0xf0, 0x81, 0x00


	//----- nvinfo : EIATTR_KPARAM_INFO
	.align		4
.L_366:
        /*0018*/ 	.byte	0x04, 0x17
        /*001a*/ 	.short	(.L_368 - .L_367)
.L_367:
        /*001c*/ 	.word	0x00000000
        /*0020*/ 	.short	0x0004
        /*0022*/ 	.short	0x0018
        /*0024*/ 	.byte	0x00, 0xf0, 0xc1, 0x00


	//----- nvinfo : EIATTR_KPARAM_INFO
	.align		4
.L_368:
        /*0028*/ 	.byte	0x04, 0x17
        /*002a*/ 	.short	(.L_370 - .L_369)
.L_369:
        /*002c*/ 	.word	0x00000000
        /*0030*/ 	.short	0x0003
        /*0032*/ 	.short	0x0014
        /*0034*/ 	.byte	0x00, 0xf0, 0x05, 0x00


	//----- nvinfo : EIATTR_KPARAM_INFO
	.align		4
.L_370:
        /*0038*/ 	.byte	0x04, 0x17
        /*003a*/ 	.short	(.L_372 - .L_371)
.L_371:
        /*003c*/ 	.word	0x00000000
        /*0040*/ 	.short	0x0002
        /*0042*/ 	.short	0x0010
        /*0044*/ 	.byte	0x00, 0xf0, 0x11, 0x00


	//----- nvinfo : EIATTR_KPARAM_INFO
	.align		4
.L_372:
        /*0048*/ 	.byte	0x04, 0x17
        /*004a*/ 	.short	(.L_374 - .L_373)
.L_373:
        /*004c*/ 	.word	0x00000000
        /*0050*/ 	.short	0x0001
        /*0052*/ 	.short	0x0008
        /*0054*/ 	.byte	0x00, 0xf5, 0x21, 0x00


	//----- nvinfo : EIATTR_KPARAM_INFO
	.align		4
.L_374:
        /*0058*/ 	.byte	0x04, 0x17
        /*005a*/ 	.short	(.L_376 - .L_375)
.L_375:
        /*005c*/ 	.word	0x00000000
        /*0060*/ 	.short	0x0000
        /*0062*/ 	.short	0x0000
        /*0064*/ 	.byte	0x00, 0xf0, 0x11, 0x00


	//----- nvinfo : EIATTR_SPARSE_MMA_MASK
	.align		4
.L_376:
        /*0068*/ 	.byte	0x03, 0x50
        /*006a*/ 	.short	0x0000


	//----- nvinfo : EIATTR_MAXREG_COUNT
	.align		4
        /*006c*/ 	.byte	0x03, 0x1b
        /*006e*/ 	.short	0x00ff


	//----- nvinfo : EIATTR_NUM_BARRIERS
	.align		4
        /*0070*/ 	.byte	0x02, 0x4c
        /*0072*/ 	.byte	0x01
	.zero		1


	//----- nvinfo : EIATTR_MERCURY_ISA_VERSION
	.align		4
        /*0074*/ 	.byte	0x03, 0x5f
        /*0076*/ 	.short	0x0101


	//----- nvinfo : EIATTR_COOP_GROUP_MASK_REGIDS
	.align		4
        /*0078*/ 	.byte	0x04, 0x29
        /*007a*/ 	.short	(.L_378 - .L_377)


	//   ....[0]....
.L_377:
        /*007c*/ 	.word	0xffffffff


	//   ....[1]....
        /*0080*/ 	.word	0xffffffff


	//   ....[2]....
        /*0084*/ 	.word	0xffffffff


	//   ....[3]....
        /*0088*/ 	.word	0xffffffff


	//   ....[4]....
        /*008c*/ 	.word	0xffffffff


	//   ....[5]....
        /*0090*/ 	.word	0xffffffff


	//   ....[6]....
        /*0094*/ 	.word	0xffffffff


	//   ....[7]....
        /*0098*/ 	.word	0xffffffff


	//   ....[8]....
        /*009c*/ 	.word	0xffffffff


	//   ....[9]....
        /*00a0*/ 	.word	0xffffffff


	//   ....[10]....
        /*00a4*/ 	.word	0xffffffff


	//   ....[11]....
        /*00a8*/ 	.word	0xffffffff


	//   ....[12]....
        /*00ac*/ 	.word	0xffffffff


	//   ....[13]....
        /*00b0*/ 	.word	0xffffffff


	//   ....[14]....
        /*00b4*/ 	.word	0xffffffff


	//   ....[15]....
        /*00b8*/ 	.word	0xffffffff


	//   ....[16]....
        /*00bc*/ 	.word	0xffffffff


	//   ....[17]....
        /*00c0*/ 	.word	0xffffffff


	//   ....[18]....
        /*00c4*/ 	.word	0xffffffff


	//   ....[19]....
        /*00c8*/ 	.word	0xffffffff


	//   ....[20]....
        /*00cc*/ 	.word	0xffffffff


	//   ....[21]....
        /*00d0*/ 	.word	0xffffffff


	//   ....[22]....
        /*00d4*/ 	.word	0xffffffff


	//   ....[23]....
        /*00d8*/ 	.word	0xffffffff


	//   ....[24]....
        /*00dc*/ 	.word	0xffffffff


	//   ....[25]....
        /*00e0*/ 	.word	0xffffffff


	//   ....[26]....
        /*00e4*/ 	.word	0xffffffff


	//   ....[27]....
        /*00e8*/ 	.word	0xffffffff


	//   ....[28]....
        /*00ec*/ 	.word	0xffffffff


	//   ....[29]....
        /*00f0*/ 	.word	0xffffffff


	//   ....[30]....
        /*00f4*/ 	.word	0xffffffff


	//   ....[31]....
        /*00f8*/ 	.word	0xffffffff


	//   ....[32]....
        /*00fc*/ 	.word	0xffffffff


	//   ....[33]....
        /*0100*/ 	.word	0xffffffff


	//   ....[34]....
        /*0104*/ 	.word	0xffffffff


	//   ....[35]....
        /*0108*/ 	.word	0xffffffff


	//   ....[36]....
        /*010c*/ 	.word	0xffffffff


	//   ....[37]....
        /*0110*/ 	.word	0xffffffff


	//   ....[38]....
        /*0114*/ 	.word	0xffffffff


	//   ....[39]....
        /*0118*/ 	.word	0xffffffff


	//   ....[40]....
        /*011c*/ 	.word	0xffffffff


	//   ....[41]....
        /*0120*/ 	.word	0xffffffff


	//   ....[42]....
        /*0124*/ 	.word	0xffffffff


	//   ....[43]....
        /*0128*/ 	.word	0xffffffff


	//   ....[44]....
        /*012c*/ 	.word	0xffffffff


	//   ....[45]....
        /*0130*/ 	.word	0xffffffff


	//   ....[46]....
        /*0134*/ 	.word	0xffffffff


	//   ....[47]....
        /*0138*/ 	.word	0xffffffff


	//   ....[48]....
        /*013c*/ 	.word	0xffffffff


	//   ....[49]....
        /*0140*/ 	.word	0xffffffff


	//   ....[50]....
        /*0144*/ 	.word	0xffffffff


	//   ....[51]....
        /*0148*/ 	.word	0xffffffff


	//   ....[52]....
        /*014c*/ 	.word	0xffffffff


	//   ....[53]....
        /*0150*/ 	.word	0xffffffff


	//   ....[54]....
        /*0154*/ 	.word	0xffffffff


	//   ....[55]....
        /*0158*/ 	.word	0xffffffff


	//   ....[56]....
        /*015c*/ 	.word	0xffffffff


	//   ....[57]....
        /*0160*/ 	.word	0xffffffff


	//   ....[58]....
        /*0164*/ 	.word	0xffffffff


	//   ....[59]....
        /*0168*/ 	.word	0xffffffff


	//   ....[60]....
        /*016c*/ 	.word	0xffffffff


	//   ....[61]....
        /*0170*/ 	.word	0xffffffff


	//   ....[62]....
        /*0174*/ 	.word	0xffffffff


	//   ....[63]....
        /*0178*/ 	.word	0xffffffff


	//   ....[64]....
        /*017c*/ 	.word	0xffffffff


	//   ....[65]....
        /*0180*/ 	.word	0xffffffff


	//   ....[66]....
        /*0184*/ 	.word	0xffffffff


	//   ....[67]....
        /*0188*/ 	.word	0xffffffff


	//   ....[68]....
        /*018c*/ 	.word	0xffffffff


	//   ....[69]....
        /*0190*/ 	.word	0xffffffff


	//   ....[70]....
        /*0194*/ 	.word	0xffffffff


	//   ....[71]....
        /*0198*/ 	.word	0xffffffff


	//   ....[72]....
        /*019c*/ 	.word	0xffffffff


	//   ....[73]....
        /*01a0*/ 	.word	0xffffffff


	//   ....[74]....
        /*01a4*/ 	.word	0xffffffff


	//   ....[75]....
        /*01a8*/ 	.word	0xffffffff


	//   ....[76]....
        /*01ac*/ 	.word	0xffffffff


	//   ....[77]....
        /*01b0*/ 	.word	0xffffffff


	//   ....[78]....
        /*01b4*/ 	.word	0xffffffff


	//   ....[79]....
        /*01b8*/ 	.word	0xffffffff


	//   ....[80]....
        /*01bc*/ 	.word	0xffffffff


	//   ....[81]....
        /*01c0*/ 	.word	0xffffffff


	//   ....[82]....
        /*01c4*/ 	.word	0xffffffff


	//   ....[83]....
        /*01c8*/ 	.word	0xffffffff


	//   ....[84]....
        /*01cc*/ 	.word	0xffffffff


	//   ....[85]....
        /*01d0*/ 	.word	0xffffffff


	//   ....[86]....
        /*01d4*/ 	.word	0xffffffff


	//   ....[87]....
        /*01d8*/ 	.word	0xffffffff


	//   ....[88]....
        /*01dc*/ 	.word	0xffffffff


	//   ....[89]....
        /*01e0*/ 	.word	0xffffffff


	//   ....[90]....
        /*01e4*/ 	.word	0xffffffff


	//   ....[91]....
        /*01e8*/ 	.word	0xffffffff


	//   ....[92]....
        /*01ec*/ 	.word	0xffffffff


	//   ....[93]....
        /*01f0*/ 	.word	0xffffffff


	//   ....[94]....
        /*01f4*/ 	.word	0xffffffff


	//   ....[95]....
        /*01f8*/ 	.word	0xffffffff


	//   ....[96]....
        /*01fc*/ 	.word	0xffffffff


	//   ....[97]....
        /*0200*/ 	.word	0xffffffff


	//   ....[98]....
        /*0204*/ 	.word	0xffffffff


	//   ....[99]....
        /*0208*/ 	.word	0xffffffff


	//   ....[100]....
        /*020c*/ 	.word	0xffffffff


	//   ....[101]....
        /*0210*/ 	.word	0xffffffff


	//   ....[102]....
        /*0214*/ 	.word	0xffffffff


	//   ....[103]....
        /*0218*/ 	.word	0xffffffff


	//   ....[104]....
        /*021c*/ 	.word	0xffffffff


	//   ....[105]....
        /*0220*/ 	.word	0xffffffff


	//   ....[106]....
        /*0224*/ 	.word	0xffffffff


	//   ....[107]....
        /*0228*/ 	.word	0xffffffff


	//   ....[108]....
        /*022c*/ 	.word	0xffffffff


	//   ....[109]....
        /*0230*/ 	.word	0xffffffff


	//   ....[110]....
        /*0234*/ 	.word	0xffffffff


	//   ....[111]....
        /*0238*/ 	.word	0xffffffff


	//   ....[112]....
        /*023c*/ 	.word	0xffffffff


	//   ....[113]....
        /*0240*/ 	.word	0xffffffff


	//   ....[114]....
        /*0244*/ 	.word	0xffffffff


	//   ....[115]....
        /*0248*/ 	.word	0xffffffff


	//   ....[116]....
        /*024c*/ 	.word	0xffffffff


	//   ....[117]....
        /*0250*/ 	.word	0xffffffff


	//   ....[118]....
        /*0254*/ 	.word	0xffffffff


	//   ....[119]....
        /*0258*/ 	.word	0xffffffff


	//----- nvinfo : EIATTR_COOP_GROUP_INSTR_OFFSETS
	.align		4
.L_378:
        /*025c*/ 	.byte	0x04, 0x28
        /*025e*/ 	.short	(.L_380 - .L_379)


	//   ....[0]....
.L_379:
        /*0260*/ 	.word	0x00001030


	//   ....[1]....
        /*0264*/ 	.word	0x00001040


	//   ....[2]....
        /*0268*/ 	.word	0x00001050


	//   ....[3]....
        /*026c*/ 	.word	0x00001080


	//   ....[4]....
        /*0270*/ 	.word	0x000010b0


	//   ....[5]....
        /*0274*/ 	.word	0x000010f0


	//   ....[6]....
        /*0278*/ 	.word	0x00001120


	//   ....[7]....
        /*027c*/ 	.word	0x00001140


	//   ....[8]....
        /*0280*/ 	.word	0x00001150


	//   ....[9]....
        /*0284*/ 	.word	0x00001160


	//   ....[10]....
        /*0288*/ 	.word	0x00001170


	//   ....[11]....
        /*028c*/ 	.word	0x00001180


	//   ....[12]....
        /*0290*/ 	.word	0x00001210


	//   ....[13]....
        /*0294*/ 	.word	0x00001230


	//   ....[14]....
        /*0298*/ 	.word	0x00001240


	//   ....[15]....
        /*029c*/ 	.word	0x00001250


	//   ....[16]....
        /*02a0*/ 	.word	0x00001260


	//   ....[17]....
        /*02a4*/ 	.word	0x00001270


	//   ....[18]....
        /*02a8*/ 	.word	0x00001280


	//   ....[19]....
        /*02ac*/ 	.word	0x00001290


	//   ....[20]....
        /*02b0*/ 	.word	0x000012a0


	//   ....[21]....
        /*02b4*/ 	.word	0x000012b0


	//   ....[22]....
        /*02b8*/ 	.word	0x000012c0


	//   ....[23]....
        /*02bc*/ 	.word	0x000012d0


	//   ....[24]....
        /*02c0*/ 	.word	0x00001360


	//   ....[25]....
        /*02c4*/ 	.word	0x00001380


	//   ....[26]....
        /*02c8*/ 	.word	0x00001390


	//   ....[27]....
        /*02cc*/ 	.word	0x000013a0


	//   ....[28]....
        /*02d0*/ 	.word	0x000013b0


	//   ....[29]....
        /*02d4*/ 	.word	0x000013c0


	//   ....[30]....
        /*02d8*/ 	.word	0x000013d0


	//   ....[31]....
        /*02dc*/ 	.word	0x000013e0


	//   ....[32]....
        /*02e0*/ 	.word	0x000013f0


	//   ....[33]....
        /*02e4*/ 	.word	0x00001400


	//   ....[34]....
        /*02e8*/ 	.word	0x00001410


	//   ....[35]....
        /*02ec*/ 	.word	0x00001420


	//   ....[36]....
        /*02f0*/ 	.word	0x000014b0


	//   ....[37]....
        /*02f4*/ 	.word	0x000014d0


	//   ....[38]....
        /*02f8*/ 	.word	0x000014e0


	//   ....[39]....
        /*02fc*/ 	.word	0x000014f0


	//   ....[40]....
        /*0300*/ 	.word	0x00001500


	//   ....[41]....
        /*0304*/ 	.word	0x00001510


	//   ....[42]....
        /*0308*/ 	.word	0x00001520


	//   ....[43]....
        /*030c*/ 	.word	0x00001530


	//   ....[44]....
        /*0310*/ 	.word	0x00001540


	//   ....[45]....
        /*0314*/ 	.word	0x00001550


	//   ....[46]....
        /*0318*/ 	.word	0x00001560


	//   ....[47]....
        /*031c*/ 	.word	0x00001570


	//   ....[48]....
        /*0320*/ 	.word	0x00001600


	//   ....[49]....
        /*0324*/ 	.word	0x00001620


	//   ....[50]....
        /*0328*/ 	.word	0x00001630


	//   ....[51]....
        /*032c*/ 	.word	0x00001640


	//   ....[52]....
        /*0330*/ 	.word	0x00001650


	//   ....[53]....
        /*0334*/ 	.word	0x00001660


	//   ....[54]....
        /*0338*/ 	.word	0x00001670


	//   ....[55]....
        /*033c*/ 	.word	0x00001680


	//   ....[56]....
        /*0340*/ 	.word	0x00001690


	//   ....[57]....
        /*0344*/ 	.word	0x000016a0


	//   ....[58]....
        /*0348*/ 	.word	0x000016b0


	//   ....[59]....
        /*034c*/ 	.word	0x000016c0


	//   ....[60]....
        /*0350*/ 	.word	0x00002ec0


	//   ....[61]....
        /*0354*/ 	.word	0x00002ed0


	//   ....[62]....
        /*0358*/ 	.word	0x00002ee0


	//   ....[63]....
        /*035c*/ 	.word	0x00002ef0


	//   ....[64]....
        /*0360*/ 	.word	0x00002f00


	//   ....[65]....
        /*0364*/ 	.word	0x00002f10


	//   ....[66]....
        /*0368*/ 	.word	0x00002f20


	//   ....[67]....
        /*036c*/ 	.word	0x00002f40


	//   ....[68]....
        /*0370*/ 	.word	0x00002f70


	//   ....[69]....
        /*0374*/ 	.word	0x00002fa0


	//   ....[70]....
        /*0378*/ 	.word	0x00002fc0


	//   ....[71]....
        /*037c*/ 	.word	0x00002fd0


	//   ....[72]....
        /*0380*/ 	.word	0x00003060


	//   ....[73]....
        /*0384*/ 	.word	0x00003080


	//   ....[74]....
        /*0388*/ 	.word	0x00003090


	//   ....[75]....
        /*038c*/ 	.word	0x000030a0


	//   ....[76]....
        /*0390*/ 	.word	0x000030b0


	//   ....[77]....
        /*0394*/ 	.word	0x000030c0


	//   ....[78]....
        /*0398*/ 	.word	0x000030d0


	//   ....[79]....
        /*039c*/ 	.word	0x000030e0


	//   ....[80]....
        /*03a0*/ 	.word	0x000030f0


	//   ....[81]....
        /*03a4*/ 	.word	0x00003100


	//   ....[82]....
        /*03a8*/ 	.word	0x00003110


	//   ....[83]....
        /*03ac*/ 	.word	0x00003120


	//   ....[84]....
        /*03b0*/ 	.word	0x000031b0


	//   ....[85]....
        /*03b4*/ 	.word	0x000031d0


	//   ....[86]....
        /*03b8*/ 	.word	0x000031e0


	//   ....[87]....
        /*03bc*/ 	.word	0x000031f0


	//   ....[88]....
        /*03c0*/ 	.word	0x00003200


	//   ....[89]....
        /*03c4*/ 	.word	0x00003210


	//   ....[90]....
        /*03c8*/ 	.word	0x00003220


	//   ....[91]....
        /*03cc*/ 	.word	0x00003230


	//   ....[92]....
        /*03d0*/ 	.word	0x00003240


	//   ....[93]....
        /*03d4*/ 	.word	0x00003250


	//   ....[94]....
        /*03d8*/ 	.word	0x00003260


	//   ....[95]....
        /*03dc*/ 	.word	0x00003270


	//   ....[96]....
        /*03e0*/ 	.word	0x00003300


	//   ....[97]....
        /*03e4*/ 	.word	0x00003320


	//   ....[98]....
        /*03e8*/ 	.word	0x00003330


	//   ....[99]....
        /*03ec*/ 	.word	0x00003340


	//   ....[100]....
        /*03f0*/ 	.word	0x00003350


	//   ....[101]....
        /*03f4*/ 	.word	0x00003360


	//   ....[102]....
        /*03f8*/ 	.word	0x00003370


	//   ....[103]....
        /*03fc*/ 	.word	0x00003380


	//   ....[104]....
        /*0400*/ 	.word	0x00003390


	//   ....[105]....
        /*0404*/ 	.word	0x000033a0


	//   ....[106]....
        /*0408*/ 	.word	0x000033b0


	//   ....[107]....
        /*040c*/ 	.word	0x000033c0


	//   ....[108]....
        /*0410*/ 	.word	0x00003450


	//   ....[109]....
        /*0414*/ 	.word	0x00003470


	//   ....[110]....
        /*0418*/ 	.word	0x00003480


	//   ....[111]....
        /*041c*/ 	.word	0x00003490


	//   ....[112]....
        /*0420*/ 	.word	0x000034a0


	//   ....[113]....
        /*0424*/ 	.word	0x000034b0


	//   ....[114]....
        /*0428*/ 	.word	0x000034c0


	//   ....[115]....
        /*042c*/ 	.word	0x000034d0


	//   ....[116]....
        /*0430*/ 	.word	0x000034e0


	//   ....[117]....
        /*0434*/ 	.word	0x000034f0


	//   ....[118]....
        /*0438*/ 	.word	0x00003500


	//   ....[119]....
        /*043c*/ 	.word	0x00003510


	//----- nvinfo : EIATTR_VRC_CTA_INIT_COUNT
	.align		4
.L_380:
        /*0440*/ 	.byte	0x02, 0x4a
	.zero		1
	.zero		1


	//----- nvinfo : EIATTR_EXIT_INSTR_OFFSETS
	.align		4
        /*0444*/ 	.byte	0x04, 0x1c
        /*0446*/ 	.short	(.L_382 - .L_381)


	//   ....[0]....
.L_381:
        /*0448*/ 	.word	0x00000070


	//   ....[1]....
        /*044c*/ 	.word	0x00000150


	//   ....[2]....
        /*0450*/ 	.word	0x00003ad0


	//   ....[3]....
        /*0454*/ 	.word	0x00003bf0


	//----- nvinfo : EIATTR_MAX_THREADS
	.align		4
.L_382:
        /*0458*/ 	.byte	0x04, 0x05
        /*045a*/ 	.short	(.L_384 - .L_383)
.L_383:
        /*045c*/ 	.word	0x00000100
        /*0460*/ 	.word	0x00000001
        /*0464*/ 	.word	0x00000001


	//----- nvinfo : EIATTR_CRS_STACK_SIZE
	.align		4
.L_384:
        /*0468*/ 	.byte	0x04, 0x1e
        /*046a*/ 	.short	(.L_386 - .L_385)
.L_385:
        /*046c*/ 	.word	0x00000000


	//----- nvinfo : EIATTR_CBANK_PARAM_SIZE
	.align		4
.L_386:
        /*0470*/ 	.byte	0x03, 0x19
        /*0472*/ 	.short	0x0068


	//----- nvinfo : EIATTR_PARAM_CBANK
	.align		4
        /*0474*/ 	.byte	0x04, 0x0a
        /*0476*/ 	.short	(.L_388 - .L_387)
	.align		4
.L_387:
        /*0478*/ 	.word	index@(.nv.constant0._ZN3cub18CUB_300001_SM_10006detail6reduce28DeviceReduceSingleTileKernelINS2_10policy_hubIN4cuda3std3__45tupleIJddddddEEEj9tuple_sumE10Policy1000EN6thrust24THRUST_300001_SM_1000_NS17counting_iteratorIiNSE_11use_defaultESG_SG_EEPS9_jSA_S9_S9_13saxpy_functorILb1EEEEvT0_T1_T2_T3_T4_T6_)
        /*047c*/ 	.short	0x0380
        /*047e*/ 	.short	0x0068


	//----- nvinfo : EIATTR_SW_WAR
	.align		4
.L_388:
        /*0480*/ 	.byte	0x04, 0x36
        /*0482*/ 	.short	(.L_390 - .L_389)
.L_389:
        /*0484*/ 	.word	0x00000008
.L_390:


//--------------------- .nv.info._ZN3cub18CUB_300001_SM_10006detail11EmptyKernelIvEEvv --------------------------
	.section	.nv.info._ZN3cub18CUB_300001_SM_10006detail11EmptyKernelIvEEvv,"",@"SHT_CUDA_INFO"
	.sectionflags	@""
	.align	4


	//----- nvinfo : EIATTR_CUDA_API_VERSION
	.align		4
        /*0000*/ 	.byte	0x04, 0x37
        /*0002*/ 	.short	(.L_392 - .L_391)
.L_391:
        /*0004*/ 	.word	0x00000082


	//----- nvinfo : EIATTR_SPARSE_MMA_MASK
	.align		4
.L_392:
        /*0008*/ 	.byte	0x03, 0x50
        /*000a*/ 	.short	0x0000


	//----- nvinfo : EIATTR_MAXREG_COUNT
	.align		4
        /*000c*/ 	.byte	0x03, 0x1b
        /*000e*/ 	.short	0x00ff


	//----- nvinfo : EIATTR_MERCURY_ISA_VERSION
	.align		4
        /*0010*/ 	.byte	0x03, 0x5f
        /*0012*/ 	.short	0x0101


	//----- nvinfo : EIATTR_VRC_CTA_INIT_COUNT
	.align		4
        /*0014*/ 	.byte	0x02, 0x4a
	.zero		1
	.zero		1


	//----- nvinfo : EIATTR_EXIT_INSTR_OFFSETS
	.align		4
        /*0018*/ 	.byte	0x04, 0x1c
        /*001a*/ 	.short	(.L_394 - .L_393)


	//   ....[0]....
.L_393:
        /*001c*/ 	.word	0x00000010


	//----- nvinfo : EIATTR_SW_WAR
	.align		4
.L_394:
        /*0020*/ 	.byte	0x04, 0x36
        /*0022*/ 	.short	(.L_396 - .L_395)
.L_395:
        /*0024*/ 	.word	0x00000008
.L_396:


//--------------------- .nv.callgraph             --------------------------
	.section	.nv.callgraph,"",@"SHT_CUDA_CALLGRAPH"
	.align	4
	.sectionentsize	8
	.align		4
        /*0000*/ 	.word	0x00000000
	.align		4
        /*0004*/ 	.word	0xffffffff
	.align		4
        /*0008*/ 	.word	0x00000000
	.align		4
        /*000c*/ 	.word	0xfffffffe
	.align		4
        /*0010*/ 	.word	0x00000000
	.align		4
        /*0014*/ 	.word	0xfffffffd
	.align		4
        /*0018*/ 	.word	0x00000000
	.align		4
        /*001c*/ 	.word	0xfffffffc


//--------------------- .nv.constant4             --------------------------
	.section	.nv.constant4,"a",@progbits
	.align	8
	.align		8
.nv.constant4:
        /*0000*/ 	.dword	_ZN34_INTERNAL_dde3559a_4_k_cu_ea6d26324cuda3std3__45__cpo5beginE
	.align		8
        /*0008*/ 	.dword	_ZN34_INTERNAL_dde3559a_4_k_cu_ea6d26324cuda3std3__45__cpo3endE
	.align		8
        /*0010*/ 	.dword	_ZN34_INTERNAL_dde3559a_4_k_cu_ea6d26324cuda3std3__45__cpo6cbeginE
	.align		8
        /*0018*/ 	.dword	_ZN34_INTERNAL_dde3559a_4_k_cu_ea6d26324cuda3std3__45__cpo4cendE
	.align		8
        /*0020*/ 	.dword	_ZN34_INTERNAL_dde3559a_4_k_cu_ea6d26324cuda3std3__45__cpo6rbeginE
	.align		8
        /*0028*/ 	.dword	_ZN34_INTERNAL_dde3559a_4_k_cu_ea6d26324cuda3std3__45__cpo4rendE
	.align		8
        /*0030*/ 	.dword	_ZN34_INTERNAL_dde3559a_4_k_cu_ea6d26324cuda3std3__45__cpo7crbeginE
	.align		8
        /*0038*/ 	.dword	_ZN34_INTERNAL_dde3559a_4_k_cu_ea6d26324cuda3std3__45__cpo5crendE
	.align		8
        /*0040*/ 	.dword	_ZN34_INTERNAL_dde3559a_4_k_cu_ea6d26324cuda3std3__436_GLOBAL__N__dde3559a_4_k_cu_ea6d26326ignoreE
	.align		8
        /*0048*/ 	.dword	_ZN34_INTERNAL_dde3559a_4_k_cu_ea6d26324cuda3std3__419piecewise_constructE
	.align		8
        /*0050*/ 	.dword	_ZN34_INTERNAL_dde3559a_4_k_cu_ea6d26324cuda3std3__48in_placeE
	.align		8
        /*0058*/ 	.dword	_ZN34_INTERNAL_dde3559a_4_k_cu_ea6d26324cuda3std3__420unreachable_sentinelE
	.align		8
        /*0060*/ 	.dword	_ZN34_INTERNAL_dde3559a_4_k_cu_ea6d26324cuda3std3__47nulloptE
	.align		8
        /*0068*/ 	.dword	_ZN34_INTERNAL_dde3559a_4_k_cu_ea6d26324cuda3std3__48unexpectE
	.align		8
        /*0070*/ 	.dword	_ZN34_INTERNAL_dde3559a_4_k_cu_ea6d26324cuda3std6ranges3__45__cpo4swapE
	.align		8
        /*0078*/ 	.dword	_ZN34_INTERNAL_dde3559a_4_k_cu_ea6d26324cuda3std6ranges3__45__cpo9iter_moveE
	.align		8
        /*0080*/ 	.dword	_ZN34_INTERNAL_dde3559a_4_k_cu_ea6d26324cuda3std6ranges3__45__cpo5beginE
	.align		8
        /*0088*/ 	.dword	_ZN34_INTERNAL_dde3559a_4_k_cu_ea6d26324cuda3std6ranges3__45__cpo3endE
	.align		8
        /*0090*/ 	.dword	_ZN34_INTERNAL_dde3559a_4_k_cu_ea6d26324cuda3std6ranges3__45__cpo6cbeginE
	.align		8
        /*0098*/ 	.dword	_ZN34_INTERNAL_dde3559a_4_k_cu_ea6d26324cuda3std6ranges3__45__cpo4cendE
	.align		8
        /*00a0*/ 	.dword	_ZN34_INTERNAL_dde3559a_4_k_cu_ea6d26324cuda3std6ranges3__45__cpo7advanceE
	.align		8
        /*00a8*/ 	.dword	_ZN34_INTERNAL_dde3559a_4_k_cu_ea6d26324cuda3std6ranges3__45__cpo9iter_swapE
	.align		8
        /*00b0*/ 	.dword	_ZN34_INTERNAL_dde3559a_4_k_cu_ea6d26324cuda3std6ranges3__45__cpo4nextE
	.align		8
        /*00b8*/ 	.dword	_ZN34_INTERNAL_dde3559a_4_k_cu_ea6d26324cuda3std6ranges3__45__cpo4prevE
	.align		8
        /*00c0*/ 	.dword	_ZN34_INTERNAL_dde3559a_4_k_cu_ea6d26324cuda3std6ranges3__45__cpo4dataE
	.align		8
        /*00c8*/ 	.dword	_ZN34_INTERNAL_dde3559a_4_k_cu_ea6d26324cuda3std6ranges3__45__cpo5cdataE
	.align		8
        /*00d0*/ 	.dword	_ZN34_INTERNAL_dde3559a_4_k_cu_ea6d26324cuda3std6ranges3__45__cpo4sizeE
	.align		8
        /*00d8*/ 	.dword	_ZN34_INTERNAL_dde3559a_4_k_cu_ea6d26324cuda3std6ranges3__45__cpo5ssizeE
	.align		8
        /*00e0*/ 	.dword	_ZN34_INTERNAL_dde3559a_4_k_cu_ea6d26324cuda3std6ranges3__45__cpo8distanceE
	.align		8
        /*00e8*/ 	.dword	_ZN34_INTERNAL_dde3559a_4_k_cu_ea6d26326thrust24THRUST_300001_SM_1000_NS8cuda_cub3parE
	.align		8
        /*00f0*/ 	.dword	_ZN34_INTERNAL_dde3559a_4_k_cu_ea6d26326thrust24THRUST_300001_SM_1000_NS8cuda_cub10par_nosyncE
	.align		8
        /*00f8*/ 	.dword	_ZN34_INTERNAL_dde3559a_4_k_cu_ea6d26326thrust24THRUST_300001_SM_1000_NS6system6detail10sequential3seqE
	.align		8
        /*0100*/ 	.dword	_ZN34_INTERNAL_dde3559a_4_k_cu_ea6d26326thrust24THRUST_300001_SM_1000_NS6system3cpp3parE
	.align		8
        /*0108*/ 	.dword	_ZN34_INTERNAL_dde3559a_4_k_cu_ea6d26326thrust24THRUST_300001_SM_1000_NS12placeholders2_1E
	.align		8
        /*0110*/ 	.dword	_ZN34_INTERNAL_dde3559a_4_k_cu_ea6d26326thrust24THRUST_300001_SM_1000_NS12placeholders2_2E
	.align		8
        /*0118*/ 	.dword	_ZN34_INTERNAL_dde3559a_4_k_cu_ea6d26326thrust24THRUST_300001_SM_1000_NS12placeholders2_3E
	.align		8
        /*0120*/ 	.dword	_ZN34_INTERNAL_dde3559a_4_k_cu_ea6d26326thrust24THRUST_300001_SM_1000_NS12placeholders2_4E
	.align		8
        /*0128*/ 	.dword	_ZN34_INTERNAL_dde3559a_4_k_cu_ea6d26326thrust24THRUST_300001_SM_1000_NS12placeholders2_5E
	.align		8
        /*0130*/ 	.dword	_ZN34_INTERNAL_dde3559a_4_k_cu_ea6d26326thrust24THRUST_300001_SM_1000_NS12placeholders2_6E
	.align		8
        /*0138*/ 	.dword	_ZN34_INTERNAL_dde3559a_4_k_cu_ea6d26326thrust24THRUST_300001_SM_1000_NS12placeholders2_7E
	.align		8
        /*0140*/ 	.dword	_ZN34_INTERNAL_dde3559a_4_k_cu_ea6d26326thrust24THRUST_300001_SM_1000_NS12placeholders2_8E
	.align		8
        /*0148*/ 	.dword	_ZN34_INTERNAL_dde3559a_4_k_cu_ea6d26326thrust24THRUST_300001_SM_1000_NS12placeholders2_9E
	.align		8
        /*0150*/ 	.dword	_ZN34_INTERNAL_dde3559a_4_k_cu_ea6d26326thrust24THRUST_300001_SM_1000_NS12placeholders3_10E
	.align		8
        /*0158*/ 	.dword	_ZN34_INTERNAL_dde3559a_4_k_cu_ea6d26326thrust24THRUST_300001_SM_1000_NS3seqE
	.align		8
        /*0160*/ 	.dword	_ZN34_INTERNAL_dde3559a_4_k_cu_ea6d26326thrust24THRUST_300001_SM_1000_NS6deviceE


//--------------------- .text._ZN3cub18CUB_300001_SM_10006detail6reduce18DeviceReduceKernelINS2_10policy_hubIN4cuda3std3__45tupleIJddddddEEEy9tuple_sumE10Policy1000EN6thrust24THRUST_300001_SM_1000_NS17counting_iteratorIiNSE_11use_defaultESG_SG_EEySA_S9_13saxpy_functorILb0EEEEvT0_PT3_T1_NS0_13GridEvenShareISN_EET2_T4_ --------------------------
	.section	.text._ZN3cub18CUB_300001_SM_10006detail6reduce18DeviceReduceKernelINS2_10policy_hubIN4cuda3std3__45tupleIJddddddEEEy9tuple_sumE10Policy1000EN6thrust24THRUST_300001_SM_1000_NS17counting_iteratorIiNSE_11use_defaultESG_SG_EEySA_S9_13saxpy_functorILb0EEEEvT0_PT3_T1_NS0_13GridEvenShareISN_EET2_T4_,"ax",@progbits
	.align	128
        .global         _ZN3cub18CUB_300001_SM_10006detail6reduce18DeviceReduceKernelINS2_10policy_hubIN4cuda3std3__45tupleIJddddddEEEy9tuple_sumE10Policy1000EN6thrust24THRUST_300001_SM_1000_NS17counting_iteratorIiNSE_11use_defaultESG_SG_EEySA_S9_13saxpy_functorILb0EEEEvT0_PT3_T1_NS0_13GridEvenShareISN_EET2_T4_
        .type           _ZN3cub18CUB_300001_SM_10006detail6reduce18DeviceReduceKernelINS2_10policy_hubIN4cuda3std3__45tupleIJddddddEEEy9tuple_sumE10Policy1000EN6thrust24THRUST_300001_SM_1000_NS17counting_iteratorIiNSE_11use_defaultESG_SG_EEySA_S9_13saxpy_functorILb0EEEEvT0_PT3_T1_NS0_13GridEvenShareISN_EET2_T4_,@function
        .size           _ZN3cub18CUB_300001_SM_10006detail6reduce18DeviceReduceKernelINS2_10policy_hubIN4cuda3std3__45tupleIJddddddEEEy9tuple_sumE10Policy1000EN6thrust24THRUST_300001_SM_1000_NS17counting_iteratorIiNSE_11use_defaultESG_SG_EEySA_S9_13saxpy_functorILb0EEEEvT0_PT3_T1_NS0_13GridEvenShareISN_EET2_T4_,(.L_x_545 - _ZN3cub18CUB_300001_SM_10006detail6reduce18DeviceReduceKernelINS2_10policy_hubIN4cuda3std3__45tupleIJddddddEEEy9tuple_sumE10Policy1000EN6thrust24THRUST_300001_SM_1000_NS17counting_iteratorIiNSE_11use_defaultESG_SG_EEySA_S9_13saxpy_functorILb0EEEEvT0_PT3_T1_NS0_13GridEvenShareISN_EET2_T4_)
        .other          _ZN3cub18CUB_300001_SM_10006detail6reduce18DeviceReduceKernelINS2_10policy_hubIN4cuda3std3__45tupleIJddddddEEEy9tuple_sumE10Policy1000EN6thrust24THRUST_300001_SM_1000_NS17counting_iteratorIiNSE_11use_defaultESG_SG_EEySA_S9_13saxpy_functorILb0EEEEvT0_PT3_T1_NS0_13GridEvenShareISN_EET2_T4_,@"STO_CUDA_ENTRY STV_DEFAULT"
_ZN3cub18CUB_300001_SM_10006detail6reduce18DeviceReduceKernelINS2_10policy_hubIN4cuda3std3__45tupleIJddddddEEEy9tuple_sumE10Policy1000EN6thrust24THRUST_300001_SM_1000_NS17counting_iteratorIiNSE_11use_defaultESG_SG_EEySA_S9_13saxpy_functorILb0EEEEvT0_PT3_T1_NS0_13GridEvenShareISN_EET2_T4_:
.text._ZN3cub18CUB_300001_SM_10006detail6reduce18DeviceReduceKernelINS2_10policy_hubIN4cuda3std3__45tupleIJddddddEEEy9tuple_sumE10Policy1000EN6thrust24THRUST_300001_SM_1000_NS17counting_iteratorIiNSE_11use_defaultESG_SG_EEySA_S9_13saxpy_functorILb0EEEEvT0_PT3_T1_NS0_13GridEvenShareISN_EET2_T4_:
[----:B------:R-:W-:Y:S01]  /*0000*/  LDC R1, c[0x0][0x37c] ;  /* 0x0000df00ff017b82 */ /* 0x000fe20000000800 */
[----:B------:R-:W0:Y:S01]  /*0010*/  S2R R2, SR_CTAID.X ;  /* 0x0000000000027919 */ /* 0x000e220000002500 */
[----:B------:R-:W1:Y:S01]  /*0020*/  LDCU.64 UR6, c[0x0][0x3b8] ;  /* 0x00007700ff0677ac */ /* 0x000e620008000a00 */
[----:B------:R-:W-:Y:S01]  /*0030*/  BSSY.RECONVERGENT B0, `(.L_x_0) ;  /* 0x0000473000007945 */ /* 0x000fe20003800200 */
[----:B------:R-:W2:Y:S01]  /*0040*/  LDCU UR5, c[0x0][0x3c0] ;  /* 0x00007800ff0577ac */ /* 0x000ea20008000800 */
[----:B-1----:R-:W-:Y:S01]  /*0050*/  IMAD.U32 R30, RZ, RZ, UR6 ;  /* 0x00000006ff1e7e24 */ /* 0x002fe2000f8e00ff */
[----:B------:R-:W-:Y:S01]  /*0060*/  MOV R31, UR7 ;  /* 0x00000007001f7c02 */ /* 0x000fe20008000f00 */
[----:B------:R-:W1:Y:S01]  /*0070*/  LDCU.64 UR6, c[0x0][0x358] ;  /* 0x00006b00ff0677ac */ /* 0x000e620008000a00 */
[----:B--2---:R-:W-:-:S04]  /*0080*/  USHF.L.U32 UR5, UR5, 0x8, URZ ;  /* 0x0000000805057899 */ /* 0x004fc800080006ff */
[----:B------:R-:W-:Y:S01]  /*0090*/  USHF.R.S32.HI UR8, URZ, 0x1f, UR5 ;  /* 0x0000001fff087899 */ /* 0x000fe20008011405 */
[----:B0-----:R-:W-:-:S05]  /*00a0*/  IMAD.SHL.U32 R5, R2, 0x100, RZ ;  /* 0x0000010002057824 */ /* 0x001fca00078e00ff */
[----:B------:R-:W-:-:S04]  /*00b0*/  IADD3 R0, P1, PT, -R5, R30, RZ ;  /* 0x0000001e05007210 */ /* 0x000fc80007f3e1ff */
[----:B------:R-:W-:Y:S02]  /*00c0*/  ISETP.GT.U32.AND P0, PT, R0, 0xff, PT ;  /* 0x000000ff0000780c */ /* 0x000fe40003f04070 */
[----:B------:R-:W-:-:S04]  /*00d0*/  IADD3.X R44, PT, PT, R31, -0x1, RZ, P1, !PT ;  /* 0xffffffff1f2c7810 */ /* 0x000fc80000ffe4ff */
[----:B------:R-:W-:-:S13]  /*00e0*/  ISETP.GT.U32.AND.EX P0, PT, R44, RZ, PT, P0 ;  /* 0x000000ff2c00720c */ /* 0x000fda0003f04100 */
[----:B-1----:R-:W-:Y:S05]  /*00f0*/  @P0 BRA `(.L_x_1) ;  /* 0x0000002800640947 */ /* 0x002fea0003800000 */
[----:B------:R-:W0:Y:S01]  /*0100*/  S2R R4, SR_TID.X ;  /* 0x0000000000047919 */ /* 0x000e220000002100 */
[----:B------:R-:W-:Y:S01]  /*0110*/  IMAD.IADD R0, R30, 0x1, -R5 ;  /* 0x000000011e007824 */ /* 0x000fe200078e0a05 */
[----:B------:R-:W-:Y:S01]  /*0120*/  BSSY.RECONVERGENT B1, `(.L_x_2) ;  /* 0x0000028000017945 */ /* 0x000fe20003800200 */
[----:B------:R-:W-:Y:S02]  /*0130*/  CS2R R34, SRZ ;  /* 0x0000000000227805 */ /* 0x000fe4000001ff00 */
[----:B------:R-:W-:Y:S02]  /*0140*/  CS2R R10, SRZ ;  /* 0x00000000000a7805 */ /* 0x000fe4000001ff00 */
[----:B------:R-:W-:Y:S02]  /*0150*/  CS2R R26, SRZ ;  /* 0x00000000001a7805 */ /* 0x000fe4000001ff00 */
[----:B------:R-:W-:Y:S02]  /*0160*/  CS2R R24, SRZ ;  /* 0x0000000000187805 */ /* 0x000fe4000001ff00 */
[----:B------:R-:W-:-:S02]  /*0170*/  CS2R R22, SRZ ;  /* 0x0000000000167805 */ /* 0x000fc4000001ff00 */
[----:B------:R-:W-:Y:S02]  /*0180*/  CS2R R20, SRZ ;  /* 0x0000000000147805 */ /* 0x000fe4000001ff00 */
[----:B0-----:R-:W-:Y:S01]  /*0190*/  ISETP.GE.AND P0, PT, R4, R0, PT ;  /* 0x000000000400720c */ /* 0x001fe20003f06270 */
[----:B------:R-:W-:-:S12]  /*01a0*/  IMAD.MOV.U32 R3, RZ, RZ, R4 ;  /* 0x000000ffff037224 */ /* 0x000fd800078e0004 */
[----:B------:R-:W-:Y:S05]  /*01b0*/  @P0 BRA `(.L_x_3) ;  /* 0x0000000000780947 */ /* 0x000fea0003800000 */
[----:B------:R-:W0:Y:S01]  /*01c0*/  LDC.64 R12, c[0x0][0x3f8] ;  /* 0x0000fe00ff0c7b82 */ /* 0x000e220000000a00 */
[----:B------:R-:W1:Y:S07]  /*01d0*/  LDCU UR4, c[0x0][0x380] ;  /* 0x00007000ff0477ac */ /* 0x000e6e0008000800 */
[----:B------:R-:W2:Y:S08]  /*01e0*/  LDC R33, c[0x0][0x400] ;  /* 0x00010000ff217b82 */ /* 0x000eb00000000800 */
[----:B------:R-:W3:Y:S01]  /*01f0*/  LDC.64 R6, c[0x0][0x3f0] ;  /* 0x0000fc00ff067b82 */ /* 0x000ee20000000a00 */
[----:B-1----:R-:W-:-:S07]  /*0200*/  IADD3 R3, PT, PT, R5, UR4, R4 ;  /* 0x0000000405037c10 */ /* 0x002fce000fffe004 */
[----:B------:R-:W1:Y:S01]  /*0210*/  LDC.64 R8, c[0x0][0x3e8] ;  /* 0x0000fa00ff087b82 */ /* 0x000e620000000a00 */
[----:B0-----:R-:W-:-:S05]  /*0220*/  IMAD.WIDE R12, R3, 0x8, R12 ;  /* 0x00000008030c7825 */ /* 0x001fca00078e020c */
[----:B------:R-:W4:Y:S01]  /*0230*/  LDG.E.64 R10, desc[UR6][R12.64] ;  /* 0x000000060c0a7981 */ /* 0x000f22000c1e1b00 */
[----:B--2---:R-:W-:-:S04]  /*0240*/  IMAD.WIDE R14, R33, 0x8, R12 ;  /* 0x00000008210e7825 */ /* 0x004fc800078e020c */
[----:B------:R-:W-:Y:S02]  /*0250*/  IMAD.WIDE R16, R33, 0x8, R14 ;  /* 0x0000000821107825 */ /* 0x000fe400078e020e */
[----:B------:R-:W2:Y:S02]  /*0260*/  LDG.E.64 R14, desc[UR6][R14.64] ;  /* 0x000000060e0e7981 */ /* 0x000ea4000c1e1b00 */
[----:B---3--:R-:W-:-:S04]  /*0270*/  IMAD.WIDE R6, R3, 0x8, R6 ;  /* 0x0000000803067825 */ /* 0x008fc800078e0206 */
[----:B------:R-:W-:Y:S02]  /*0280*/  IMAD.WIDE R18, R33, 0x8, R16 ;  /* 0x0000000821127825 */ /* 0x000fe400078e0210 */
[----:B------:R-:W3:Y:S02]  /*0290*/  LDG.E.64 R6, desc[UR6][R6.64] ;  /* 0x0000000606067981 */ /* 0x000ee4000c1e1b00 */
[----:B-1----:R-:W-:Y:S02]  /*02a0*/  IMAD.WIDE R8, R3, 0x10, R8 ;  /* 0x0000001003087825 */ /* 0x002fe400078e0208 */
[----:B------:R-:W5:Y:S02]  /*02b0*/  LDG.E.64 R16, desc[UR6][R16.64] ;  /* 0x0000000610107981 */ /* 0x000f64000c1e1b00 */
[C---:B------:R-:W-:Y:S02]  /*02c0*/  IMAD.WIDE R28, R33.reuse, 0x8, R18 ;  /* 0x00000008211c7825 */ /* 0x040fe400078e0212 */
[----:B------:R-:W3:Y:S02]  /*02d0*/  LDG.E.64 R8, desc[UR6][R8.64+0x8] ;  /* 0x0000080608087981 */ /* 0x000ee4000c1e1b00 */
[----:B------:R-:W-:-:S02]  /*02e0*/  IMAD.WIDE R32, R33, 0x8, R28 ;  /* 0x0000000821207825 */ /* 0x000fc400078e021c */
[----:B------:R-:W5:Y:S04]  /*02f0*/  LDG.E.64 R18, desc[UR6][R18.64] ;  /* 0x0000000612127981 */ /* 0x000f68000c1e1b00 */
[----:B------:R-:W5:Y:S04]  /*0300*/  LDG.E.64 R28, desc[UR6][R28.64] ;  /* 0x000000061c1c7981 */ /* 0x000f68000c1e1b00 */
[----:B------:R-:W5:Y:S01]  /*0310*/  LDG.E.64 R32, desc[UR6][R32.64] ;  /* 0x0000000620207981 */ /* 0x000f62000c1e1b00 */
[----:B------:R-:W-:Y:S01]  /*0320*/  IADD3 R3, PT, PT, R4, 0x100, RZ ;  /* 0x0000010004037810 */ /* 0x000fe20007ffe0ff */
[----:B---3--:R-:W-:-:S08]  /*0330*/  DMUL R26, R6, R8 ;  /* 0x00000008061a7228 */ /* 0x008fd00000000000 */
[C---:B----4-:R-:W-:Y:S02]  /*0340*/  DMUL R10, R26.reuse, R10 ;  /* 0x0000000a1a0a7228 */ /* 0x050fe40000000000 */
[C---:B--2---:R-:W-:Y:S02]  /*0350*/  DMUL R20, R26.reuse, R14 ;  /* 0x0000000e1a147228 */ /* 0x044fe40000000000 */
[C---:B-----5:R-:W-:Y:S02]  /*0360*/  DMUL R22, R26.reuse, R16 ;  /* 0x000000101a167228 */ /* 0x060fe40000000000 */
[C---:B------:R-:W-:Y:S02]  /*0370*/  DMUL R24, R26.reuse, R18 ;  /* 0x000000121a187228 */ /* 0x040fe40000000000 */
[C---:B------:R-:W-:Y:S02]  /*0380*/  DMUL R34, R26.reuse, R32 ;  /* 0x000000201a227228 */ /* 0x040fe40000000000 */
[----:B------:R-:W-:-:S11]  /*0390*/  DMUL R26, R26, R28 ;  /* 0x0000001c1a1a7228 */ /* 0x000fd60000000000 */
.L_x_3:
[----:B------:R-:W-:Y:S05]  /*03a0*/  BSYNC.RECONVERGENT B1 ;  /* 0x0000000000017941 */ /* 0x000fea0003800200 */
.L_x_2:
[----:B------:R-:W-:Y:S01]  /*03b0*/  ISETP.GE.AND P0, PT, R3, R0, PT ;  /* 0x000000000300720c */ /* 0x000fe20003f06270 */
[----:B------:R-:W-:-:S12]  /*03c0*/  BSSY.RECONVERGENT B1, `(.L_x_4) ;  /* 0x00000b1000017945 */ /* 0x000fd80003800200 */
[----:B------:R-:W-:Y:S05]  /*03d0*/  @P0 BRA `(.L_x_5) ;  /* 0x0000000800bc0947 */ /* 0x000fea0003800000 */
[----:B------:R-:W0:Y:S01]  /*03e0*/  LDC R14, c[0x0][0x380] ;  /* 0x0000e000ff0e7b82 */ /* 0x000e220000000800 */
[----:B------:R-:W-:Y:S01]  /*03f0*/  LOP3.LUT R6, RZ, R3, RZ, 0x33, !PT ;  /* 0x00000003ff067212 */ /* 0x000fe200078e33ff */
[----:B------:R-:W-:Y:S03]  /*0400*/  BSSY.RECONVERGENT B2, `(.L_x_6) ;  /* 0x000005b000027945 */ /* 0x000fe60003800200 */
[----:B------:R-:W-:-:S04]  /*0410*/  IADD3 R6, PT, PT, -R5, R30, R6 ;  /* 0x0000001e05067210 */ /* 0x000fc80007ffe106 */
[----:B------:R-:W-:Y:S01]  /*0420*/  ISETP.GE.U32.AND P0, PT, R6, 0x300, PT ;  /* 0x000003000600780c */ /* 0x000fe20003f06070 */
[----:B0-----:R-:W-:-:S12]  /*0430*/  IMAD.IADD R8, R5, 0x1, R14 ;  /* 0x0000000105087824 */ /* 0x001fd800078e020e */
[----:B------:R-:W-:Y:S05]  /*0440*/  @!P0 BRA `(.L_x_7) ;  /* 0x0000000400588947 */ /* 0x000fea0003800000 */
[----:B------:R-:W0:Y:S01]  /*0450*/  LDC R7, c[0x0][0x400] ;  /* 0x00010000ff077b82 */ /* 0x000e220000000800 */
[----:B------:R-:W-:Y:S02]  /*0460*/  LEA.HI R4, R6, 0x1, RZ, 0x18 ;  /* 0x0000000106047811 */ /* 0x000fe400078fc0ff */
[----:B------:R-:W-:Y:S02]  /*0470*/  IADD3 R5, PT, PT, R5, R14, R3 ;  /* 0x0000000e05057210 */ /* 0x000fe40007ffe003 */
[----:B------:R-:W-:-:S03]  /*0480*/  LOP3.LUT R4, R4, 0x1fffffc, RZ, 0xc0, !PT ;  /* 0x01fffffc04047812 */ /* 0x000fc600078ec0ff */
[----:B------:R-:W0:Y:S02]  /*0490*/  LDC.64 R12, c[0x0][0x3f8] ;  /* 0x0000fe00ff0c7b82 */ /* 0x000e240000000a00 */
[----:B------:R-:W-:Y:S02]  /*04a0*/  IMAD.MOV R4, RZ, RZ, -R4 ;  /* 0x000000ffff047224 */ /* 0x000fe400078e0a04 */
[----:B0-----:R-:W-:-:S04]  /*04b0*/  IMAD.WIDE R14, R7, 0x8, R12 ;  /* 0x00000008070e7825 */ /* 0x001fc800078e020c */
[----:B------:R-:W-:-:S04]  /*04c0*/  IMAD.WIDE R16, R7, 0x28, R12 ;  /* 0x0000002807107825 */ /* 0x000fc800078e020c */
[----:B------:R-:W-:-:S07]  /*04d0*/  IMAD.WIDE R18, R7, 0x20, R12 ;  /* 0x0000002007127825 */ /* 0x000fce00078e020c */
.L_x_8:
[----:B------:R-:W0:Y:S08]  /*04e0*/  LDC.64 R50, c[0x0][0x3f0] ;  /* 0x0000fc00ff327b82 */ /* 0x000e300000000a00 */
[----:B------:R-:W1:Y:S01]  /*04f0*/  LDC.64 R48, c[0x0][0x3e8] ;  /* 0x0000fa00ff307b82 */ /* 0x000e620000000a00 */
[----:B------:R-:W-:-:S04]  /*0500*/  IMAD.WIDE R42, R5, 0x8, R12 ;  /* 0x00000008052a7825 */ /* 0x000fc800078e020c */
[C---:B------:R-:W-:Y:S01]  /*0510*/  IMAD.WIDE R58, R5.reuse, 0x8, R14 ;  /* 0x00000008053a7825 */ /* 0x040fe200078e020e */
[----:B------:R-:W2:Y:S04]  /*0520*/  LDG.E.64 R46, desc[UR6][R42.64] ;  /* 0x000000062a2e7981 */ /* 0x000ea8000c1e1b00 */
[----:B------:R-:W3:Y:S04]  /*0530*/  LDG.E.64 R44, desc[UR6][R58.64] ;  /* 0x000000063a2c7981 */ /* 0x000ee8000c1e1b00 */
[----:B------:R-:W4:Y:S01]  /*0540*/  LDG.E.64 R38, desc[UR6][R58.64+0x800] ;  /* 0x000800063a267981 */ /* 0x000f22000c1e1b00 */
[----:B0-----:R-:W-:-:S05]  /*0550*/  IMAD.WIDE R50, R5, 0x8, R50 ;  /* 0x0000000805327825 */ /* 0x001fca00078e0232 */
[----:B------:R-:W5:Y:S01]  /*0560*/  LDG.E.64 R40, desc[UR6][R50.64] ;  /* 0x0000000632287981 */ /* 0x000f62000c1e1b00 */
[----:B-1----:R-:W-:-:S03]  /*0570*/  IMAD.WIDE R48, R5, 0x10, R48 ;  /* 0x0000001005307825 */ /* 0x002fc600078e0230 */
[----:B------:R-:W2:Y:S04]  /*0580*/  LDG.E.64 R54, desc[UR6][R50.64+0x800] ;  /* 0x0008000632367981 */ /* 0x000ea8000c1e1b00 */
[----:B------:R-:W5:Y:S04]  /*0590*/  LDG.E.64 R36, desc[UR6][R48.64+0x8] ;  /* 0x0000080630247981 */ /* 0x000f68000c1e1b00 */
[----:B------:R-:W3:Y:S04]  /*05a0*/  LDG.E.64 R30, desc[UR6][R50.64+0x1000] ;  /* 0x00100006321e7981 */ /* 0x000ee8000c1e1b00 */
[----:B------:R-:W2:Y:S04]  /*05b0*/  LDG.E.64 R32, desc[UR6][R48.64+0x1008] ;  /* 0x0010080630207981 */ /* 0x000ea8000c1e1b00 */
[----:B------:R-:W3:Y:S01]  /*05c0*/  LDG.E.64 R28, desc[UR6][R48.64+0x2008] ;  /* 0x00200806301c7981 */ /* 0x000ee2000c1e1b00 */
[----:B-----5:R-:W-:-:S03]  /*05d0*/  DMUL R40, R40, R36 ;  /* 0x0000002428287228 */ /* 0x020fc60000000000 */
[----:B------:R-:W5:Y:S01]  /*05e0*/  LDG.E.64 R36, desc[UR6][R48.64+0x3008] ;  /* 0x0030080630247981 */ /* 0x000f62000c1e1b00 */
[----:B--2---:R-:W-:-:S03]  /*05f0*/  DMUL R54, R54, R32 ;  /* 0x0000002036367228 */ /* 0x004fc60000000000 */
[----:B------:R-:W2:Y:S01]  /*0600*/  LDG.E.64 R32, desc[UR6][R42.64+0x800] ;  /* 0x000800062a207981 */ /* 0x000ea2000c1e1b00 */
[----:B---3--:R-:W-:-:S03]  /*0610*/  DMUL R30, R30, R28 ;  /* 0x0000001c1e1e7228 */ /* 0x008fc60000000000 */
[----:B------:R-:W5:Y:S01]  /*0620*/  LDG.E.64 R28, desc[UR6][R50.64+0x1800] ;  /* 0x00180006321c7981 */ /* 0x000f62000c1e1b00 */
[----:B------:R-:W-:-:S03]  /*0630*/  DFMA R46, R40, R46, R10 ;  /* 0x0000002e282e722b */ /* 0x000fc6000000000a */
[----:B------:R-:W3:Y:S01]  /*0640*/  LDG.E.64 R10, desc[UR6][R42.64+0x1000] ;  /* 0x001000062a0a7981 */ /* 0x000ee2000c1e1b00 */
[----:B------:R-:W-:-:S03]  /*0650*/  DFMA R44, R40, R44, R20 ;  /* 0x0000002c282c722b */ /* 0x000fc60000000014 */
[----:B------:R-:W3:Y:S05]  /*0660*/  LDG.E.64 R20, desc[UR6][R58.64+0x1000] ;  /* 0x001000063a147981 */ /* 0x000eea000c1e1b00 */
[----:B----4-:R-:W-:Y:S01]  /*0670*/  DFMA R44, R54, R38, R44 ;  /* 0x00000026362c722b */ /* 0x010fe2000000002c */
[----:B------:R-:W-:-:S04]  /*0680*/  IADD3 R38, P0, PT, R42, 0x1000, RZ ;  /* 0x000010002a267810 */ /* 0x000fc80007f1e0ff */
[----:B------:R-:W-:Y:S01]  /*0690*/  IADD3.X R39, PT, PT, RZ, R43, RZ, P0, !PT ;  /* 0x0000002bff277210 */ /* 0x000fe200007fe4ff */
[C---:B------:R-:W-:Y:S01]  /*06a0*/  IMAD.WIDE R60, R5.reuse, 0x8, R16 ;  /* 0x00000008053c7825 */ /* 0x040fe200078e0210 */
[----:B------:R-:W4:Y:S04]  /*06b0*/  LDG.E.64 R42, desc[UR6][R42.64+0x1800] ;  /* 0x001800062a2a7981 */ /* 0x000f28000c1e1b00 */
[----:B------:R-:W4:Y:S01]  /*06c0*/  LDG.E.64 R48, desc[UR6][R60.64+0x1800] ;  /* 0x001800063c307981 */ /* 0x000f22000c1e1b00 */
[----:B--2---:R-:W-:Y:S02]  /*06d0*/  DFMA R32, R54, R32, R46 ;  /* 0x000000203620722b */ /* 0x004fe4000000002e */
[----:B-----5:R-:W-:Y:S01]  /*06e0*/  DMUL R28, R28, R36 ;  /* 0x000000241c1c7228 */ /* 0x020fe20000000000 */
[----:B------:R-:W-:-:S05]  /*06f0*/  IMAD.WIDE R36, R5, 0x8, R18 ;  /* 0x0000000805247825 */ /* 0x000fca00078e0212 */
[C---:B---3--:R-:W-:Y:S01]  /*0700*/  DFMA R10, R30.reuse, R10, R32 ;  /* 0x0000000a1e0a722b */ /* 0x048fe20000000020 */
[----:B------:R-:W2:Y:S01]  /*0710*/  LDG.E.64 R46, desc[UR6][R36.64] ;  /* 0x00000006242e7981 */ /* 0x000ea2000c1e1b00 */
[C-C-:B------:R-:W-:Y:S01]  /*0720*/  IMAD.WIDE R32, R7.reuse, 0x10, R38.reuse ;  /* 0x0000001007207825 */ /* 0x140fe200078e0226 */
[----:B------:R-:W-:Y:S02]  /*0730*/  DFMA R20, R30, R20, R44 ;  /* 0x000000141e14722b */ /* 0x000fe4000000002c */
[----:B------:R-:W3:Y:S04]  /*0740*/  LDG.E.64 R44, desc[UR6][R36.64+0x800] ;  /* 0x00080006242c7981 */ /* 0x000ee8000c1e1b00 */
[----:B------:R-:W5:Y:S01]  /*0750*/  LDG.E.64 R56, desc[UR6][R32.64+-0x1000] ;  /* 0xfff0000620387981 */ /* 0x000f62000c1e1b00 */
[----:B------:R-:W-:-:S03]  /*0760*/  IMAD.WIDE R38, R7, 0x18, R38 ;  /* 0x0000001807267825 */ /* 0x000fc600078e0226 */
[----:B------:R-:W5:Y:S04]  /*0770*/  LDG.E.64 R50, desc[UR6][R36.64+0x1000] ;  /* 0x0010000624327981 */ /* 0x000f68000c1e1b00 */
[----:B------:R-:W5:Y:S01]  /*0780*/  LDG.E.64 R52, desc[UR6][R32.64] ;  /* 0x0000000620347981 */ /* 0x000f62000c1e1b00 */
[----:B--2---:R-:W-:Y:S02]  /*0790*/  DFMA R26, R40, R46, R26 ;  /* 0x0000002e281a722b */ /* 0x004fe4000000001a */
[----:B----4-:R-:W-:Y:S01]  /*07a0*/  DFMA R10, R28, R42, R10 ;  /* 0x0000002a1c0a722b */ /* 0x010fe2000000000a */
[----:B------:R-:W2:Y:S04]  /*07b0*/  LDG.E.64 R46, desc[UR6][R38.64+0x800] ;  /* 0x00080006262e7981 */ /* 0x000ea8000c1e1b00 */
[----:B------:R-:W4:Y:S01]  /*07c0*/  LDG.E.64 R42, desc[UR6][R36.64+0x1800] ;  /* 0x00180006242a7981 */ /* 0x000f22000c1e1b00 */
[----:B---3--:R-:W-:-:S02]  /*07d0*/  DFMA R26, R54, R44, R26 ;  /* 0x0000002c361a722b */ /* 0x008fc4000000001a */
[C---:B-----5:R-:W-:Y:S01]  /*07e0*/  DFMA R56, R40.reuse, R56, R22 ;  /* 0x000000382838722b */ /* 0x060fe20000000016 */
[----:B------:R-:W3:Y:S04]  /*07f0*/  LDG.E.64 R44, desc[UR6][R60.64] ;  /* 0x000000063c2c7981 */ /* 0x000ee8000c1e1b00 */
[----:B------:R-:W5:Y:S01]  /*0800*/  LDG.E.64 R22, desc[UR6][R38.64+-0x1000] ;  /* 0xfff0000626167981 */ /* 0x000f62000c1e1b00 */
[----:B---3--:R-:W-:-:S03]  /*0810*/  DFMA R34, R40, R44, R34 ;  /* 0x0000002c2822722b */ /* 0x008fc60000000022 */
[----:B------:R-:W3:Y:S01]  /*0820*/  LDG.E.64 R44, desc[UR6][R32.64+-0x800] ;  /* 0xfff80006202c7981 */ /* 0x000ee2000c1e1b00 */
[----:B-----5:R-:W-:-:S03]  /*0830*/  DFMA R22, R40, R22, R24 ;  /* 0x000000162816722b */ /* 0x020fc60000000018 */
[----:B------:R-:W5:Y:S04]  /*0840*/  LDG.E.64 R40, desc[UR6][R38.64+-0x800] ;  /* 0xfff8000626287981 */ /* 0x000f68000c1e1b00 */
[----:B------:R-:W2:Y:S01]  /*0850*/  LDG.E.64 R24, desc[UR6][R60.64+0x800] ;  /* 0x000800063c187981 */ /* 0x000ea2000c1e1b00 */
[----:B---3--:R-:W-:-:S03]  /*0860*/  DFMA R56, R54, R44, R56 ;  /* 0x0000002c3638722b */ /* 0x008fc60000000038 */
[----:B------:R-:W3:Y:S01]  /*0870*/  LDG.E.64 R44, desc[UR6][R32.64+0x800] ;  /* 0x00080006202c7981 */ /* 0x000ee2000c1e1b00 */
[----:B-----5:R-:W-:-:S03]  /*0880*/  DFMA R22, R54, R40, R22 ;  /* 0x000000283616722b */ /* 0x020fc60000000016 */
[----:B------:R-:W5:Y:S01]  /*0890*/  LDG.E.64 R40, desc[UR6][R38.64] ;  /* 0x0000000626287981 */ /* 0x000f62000c1e1b00 */
[----:B--2---:R-:W-:-:S03]  /*08a0*/  DFMA R54, R54, R24, R34 ;  /* 0x000000183636722b */ /* 0x004fc60000000022 */
[----:B------:R-:W2:Y:S04]  /*08b0*/  LDG.E.64 R34, desc[UR6][R60.64+0x1000] ;  /* 0x001000063c227981 */ /* 0x000ea8000c1e1b00 */
[----:B------:R-:W3:Y:S01]  /*08c0*/  LDG.E.64 R24, desc[UR6][R58.64+0x1800] ;  /* 0x001800063a187981 */ /* 0x000ee2000c1e1b00 */
[----:B------:R-:W-:-:S05]  /*08d0*/  VIADD R4, R4, 0x4 ;  /* 0x0000000404047836 */ /* 0x000fca0000000000 */
[----:B------:R-:W-:Y:S01]  /*08e0*/  ISETP.NE.AND P0, PT, R4, RZ, PT ;  /* 0x000000ff0400720c */ /* 0x000fe20003f05270 */
[C---:B------:R-:W-:Y:S02]  /*08f0*/  DFMA R26, R30.reuse, R50, R26 ;  /* 0x000000321e1a722b */ /* 0x040fe4000000001a */
[----:B------:R-:W-:Y:S01]  /*0900*/  DFMA R52, R30, R52, R56 ;  /* 0x000000341e34722b */ /* 0x000fe20000000038 */
[----:B------:R-:W-:Y:S01]  /*0910*/  VIADD R3, R3, 0x400 ;  /* 0x0000040003037836 */ /* 0x000fe20000000000 */
[----:B------:R-:W-:-:S04]  /*0920*/  IADD3 R5, PT, PT, R5, 0x400, RZ ;  /* 0x0000040005057810 */ /* 0x000fc80007ffe0ff */
[----:B----4-:R-:W-:Y:S02]  /*0930*/  DFMA R26, R28, R42, R26 ;  /* 0x0000002a1c1a722b */ /* 0x010fe4000000001a */
[C---:B-----5:R-:W-:Y:S02]  /*0940*/  DFMA R40, R30.reuse, R40, R22 ;  /* 0x000000281e28722b */ /* 0x060fe40000000016 */
[----:B--2---:R-:W-:Y:S02]  /*0950*/  DFMA R34, R30, R34, R54 ;  /* 0x000000221e22722b */ /* 0x004fe40000000036 */
[C---:B---3--:R-:W-:Y:S02]  /*0960*/  DFMA R22, R28.reuse, R44, R52 ;  /* 0x0000002c1c16722b */ /* 0x048fe40000000034 */
[C---:B------:R-:W-:Y:S02]  /*0970*/  DFMA R20, R28.reuse, R24, R20 ;  /* 0x000000181c14722b */ /* 0x040fe40000000014 */
[----:B------:R-:W-:-:S02]  /*0980*/  DFMA R24, R28, R46, R40 ;  /* 0x0000002e1c18722b */ /* 0x000fc40000000028 */
[----:B------:R-:W-:Y:S01]  /*0990*/  DFMA R34, R28, R48, R34 ;  /* 0x000000301c22722b */ /* 0x000fe20000000022 */
[----:B------:R-:W-:Y:S10]  /*09a0*/  @P0 BRA `(.L_x_8) ;  /* 0xfffffff800cc0947 */ /* 0x000ff4000383ffff */
.L_x_7:
[----:B------:R-:W-:Y:S05]  /*09b0*/  BSYNC.RECONVERGENT B2 ;  /* 0x0000000000027941 */ /* 0x000fea0003800200 */
.L_x_6:
[----:B------:R-:W-:-:S04]  /*09c0*/  LEA.HI R4, R6, 0x1, RZ, 0x18 ;  /* 0x0000000106047811 */ /* 0x000fc800078fc0ff */
[----:B------:R-:W-:-:S13]  /*09d0*/  LOP3.LUT P0, R4, R4, 0x3, RZ, 0xc0, !PT ;  /* 0x0000000304047812 */ /* 0x000fda000780c0ff */
[----:B------:R-:W-:Y:S05]  /*09e0*/  @!P0 BRA `(.L_x_5) ;  /* 0x0000000400388947 */ /* 0x000fea0003800000 */
[----:B------:R-:W-:Y:S01]  /*09f0*/  ISETP.NE.AND P1, PT, R4, 0x1, PT ;  /* 0x000000010400780c */ /* 0x000fe20003f25270 */
[----:B------:R-:W-:Y:S01]  /*0a00*/  BSSY.RECONVERGENT B2, `(.L_x_9) ;  /* 0x000002f000027945 */ /* 0x000fe20003800200 */
[----:B------:R-:W-:-:S11]  /*0a10*/  LOP3.LUT P0, RZ, R6, 0x100, RZ, 0xc0, !PT ;  /* 0x0000010006ff7812 */ /* 0x000fd6000780c0ff */
[----:B------:R-:W-:Y:S05]  /*0a20*/  @!P1 BRA `(.L_x_10) ;  /* 0x0000000000b09947 */ /* 0x000fea0003800000 */
[----:B------:R-:W0:Y:S01]  /*0a30*/  LDC.64 R58, c[0x0][0x3f8] ;  /* 0x0000fe00ff3a7b82 */ /* 0x000e220000000a00 */
[----:B------:R-:W-:-:S07]  /*0a40*/  IMAD.IADD R5, R3, 0x1, R8 ;  /* 0x0000000103057824 */ /* 0x000fce00078e0208 */
[----:B------:R-:W1:Y:S08]  /*0a50*/  LDC R61, c[0x0][0x400] ;  /* 0x00010000ff3d7b82 */ /* 0x000e700000000800 */
[----:B------:R-:W2:Y:S08]  /*0a60*/  LDC.64 R50, c[0x0][0x3f0] ;  /* 0x0000fc00ff327b82 */ /* 0x000eb00000000a00 */
[----:B------:R-:W3:Y:S01]  /*0a70*/  LDC.64 R52, c[0x0][0x3e8] ;  /* 0x0000fa00ff347b82 */ /* 0x000ee20000000a00 */
[----:B0-----:R-:W-:-:S05]  /*0a80*/  IMAD.WIDE R58, R5, 0x8, R58 ;  /* 0x00000008053a7825 */ /* 0x001fca00078e023a */
[----:B------:R-:W4:Y:S01]  /*0a90*/  LDG.E.64 R12, desc[UR6][R58.64] ;  /* 0x000000063a0c7981 */ /* 0x000f22000c1e1b00 */
[----:B-1----:R-:W-:-:S03]  /*0aa0*/  IMAD.WIDE R56, R61, 0x8, R58 ;  /* 0x000000083d387825 */ /* 0x002fc600078e023a */
[----:B------:R-:W5:Y:S01]  /*0ab0*/  LDG.E.64 R32, desc[UR6][R58.64+0x800] ;  /* 0x000800063a207981 */ /* 0x000f62000c1e1b00 */
[----:B------:R-:W-:-:S03]  /*0ac0*/  IMAD.WIDE R46, R61, 0x8, R56 ;  /* 0x000000083d2e7825 */ /* 0x000fc600078e0238 */
[----:B------:R-:W5:Y:S01]  /*0ad0*/  LDG.E.64 R14, desc[UR6][R56.64] ;  /* 0x00000006380e7981 */ /* 0x000f62000c1e1b00 */
[----:B--2---:R-:W-:-:S03]  /*0ae0*/  IMAD.WIDE R50, R5, 0x8, R50 ;  /* 0x0000000805327825 */ /* 0x004fc600078e0232 */
[----:B------:R-:W2:Y:S01]  /*0af0*/  LDG.E.64 R18, desc[UR6][R46.64] ;  /* 0x000000062e127981 */ /* 0x000ea2000c1e1b00 */
[----:B------:R-:W-:-:S03]  /*0b00*/  IMAD.WIDE R44, R61, 0x8, R46 ;  /* 0x000000083d2c7825 */ /* 0x000fc600078e022e */
[----:B------:R-:W4:Y:S01]  /*0b10*/  LDG.E.64 R38, desc[UR6][R50.64] ;  /* 0x0000000632267981 */ /* 0x000f22000c1e1b00 */
[----:B---3--:R-:W-:-:S03]  /*0b20*/  IMAD.WIDE R52, R5, 0x10, R52 ;  /* 0x0000001005347825 */ /* 0x008fc600078e0234 */
[----:B------:R-:W3:Y:S01]  /*0b30*/  LDG.E.64 R28, desc[UR6][R44.64] ;  /* 0x000000062c1c7981 */ /* 0x000ee2000c1e1b00 */
[----:B------:R-:W-:-:S03]  /*0b40*/  IMAD.WIDE R42, R61, 0x8, R44 ;  /* 0x000000083d2a7825 */ /* 0x000fc600078e022c */
[----:B------:R-:W4:Y:S04]  /*0b50*/  LDG.E.64 R40, desc[UR6][R52.64+0x8] ;  /* 0x0000080634287981 */ /* 0x000f28000c1e1b00 */
[----:B------:R-:W5:Y:S01]  /*0b60*/  LDG.E.64 R4, desc[UR6][R50.64+0x800] ;  /* 0x0008000632047981 */ /* 0x000f62000c1e1b00 */
[----:B------:R-:W-:-:S03]  /*0b70*/  IMAD.WIDE R60, R61, 0x8, R42 ;  /* 0x000000083d3c7825 */ /* 0x000fc600078e022a */
[----:B------:R-:W5:Y:S04]  /*0b80*/  LDG.E.64 R6, desc[UR6][R52.64+0x1008] ;  /* 0x0010080634067981 */ /* 0x000f68000c1e1b00 */
[----:B------:R-:W2:Y:S04]  /*0b90*/  LDG.E.64 R16, desc[UR6][R60.64] ;  /* 0x000000063c107981 */ /* 0x000ea8000c1e1b00 */
[----:B------:R-:W3:Y:S04]  /*0ba0*/  LDG.E.64 R30, desc[UR6][R42.64] ;  /* 0x000000062a1e7981 */ /* 0x000ee8000c1e1b00 */
[----:B------:R-:W3:Y:S04]  /*0bb0*/  LDG.E.64 R36, desc[UR6][R60.64+0x800] ;  /* 0x000800063c247981 */ /* 0x000ee8000c1e1b00 */
[----:B------:R-:W3:Y:S04]  /*0bc0*/  LDG.E.64 R48, desc[UR6][R56.64+0x800] ;  /* 0x0008000638307981 */ /* 0x000ee8000c1e1b00 */
[----:B------:R-:W3:Y:S04]  /*0bd0*/  LDG.E.64 R50, desc[UR6][R46.64+0x800] ;  /* 0x000800062e327981 */ /* 0x000ee8000c1e1b00 */
[----:B------:R-:W3:Y:S04]  /*0be0*/  LDG.E.64 R52, desc[UR6][R44.64+0x800] ;  /* 0x000800062c347981 */ /* 0x000ee8000c1e1b00 */
[----:B------:R-:W3:Y:S01]  /*0bf0*/  LDG.E.64 R54, desc[UR6][R42.64+0x800] ;  /* 0x000800062a367981 */ /* 0x000ee2000c1e1b00 */
[----:B------:R-:W-:Y:S01]  /*0c00*/  VIADD R3, R3, 0x200 ;  /* 0x0000020003037836 */ /* 0x000fe20000000000 */
[----:B----4-:R-:W-:-:S02]  /*0c10*/  DMUL R38, R38, R40 ;  /* 0x0000002826267228 */ /* 0x010fc40000000000 */
[----:B-----5:R-:W-:-:S06]  /*0c20*/  DMUL R4, R4, R6 ;  /* 0x0000000604047228 */ /* 0x020fcc0000000000 */
[C---:B------:R-:W-:Y:S02]  /*0c30*/  DFMA R10, R38.reuse, R12, R10 ;  /* 0x0000000c260a722b */ /* 0x040fe4000000000a */
[C---:B------:R-:W-:Y:S02]  /*0c40*/  DFMA R14, R38.reuse, R14, R20 ;  /* 0x0000000e260e722b */ /* 0x040fe40000000014 */
[C---:B--2---:R-:W-:Y:S02]  /*0c50*/  DFMA R16, R38.reuse, R16, R34 ;  /* 0x000000102610722b */ /* 0x044fe40000000022 */
[C---:B------:R-:W-:Y:S02]  /*0c60*/  DFMA R18, R38.reuse, R18, R22 ;  /* 0x000000122612722b */ /* 0x040fe40000000016 */
[C---:B---3--:R-:W-:Y:S02]  /*0c70*/  DFMA R24, R38.reuse, R28, R24 ;  /* 0x0000001c2618722b */ /* 0x048fe40000000018 */
[----:B------:R-:W-:-:S02]  /*0c80*/  DFMA R26, R38, R30, R26 ;  /* 0x0000001e261a722b */ /* 0x000fc4000000001a */
[C---:B------:R-:W-:Y:S02]  /*0c90*/  DFMA R10, R4.reuse, R32, R10 ;  /* 0x00000020040a722b */ /* 0x040fe4000000000a */
[C---:B------:R-:W-:Y:S02]  /*0ca0*/  DFMA R34, R4.reuse, R36, R16 ;  /* 0x000000240422722b */ /* 0x040fe40000000010 */
[C---:B------:R-:W-:Y:S02]  /*0cb0*/  DFMA R20, R4.reuse, R48, R14 ;  /* 0x000000300414722b */ /* 0x040fe4000000000e */
[C---:B------:R-:W-:Y:S02]  /*0cc0*/  DFMA R22, R4.reuse, R50, R18 ;  /* 0x000000320416722b */ /* 0x040fe40000000012 */
[C---:B------:R-:W-:Y:S02]  /*0cd0*/  DFMA R24, R4.reuse, R52, R24 ;  /* 0x000000340418722b */ /* 0x040fe40000000018 */
[----:B------:R-:W-:-:S11]  /*0ce0*/  DFMA R26, R4, R54, R26 ;  /* 0x00000036041a722b */ /* 0x000fd6000000001a */
.L_x_10:
[----:B------:R-:W-:Y:S05]  /*0cf0*/  BSYNC.RECONVERGENT B2 ;  /* 0x0000000000027941 */ /* 0x000fea0003800200 */
.L_x_9:
[----:B------:R-:W-:Y:S05]  /*0d00*/  @P0 BRA `(.L_x_5) ;  /* 0x0000000000700947 */ /* 0x000fea0003800000 */
[----:B------:R-:W0:Y:S01]  /*0d10*/  LDC.64 R12, c[0x0][0x3f8] ;  /* 0x0000fe00ff0c7b82 */ /* 0x000e220000000a00 */
[----:B------:R-:W-:-:S07]  /*0d20*/  IADD3 R3, PT, PT, R8, R3, RZ ;  /* 0x0000000308037210 */ /* 0x000fce0007ffe0ff */
[----:B------:R-:W1:Y:S08]  /*0d30*/  LDC R31, c[0x0][0x400] ;  /* 0x00010000ff1f7b82 */ /* 0x000e700000000800 */
[----:B------:R-:W2:Y:S08]  /*0d40*/  LDC.64 R4, c[0x0][0x3f0] ;  /* 0x0000fc00ff047b82 */ /* 0x000eb00000000a00 */
[----:B------:R-:W3:Y:S01]  /*0d50*/  LDC.64 R6, c[0x0][0x3e8] ;  /* 0x0000fa00ff067b82 */ /* 0x000ee20000000a00 */
[----:B0-----:R-:W-:-:S04]  /*0d60*/  IMAD.WIDE R12, R3, 0x8, R12 ;  /* 0x00000008030c7825 */ /* 0x001fc800078e020c */
[C---:B-1----:R-:W-:Y:S02]  /*0d70*/  IMAD.WIDE R14, R31.reuse, 0x8, R12 ;  /* 0x000000081f0e7825 */ /* 0x042fe400078e020c */
[----:B------:R-:W4:Y:S02]  /*0d80*/  LDG.E.64 R12, desc[UR6][R12.64] ;  /* 0x000000060c0c7981 */ /* 0x000f24000c1e1b00 */
[----:B------:R-:W-:Y:S02]  /*0d90*/  IMAD.WIDE R16, R31, 0x8, R14 ;  /* 0x000000081f107825 */ /* 0x000fe400078e020e */
[----:B------:R-:W5:Y:S02]  /*0da0*/  LDG.E.64 R14, desc[UR6][R14.64] ;  /* 0x000000060e0e7981 */ /* 0x000f64000c1e1b00 */
[----:B--2---:R-:W-:-:S04]  /*0db0*/  IMAD.WIDE R4, R3, 0x8, R4 ;  /* 0x0000000803047825 */ /* 0x004fc800078e0204 */
[----:B------:R-:W-:Y:S02]  /*0dc0*/  IMAD.WIDE R18, R31, 0x8, R16 ;  /* 0x000000081f127825 */ /* 0x000fe400078e0210 */
[----:B------:R-:W2:Y:S02]  /*0dd0*/  LDG.E.64 R4, desc[UR6][R4.64] ;  /* 0x0000000604047981 */ /* 0x000ea4000c1e1b00 */
[----:B---3--:R-:W-:Y:S02]  /*0de0*/  IMAD.WIDE R6, R3, 0x10, R6 ;  /* 0x0000001003067825 */ /* 0x008fe400078e0206 */
[----:B------:R-:W3:Y:S02]  /*0df0*/  LDG.E.64 R16, desc[UR6][R16.64] ;  /* 0x0000000610107981 */ /* 0x000ee4000c1e1b00 */
[C---:B------:R-:W-:Y:S02]  /*0e00*/  IMAD.WIDE R28, R31.reuse, 0x8, R18 ;  /* 0x000000081f1c7825 */ /* 0x040fe400078e0212 */
[----:B------:R-:W2:Y:S02]  /*0e10*/  LDG.E.64 R6, desc[UR6][R6.64+0x8] ;  /* 0x0000080606067981 */ /* 0x000ea4000c1e1b00 */
[----:B------:R-:W-:-:S02]  /*0e20*/  IMAD.WIDE R30, R31, 0x8, R28 ;  /* 0x000000081f1e7825 */ /* 0x000fc400078e021c */
[----:B------:R-:W3:Y:S04]  /*0e30*/  LDG.E.64 R18, desc[UR6][R18.64] ;  /* 0x0000000612127981 */ /* 0x000ee8000c1e1b00 */
[----:B------:R-:W3:Y:S04]  /*0e40*/  LDG.E.64 R28, desc[UR6][R28.64] ;  /* 0x000000061c1c7981 */ /* 0x000ee8000c1e1b00 */
[----:B------:R-:W3:Y:S01]  /*0e50*/  LDG.E.64 R30, desc[UR6][R30.64] ;  /* 0x000000061e1e7981 */ /* 0x000ee2000c1e1b00 */
[----:B--2---:R-:W-:-:S08]  /*0e60*/  DMUL R8, R4, R6 ;  /* 0x0000000604087228 */ /* 0x004fd00000000000 */
[C---:B----4-:R-:W-:Y:S02]  /*0e70*/  DFMA R10, R8.reuse, R12, R10 ;  /* 0x0000000c080a722b */ /* 0x050fe4000000000a */
[C---:B-----5:R-:W-:Y:S02]  /*0e80*/  DFMA R20, R8.reuse, R14, R20 ;  /* 0x0000000e0814722b */ /* 0x060fe40000000014 */
[C---:B---3--:R-:W-:Y:S02]  /*0e90*/  DFMA R22, R8.reuse, R16, R22 ;  /* 0x000000100816722b */ /* 0x048fe40000000016 */
[C---:B------:R-:W-:Y:S02]  /*0ea0*/  DFMA R34, R8.reuse, R30, R34 ;  /* 0x0000001e0822722b */ /* 0x040fe40000000022 */
[C---:B------:R-:W-:Y:S02]  /*0eb0*/  DFMA R24, R8.reuse, R18, R24 ;  /* 0x000000120818722b */ /* 0x040fe40000000018 */
[----:B------:R-:W-:-:S11]  /*0ec0*/  DFMA R26, R8, R28, R26 ;  /* 0x0000001c081a722b */ /* 0x000fd6000000001a */
.L_x_5:
[----:B------:R-:W-:Y:S05]  /*0ed0*/  BSYNC.RECONVERGENT B1 ;  /* 0x0000000000017941 */ /* 0x000fea0003800200 */
.L_x_4:
[----:B------:R-:W0:Y:S01]  /*0ee0*/  S2R R18, SR_TID.X ;  /* 0x0000000000127919 */ /* 0x000e220000002100 */
[----:B------:R-:W-:-:S13]  /*0ef0*/  ISETP.GE.AND P0, PT, R0, 0x100, PT ;  /* 0x000001000000780c */ /* 0x000fda0003f06270 */
[----:B------:R-:W-:Y:S05]  /*0f00*/  @!P0 BRA `(.L_x_11) ;  /* 0x0000000c000c8947 */ /* 0x000fea0003800000 */
[----:B------:R-:W1:Y:S01]  /*0f10*/  S2R R0, SR_LANEID ;  /* 0x0000000000007919 */ /* 0x000e620000000000 */
[----:B------:R-:W-:Y:S01]  /*0f20*/  BSSY.RECONVERGENT B1, `(.L_x_12) ;  /* 0x000001a000017945 */ /* 0x000fe20003800200 */
[----:B------:R2:W3:Y:S04]  /*0f30*/  SHFL.DOWN PT, R16, R10, 0x1, 0x1f ;  /* 0x08201f000a107f89 */ /* 0x0004e800000e0000 */
[----:B------:R2:W4:Y:S04]  /*0f40*/  SHFL.DOWN PT, R17, R11, 0x1, 0x1f ;  /* 0x08201f000b117f89 */ /* 0x00052800000e0000 */
[----:B------:R2:W0:Y:S04]  /*0f50*/  SHFL.DOWN PT, R14, R20, 0x1, 0x1f ;  /* 0x08201f00140e7f89 */ /* 0x00042800000e0000 */
[----:B------:R2:W0:Y:S04]  /*0f60*/  SHFL.DOWN PT, R15, R21, 0x1, 0x1f ;  /* 0x08201f00150f7f89 */ /* 0x00042800000e0000 */
[----:B------:R2:W0:Y:S04]  /*0f70*/  SHFL.DOWN PT, R12, R22, 0x1, 0x1f ;  /* 0x08201f00160c7f89 */ /* 0x00042800000e0000 */
[----:B------:R2:W0:Y:S04]  /*0f80*/  SHFL.DOWN PT, R13, R23, 0x1, 0x1f ;  /* 0x08201f00170d7f89 */ /* 0x00042800000e0000 */
[----:B------:R2:W0:Y:S01]  /*0f90*/  SHFL.DOWN PT, R8, R24, 0x1, 0x1f ;  /* 0x08201f0018087f89 */ /* 0x00042200000e0000 */
[----:B-1----:R-:W-:-:S03]  /*0fa0*/  ISETP.GT.AND P0, PT, R0, 0x1e, PT ;  /* 0x0000001e0000780c */ /* 0x002fc60003f04270 */
[----:B------:R2:W1:Y:S01]  /*0fb0*/  SHFL.DOWN PT, R9, R25, 0x1, 0x1f ;  /* 0x08201f0019097f89 */ /* 0x00046200000e0000 */
[C---:B------:R-:W-:Y:S02]  /*0fc0*/  ISETP.GT.AND P1, PT, R0.reuse, 0x1d, PT ;  /* 0x0000001d0000780c */ /* 0x040fe40003f24270 */
[C---:B------:R-:W-:Y:S01]  /*0fd0*/  ISETP.GT.AND P2, PT, R0.reuse, 0x1b, PT ;  /* 0x0000001b0000780c */ /* 0x040fe20003f44270 */
[----:B------:R2:W0:Y:S01]  /*0fe0*/  SHFL.DOWN PT, R6, R26, 0x1, 0x1f ;  /* 0x08201f001a067f89 */ /* 0x00042200000e0000 */
[C---:B------:R-:W-:Y:S02]  /*0ff0*/  ISETP.GT.AND P3, PT, R0.reuse, 0x17, PT ;  /* 0x000000170000780c */ /* 0x040fe40003f64270 */
[C---:B------:R-:W-:Y:S01]  /*1000*/  ISETP.GT.AND P4, PT, R0.reuse, 0xf, PT ;  /* 0x0000000f0000780c */ /* 0x040fe20003f84270 */
[----:B------:R2:W0:Y:S01]  /*1010*/  SHFL.DOWN PT, R7, R27, 0x1, 0x1f ;  /* 0x08201f001b077f89 */ /* 0x00042200000e0000 */
[----:B------:R-:W-:-:S03]  /*1020*/  ISETP.NE.AND P5, PT, R0, RZ, PT ;  /* 0x000000ff0000720c */ /* 0x000fc60003fa5270 */
[----:B------:R2:W0:Y:S04]  /*1030*/  SHFL.DOWN PT, R4, R34, 0x1, 0x1f ;  /* 0x08201f0022047f89 */ /* 0x00042800000e0000 */
[----:B------:R2:W0:Y:S01]  /*1040*/  SHFL.DOWN PT, R5, R35, 0x1, 0x1f ;  /* 0x08201f0023057f89 */ /* 0x00042200000e0000 */
[----:B---34-:R-:W-:Y:S05]  /*1050*/  @P0 BRA `(.L_x_13) ;  /* 0x0000000000180947 */ /* 0x018fea0003800000 */
[----:B--2---:R-:W-:Y:S02]  /*1060*/  DADD R10, R10, R16 ;  /* 0x000000000a0a7229 */ /* 0x004fe40000000010 */
[----:B0-----:R-:W-:Y:S02]  /*1070*/  DADD R34, R34, R4 ;  /* 0x0000000022227229 */ /* 0x001fe40000000004 */
[----:B------:R-:W-:Y:S02]  /*1080*/  DADD R20, R20, R14 ;  /* 0x0000000014147229 */ /* 0x000fe4000000000e */
[----:B------:R-:W-:Y:S02]  /*1090*/  DADD R22, R22, R12 ;  /* 0x0000000016167229 */ /* 0x000fe4000000000c */
[----:B-1----:R-:W-:Y:S02]  /*10a0*/  DADD R24, R24, R8 ;  /* 0x0000000018187229 */ /* 0x002fe40000000008 */
[----:B------:R-:W-:-:S11]  /*10b0*/  DADD R26, R26, R6 ;  /* 0x000000001a1a7229 */ /* 0x000fd60000000006 */
.L_x_13:
[----:B------:R-:W-:Y:S05]  /*10c0*/  BSYNC.RECONVERGENT B1 ;  /* 0x0000000000017941 */ /* 0x000fea0003800200 */
.L_x_12:
[----:B------:R3:W4:Y:S01]  /*10d0*/  SHFL.DOWN PT, R16, R10, 0x2, 0x1f ;  /* 0x08401f000a107f89 */ /* 0x00072200000e0000 */
[----:B------:R-:W-:Y:S03]  /*10e0*/  BSSY.RECONVERGENT B1, `(.L_x_14) ;  /* 0x0000013000017945 */ /* 0x000fe60003800200 */
[----:B------:R3:W1:Y:S04]  /*10f0*/  SHFL.DOWN PT, R17, R11, 0x2, 0x1f ;  /* 0x08401f000b117f89 */ /* 0x00066800000e0000 */
[----:B0-----:R3:W0:Y:S04]  /*1100*/  SHFL.DOWN PT, R14, R20, 0x2, 0x1f ;  /* 0x08401f00140e7f89 */ /* 0x00162800000e0000 */
[----:B------:R3:W0:Y:S04]  /*1110*/  SHFL.DOWN PT, R15, R21, 0x2, 0x1f ;  /* 0x08401f00150f7f89 */ /* 0x00062800000e0000 */
[----:B------:R3:W0:Y:S04]  /*1120*/  SHFL.DOWN PT, R12, R22, 0x2, 0x1f ;  /* 0x08401f00160c7f89 */ /* 0x00062800000e0000 */
[----:B------:R3:W0:Y:S04]  /*1130*/  SHFL.DOWN PT, R13, R23, 0x2, 0x1f ;  /* 0x08401f00170d7f89 */ /* 0x00062800000e0000 */
[----:B------:R3:W0:Y:S04]  /*1140*/  SHFL.DOWN PT, R8, R24, 0x2, 0x1f ;  /* 0x08401f0018087f89 */ /* 0x00062800000e0000 */
[----:B-1----:R3:W1:Y:S04]  /*1150*/  SHFL.DOWN PT, R9, R25, 0x2, 0x1f ;  /* 0x08401f0019097f89 */ /* 0x00266800000e0000 */
[----:B------:R3:W0:Y:S04]  /*1160*/  SHFL.DOWN PT, R6, R26, 0x2, 0x1f ;  /* 0x08401f001a067f89 */ /* 0x00062800000e0000 */
[----:B------:R3:W0:Y:S04]  /*1170*/  SHFL.DOWN PT, R7, R27, 0x2, 0x1f ;  /* 0x08401f001b077f89 */ /* 0x00062800000e0000 */
[----:B------:R3:W0:Y:S04]  /*1180*/  SHFL.DOWN PT, R4, R34, 0x2, 0x1f ;  /* 0x08401f0022047f89 */ /* 0x00062800000e0000 */
[----:B------:R3:W0:Y:S01]  /*1190*/  SHFL.DOWN PT, R5, R35, 0x2, 0x1f ;  /* 0x08401f0023057f89 */ /* 0x00062200000e0000 */
[----:B----4-:R-:W-:Y:S05]  /*11a0*/  @P1 BRA `(.L_x_15) ;  /* 0x0000000000181947 */ /* 0x010fea0003800000 */
[----:B--23--:R-:W-:Y:S02]  /*11b0*/  DADD R10, R10, R16 ;  /* 0x000000000a0a7229 */ /* 0x00cfe40000000010 */
[----:B0-----:R-:W-:Y:S02]  /*11c0*/  DADD R34, R34, R4 ;  /* 0x0000000022227229 */ /* 0x001fe40000000004 */
[----:B------:R-:W-:Y:S02]  /*11d0*/  DADD R20, R20, R14 ;  /* 0x0000000014147229 */ /* 0x000fe4000000000e */
[----:B------:R-:W-:Y:S02]  /*11e0*/  DADD R22, R22, R12 ;  /* 0x0000000016167229 */ /* 0x000fe4000000000c */
[----:B-1----:R-:W-:Y:S02]  /*11f0*/  DADD R24, R24, R8 ;  /* 0x0000000018187229 */ /* 0x002fe40000000008 */
[----:B------:R-:W-:-:S11]  /*1200*/  DADD R26, R26, R6 ;  /* 0x000000001a1a7229 */ /* 0x000fd60000000006 */
.L_x_15:
[----:B------:R-:W-:Y:S05]  /*1210*/  BSYNC.RECONVERGENT B1 ;  /* 0x0000000000017941 */ /* 0x000fea0003800200 */
.L_x_14:
[----:B------:R4:W1:Y:S01]  /*1220*/  SHFL.DOWN PT, R16, R10, 0x4, 0x1f ;  /* 0x08801f000a107f89 */ /* 0x00086200000e0000 */
        /* <DEDUP_REMOVED lines=12> */
[----:B------:R-:W-:Y:S05]  /*12f0*/  @P2 BRA `(.L_x_17) ;  /* 0x0000000000182947 */ /* 0x000fea0003800000 */
[----:B--234-:R-:W-:Y:S02]  /*1300*/  DADD R10, R10, R16 ;  /* 0x000000000a0a7229 */ /* 0x01cfe40000000010 */
[----:B0-----:R-:W-:Y:S02]  /*1310*/  DADD R34, R34, R4 ;  /* 0x0000000022227229 */ /* 0x001fe40000000004 */
[----:B------:R-:W-:Y:S02]  /*1320*/  DADD R20, R20, R14 ;  /* 0x0000000014147229 */ /* 0x000fe4000000000e */
[----:B------:R-:W-:Y:S02]  /*1330*/  DADD R22, R22, R12 ;  /* 0x0000000016167229 */ /* 0x000fe4000000000c */
[----:B-1----:R-:W-:Y:S02]  /*1340*/  DADD R24, R24, R8 ;  /* 0x0000000018187229 */ /* 0x002fe40000000008 */
[----:B------:R-:W-:-:S11]  /*1350*/  DADD R26, R26, R6 ;  /* 0x000000001a1a7229 */ /* 0x000fd60000000006 */
.L_x_17:
[----:B------:R-:W-:Y:S05]  /*1360*/  BSYNC.RECONVERGENT B1 ;  /* 0x0000000000017941 */ /* 0x000fea0003800200 */
.L_x_16:
        /* <DEDUP_REMOVED lines=8> */
[----:B-1----:R1:W0:Y:S04]  /*13f0*/  SHFL.DOWN PT, R9, R25, 0x8, 0x1f ;  /* 0x09001f0019097f89 */ /* 0x00222800000e0000 */
[----:B------:R1:W0:Y:S04]  /*1400*/  SHFL.DOWN PT, R6, R26, 0x8, 0x1f ;  /* 0x09001f001a067f89 */ /* 0x00022800000e0000 */
[----:B------:R1:W0:Y:S04]  /*1410*/  SHFL.DOWN PT, R7, R27, 0x8, 0x1f ;  /* 0x09001f001b077f89 */ /* 0x00022800000e0000 */
[----:B------:R1:W0:Y:S04]  /*1420*/  SHFL.DOWN PT, R4, R34, 0x8, 0x1f ;  /* 0x09001f0022047f89 */ /* 0x00022800000e0000 */
[----:B------:R1:W0:Y:S01]  /*1430*/  SHFL.DOWN PT, R5, R35, 0x8, 0x1f ;  /* 0x09001f0023057f89 */ /* 0x00022200000e0000 */
[----:B------:R-:W-:Y:S05]  /*1440*/  @P3 BRA `(.L_x_19) ;  /* 0x0000000000183947 */ /* 0x000fea0003800000 */
[----:B--234-:R-:W-:Y:S02]  /*1450*/  DADD R10, R10, R16 ;  /* 0x000000000a0a7229 */ /* 0x01cfe40000000010 */
[----:B01----:R-:W-:Y:S02]  /*1460*/  DADD R34, R34, R4 ;  /* 0x0000000022227229 */ /* 0x003fe40000000004 */
[----:B------:R-:W-:Y:S02]  /*1470*/  DADD R20, R20, R14 ;  /* 0x0000000014147229 */ /* 0x000fe4000000000e */
[----:B------:R-:W-:Y:S02]  /*1480*/  DADD R22, R22, R12 ;  /* 0x0000000016167229 */ /* 0x000fe4000000000c */
[----:B------:R-:W-:Y:S02]  /*1490*/  DADD R24, R24, R8 ;  /* 0x0000000018187229 */ /* 0x000fe40000000008 */
[----:B------:R-:W-:-:S11]  /*14a0*/  DADD R26, R26, R6 ;  /* 0x000000001a1a7229 */ /* 0x000fd60000000006 */
.L_x_19:
[----:B------:R-:W-:Y:S05]  /*14b0*/  BSYNC.RECONVERGENT B1 ;  /* 0x0000000000017941 */ /* 0x000fea0003800200 */
.L_x_18:
        /* <DEDUP_REMOVED lines=8> */
[----:B------:R0:W0:Y:S04]  /*1540*/  SHFL.DOWN PT, R9, R25, 0x10, 0x1f ;  /* 0x0a001f0019097f89 */ /* 0x00002800000e0000 */
[----:B------:R0:W0:Y:S04]  /*1550*/  SHFL.DOWN PT, R6, R26, 0x10, 0x1f ;  /* 0x0a001f001a067f89 */ /* 0x00002800000e0000 */
[----:B------:R0:W0:Y:S04]  /*1560*/  SHFL.DOWN PT, R7, R27, 0x10, 0x1f ;  /* 0x0a001f001b077f89 */ /* 0x00002800000e0000 */
[----:B------:R0:W0:Y:S04]  /*1570*/  SHFL.DOWN PT, R4, R34, 0x10, 0x1f ;  /* 0x0a001f0022047f89 */ /* 0x00002800000e0000 */
[----:B------:R0:W0:Y:S01]  /*1580*/  SHFL.DOWN PT, R5, R35, 0x10, 0x1f ;  /* 0x0a001f0023057f89 */ /* 0x00002200000e0000 */
[----:B-1----:R-:W-:Y:S05]  /*1590*/  @P4 BRA `(.L_x_21) ;  /* 0x0000000000184947 */ /* 0x002fea0003800000 */
[----:B--234-:R-:W-:Y:S02]  /*15a0*/  DADD R10, R10, R16 ;  /* 0x000000000a0a7229 */ /* 0x01cfe40000000010 */
[----:B0-----:R-:W-:Y:S02]  /*15b0*/  DADD R34, R34, R4 ;  /* 0x0000000022227229 */ /* 0x001fe40000000004 */
[----:B------:R-:W-:Y:S02]  /*15c0*/  DADD R20, R20, R14 ;  /* 0x0000000014147229 */ /* 0x000fe4000000000e */
[----:B------:R-:W-:Y:S02]  /*15d0*/  DADD R22, R22, R12 ;  /* 0x0000000016167229 */ /* 0x000fe4000000000c */
[----:B------:R-:W-:Y:S02]  /*15e0*/  DADD R24, R24, R8 ;  /* 0x0000000018187229 */ /* 0x000fe40000000008 */
[----:B------:R-:W-:-:S11]  /*15f0*/  DADD R26, R26, R6 ;  /* 0x000000001a1a7229 */ /* 0x000fd60000000006 */
.L_x_21:
[----:B------:R-:W-:Y:S05]  /*1600*/  BSYNC.RECONVERGENT B1 ;  /* 0x0000000000017941 */ /* 0x000fea0003800200 */
.L_x_20:
[----:B------:R-:W-:Y:S04]  /*1610*/  BSSY.RECONVERGENT B1, `(.L_x_22) ;  /* 0x000000b000017945 */ /* 0x000fe80003800200 */
[----:B------:R-:W-:Y:S05]  /*1620*/  @P5 BRA `(.L_x_23) ;  /* 0x0000000000245947 */ /* 0x000fea0003800000 */
[----:B0-----:R-:W0:Y:S01]  /*1630*/  S2R R4, SR_CgaCtaId ;  /* 0x0000000000047919 */ /* 0x001e220000008800 */
[----:B------:R-:W-:Y:S02]  /*1640*/  MOV R3, 0x400 ;  /* 0x0000040000037802 */ /* 0x000fe40000000f00 */
[----:B------:R-:W-:Y:S02]  /*1650*/  SHF.R.U32.HI R0, RZ, 0x5, R18 ;  /* 0x00000005ff007819 */ /* 0x000fe40000011612 */
[----:B0-----:R-:W-:-:S05]  /*1660*/  LEA R3, R4, R3, 0x18 ;  /* 0x0000000304037211 */ /* 0x001fca00078ec0ff */
[----:B------:R-:W-:-:S05]  /*1670*/  IMAD R3, R0, 0x30, R3 ;  /* 0x0000003000037824 */ /* 0x000fca00078e0203 */
[----:B------:R1:W-:Y:S04]  /*1680*/  STS.64 [R3+0x8], R10 ;  /* 0x0000080a03007388 */ /* 0x0003e80000000a00 */
[----:B------:R1:W-:Y:S04]  /*1690*/  STS.128 [R3+0x10], R20 ;  /* 0x0000101403007388 */ /* 0x0003e80000000c00 */
[----:B------:R1:W-:Y:S04]  /*16a0*/  STS.128 [R3+0x20], R24 ;  /* 0x0000201803007388 */ /* 0x0003e80000000c00 */
[----:B------:R1:W-:Y:S02]  /*16b0*/  STS.64 [R3+0x30], R34 ;  /* 0x0000302203007388 */ /* 0x0003e40000000a00 */
.L_x_23:
[----:B------:R-:W-:Y:S05]  /*16c0*/  BSYNC.RECONVERGENT B1 ;  /* 0x0000000000017941 */ /* 0x000fea0003800200 */
.L_x_22:
[----:B------:R-:W-:Y:S01]  /*16d0*/  BAR.SYNC.DEFER_BLOCKING 0x0 ;  /* 0x0000000000007b1d */ /* 0x000fe20000010000 */
[----:B------:R-:W-:-:S13]  /*16e0*/  ISETP.NE.AND P0, PT, R18, RZ, PT ;  /* 0x000000ff1200720c */ /* 0x000fda0003f05270 */
[----:B------:R-:W-:Y:S05]  /*16f0*/  @P0 BRA `(.L_x_24) ;  /* 0x0000003000180947 */ /* 0x000fea0003800000 */
[----:B------:R-:W5:Y:S01]  /*1700*/  S2UR UR5, SR_CgaCtaId ;  /* 0x00000000000579c3 */ /* 0x000f620000008800 */
[----:B------:R-:W-:Y:S02]  /*1710*/  UMOV UR4, 0x400 ;  /* 0x0000040000047882 */ /* 0x000fe40000000000 */
[----:B-----5:R-:W-:-:S09]  /*1720*/  ULEA UR4, UR5, UR4, 0x18 ;  /* 0x0000000405047291 */ /* 0x020fd2000f8ec0ff */
[----:B------:R-:W5:Y:S04]  /*1730*/  LDS.128 R48, [UR4+0x40] ;  /* 0x00004004ff307984 */ /* 0x000f680008000c00 */
[----:B0-----:R-:W0:Y:S04]  /*1740*/  LDS.64 R8, [UR4+0x38] ;  /* 0x00003804ff087984 */ /* 0x001e280008000a00 */
[----:B------:R-:W1:Y:S04]  /*1750*/  LDS.128 R44, [UR4+0x50] ;  /* 0x00005004ff2c7984 */ /* 0x000e680008000c00 */
[----:B------:R-:W1:Y:S04]  /*1760*/  LDS.128 R40, [UR4+0x60] ;  /* 0x00006004ff287984 */ /* 0x000e680008000c00 */
[----:B------:R-:W1:Y:S04]  /*1770*/  LDS.128 R36, [UR4+0x70] ;  /* 0x00007004ff247984 */ /* 0x000e680008000c00 */
[----:B------:R-:W1:Y:S04]  /*1780*/  LDS.128 R28, [UR4+0x80] ;  /* 0x00008004ff1c7984 */ /* 0x000e680008000c00 */
[----:B------:R-:W1:Y:S04]  /*1790*/  LDS.128 R16, [UR4+0x90] ;  /* 0x00009004ff107984 */ /* 0x000e680008000c00 */
[----:B------:R-:W1:Y:S04]  /*17a0*/  LDS.128 R4, [UR4+0xa0] ;  /* 0x0000a004ff047984 */ /* 0x000e680008000c00 */
[----:B------:R-:W1:Y:S01]  /*17b0*/  LDS.128 R12, [UR4+0xb0] ;  /* 0x0000b004ff0c7984 */ /* 0x000e620008000c00 */
[----:B-----5:R-:W-:-:S02]  /*17c0*/  DADD R48, R20, R48 ;  /* 0x0000000014307229 */ /* 0x020fc40000000030 */
[----:B------:R-:W-:Y:S02]  /*17d0*/  DADD R50, R22, R50 ;  /* 0x0000000016327229 */ /* 0x000fe40000000032 */
[----:B0-----:R-:W-:Y:S01]  /*17e0*/  DADD R32, R10, R8 ;  /* 0x000000000a207229 */ /* 0x001fe20000000008 */
[----:B-1234-:R-:W0:Y:S01]  /*17f0*/  LDS.128 R20, [UR4+0xc0] ;  /* 0x0000c004ff147984 */ /* 0x01ee220008000c00 */
[----:B------:R-:W-:-:S03]  /*1800*/  DADD R44, R24, R44 ;  /* 0x00000000182c7229 */ /* 0x000fc6000000002c */
[----:B------:R-:W1:Y:S01]  /*1810*/  LDS.128 R8, [UR4+0xd0] ;  /* 0x0000d004ff087984 */ /* 0x000e620008000c00 */
[----:B------:R-:W-:Y:S02]  /*1820*/  DADD R46, R26, R46 ;  /* 0x000000001a2e7229 */ /* 0x000fe4000000002e */
[----:B------:R-:W-:Y:S01]  /*1830*/  DADD R40, R34, R40 ;  /* 0x0000000022287229 */ /* 0x000fe20000000028 */
[----:B------:R-:W2:Y:S01]  /*1840*/  LDS.128 R24, [UR4+0xe0] ;  /* 0x0000e004ff187984 */ /* 0x000ea20008000c00 */
[----:B------:R-:W-:Y:S02]  /*1850*/  DADD R42, R32, R42 ;  /* 0x00000000202a7229 */ /* 0x000fe4000000002a */
[----:B------:R-:W-:Y:S01]  /*1860*/  DADD R38, R50, R38 ;  /* 0x0000000032267229 */ /* 0x000fe20000000026 */
[----:B------:R-:W3:Y:S01]  /*1870*/  LDS.128 R32, [UR4+0xf0] ;  /* 0x0000f004ff207984 */ /* 0x000ee20008000c00 */
[----:B------:R-:W-:Y:S02]  /*1880*/  DADD R36, R48, R36 ;  /* 0x0000000030247229 */ /* 0x000fe40000000024 */
[----:B------:R-:W-:-:S02]  /*1890*/  DADD R28, R44, R28 ;  /* 0x000000002c1c7229 */ /* 0x000fc4000000001c */
[----:B------:R-:W-:Y:S02]  /*18a0*/  DADD R30, R46, R30 ;  /* 0x000000002e1e7229 */ /* 0x000fe4000000001e */
[----:B------:R-:W-:Y:S02]  /*18b0*/  DADD R40, R40, R16 ;  /* 0x0000000028287229 */ /* 0x000fe40000000010 */
[----:B------:R-:W-:Y:S02]  /*18c0*/  DADD R48, R42, R18 ;  /* 0x000000002a307229 */ /* 0x000fe40000000012 */
[----:B------:R-:W-:Y:S01]  /*18d0*/  DADD R46, R38, R6 ;  /* 0x00000000262e7229 */ /* 0x000fe20000000006 */
[----:B------:R-:W4:Y:S01]  /*18e0*/  LDS.128 R16, [UR4+0x100] ;  /* 0x00010004ff107984 */ /* 0x000f220008000c00 */
[----:B------:R-:W-:Y:S02]  /*18f0*/  DADD R44, R36, R4 ;  /* 0x00000000242c7229 */ /* 0x000fe40000000004 */
[----:B------:R-:W-:Y:S01]  /*1900*/  DADD R38, R28, R12 ;  /* 0x000000001c267229 */ /* 0x000fe2000000000c */
[----:B------:R-:W5:Y:S01]  /*1910*/  LDS.128 R4, [UR4+0x110] ;  /* 0x00011004ff047984 */ /* 0x000f620008000c00 */
[----:B------:R-:W-:-:S03]  /*1920*/  DADD R42, R30, R14 ;  /* 0x000000001e2a7229 */ /* 0x000fc6000000000e */
[----:B------:R-:W5:Y:S04]  /*1930*/  LDS.128 R12, [UR4+0x120] ;  /* 0x00012004ff0c7984 */ /* 0x000f680008000c00 */
[----:B------:R-:W5:Y:S01]  /*1940*/  LDS.128 R28, [UR4+0x140] ;  /* 0x00014004ff1c7984 */ /* 0x000f620008000c00 */
[----:B0-----:R-:W-:Y:S02]  /*1950*/  DADD R40, R40, R20 ;  /* 0x0000000028287229 */ /* 0x001fe40000000014 */
[----:B------:R-:W-:Y:S01]  /*1960*/  DADD R36, R48, R22 ;  /* 0x0000000030247229 */ /* 0x000fe20000000016 */
[----:B------:R-:W0:Y:S01]  /*1970*/  LDS.128 R20, [UR4+0x130] ;  /* 0x00013004ff147984 */ /* 0x000e220008000c00 */
[----:B-1----:R-:W-:Y:S02]  /*1980*/  DADD R44, R44, R8 ;  /* 0x000000002c2c7229 */ /* 0x002fe40000000008 */
[----:B------:R-:W-:Y:S01]  /*1990*/  DADD R46, R46, R10 ;  /* 0x000000002e2e7229 */ /* 0x000fe2000000000a */
[----:B------:R-:W1:Y:S01]  /*19a0*/  LDS.128 R8, [UR4+0x150] ;  /* 0x00015004ff087984 */ /* 0x000e620008000c00 */
[----:B--2---:R-:W-:-:S02]  /*19b0*/  DADD R38, R38, R24 ;  /* 0x0000000026267229 */ /* 0x004fc40000000018 */
[----:B------:R-:W-:Y:S01]  /*19c0*/  DADD R48, R42, R26 ;  /* 0x000000002a307229 */ /* 0x000fe2000000001a */
[----:B------:R-:W2:Y:S01]  /*19d0*/  LDS.128 R24, [UR4+0x160] ;  /* 0x00016004ff187984 */ /* 0x000ea20008000c00 */
[----:B---3--:R-:W-:Y:S02]  /*19e0*/  DADD R50, R40, R32 ;  /* 0x0000000028327229 */ /* 0x008fe40000000020 */
[----:B------:R-:W-:Y:S01]  /*19f0*/  DADD R34, R36, R34 ;  /* 0x0000000024227229 */ /* 0x000fe20000000022 */
[----:B------:R-:W3:Y:S04]  /*1a00*/  LDS.128 R40, [UR4+0x170] ;  /* 0x00017004ff287984 */ /* 0x000ee80008000c00 */
[----:B------:R-:W3:Y:S01]  /*1a10*/  LDS.64 R32, [UR4+0x180] ;  /* 0x00018004ff207984 */ /* 0x000ee20008000a00 */
[----:B----4-:R-:W-:-:S02]  /*1a20*/  DADD R16, R44, R16 ;  /* 0x000000002c107229 */ /* 0x010fc40000000010 */
[----:B------:R-:W-:Y:S02]  /*1a30*/  DADD R18, R46, R18 ;  /* 0x000000002e127229 */ /* 0x000fe40000000012 */
[----:B-----5:R-:W-:Y:S02]  /*1a40*/  DADD R4, R38, R4 ;  /* 0x0000000026047229 */ /* 0x020fe40000000004 */
[----:B------:R-:W-:Y:S02]  /*1a50*/  DADD R6, R48, R6 ;  /* 0x0000000030067229 */ /* 0x000fe40000000006 */
[----:B------:R-:W-:Y:S02]  /*1a60*/  DADD R12, R50, R12 ;  /* 0x00000000320c7229 */ /* 0x000fe4000000000c */
[----:B------:R-:W-:Y:S02]  /*1a70*/  DADD R14, R34, R14 ;  /* 0x00000000220e7229 */ /* 0x000fe4000000000e */
[----:B------:R-:W-:-:S02]  /*1a80*/  DADD R4, R4, R28 ;  /* 0x0000000004047229 */ /* 0x000fc4000000001c */
[----:B------:R-:W-:Y:S02]  /*1a90*/  DADD R6, R6, R30 ;  /* 0x0000000006067229 */ /* 0x000fe4000000001e */
[----:B0-----:R-:W-:Y:S02]  /*1aa0*/  DADD R20, R16, R20 ;  /* 0x0000000010147229 */ /* 0x001fe40000000014 */
[----:B------:R-:W-:Y:S02]  /*1ab0*/  DADD R22, R18, R22 ;  /* 0x0000000012167229 */ /* 0x000fe40000000016 */
[----:B-1----:R-:W-:Y:S02]  /*1ac0*/  DADD R8, R12, R8 ;  /* 0x000000000c087229 */ /* 0x002fe40000000008 */
[----:B------:R-:W-:Y:S02]  /*1ad0*/  DADD R10, R14, R10 ;  /* 0x000000000e0a7229 */ /* 0x000fe4000000000a */
[----:B--2---:R-:W-:-:S02]  /*1ae0*/  DADD R20, R20, R24 ;  /* 0x0000000014147229 */ /* 0x004fc40000000018 */
[----:B------:R-:W-:Y:S02]  /*1af0*/  DADD R22, R22, R26 ;  /* 0x0000000016167229 */ /* 0x000fe4000000001a */
[----:B---3--:R-:W-:Y:S02]  /*1b00*/  DADD R24, R4, R40 ;  /* 0x0000000004187229 */ /* 0x008fe40000000028 */
[----:B------:R-:W-:Y:S02]  /*1b10*/  DADD R26, R6, R42 ;  /* 0x00000000061a7229 */ /* 0x000fe4000000002a */
[----:B------:R-:W-:Y:S01]  /*1b20*/  DADD R34, R8, R32 ;  /* 0x0000000008227229 */ /* 0x000fe20000000020 */
[----:B------:R-:W-:Y:S10]  /*1b30*/  BRA `(.L_x_24) ;  /* 0x0000002c00087947 */ /* 0x000ff40003800000 */
.L_x_11:
[----:B------:R-:W1:Y:S01]  /*1b40*/  S2R R12, SR_LANEID ;  /* 0x00000000000c7919 */ /* 0x000e620000000000 */
[----:B0-----:R-:W-:Y:S01]  /*1b50*/  LOP3.LUT R3, R18, 0x3e0, RZ, 0xc0, !PT ;  /* 0x000003e012037812 */ /* 0x001fe200078ec0ff */
[----:B------:R-:W-:Y:S04]  /*1b60*/  BSSY.RECONVERGENT B1, `(.L_x_25) ;  /* 0x0000023000017945 */ /* 0x000fe80003800200 */
[----:B------:R-:W-:Y:S01]  /*1b70*/  VIADD R5, R3, 0x20 ;  /* 0x0000002003057836 */ /* 0x000fe20000000000 */
[----:B------:R-:W-:-:S04]  /*1b80*/  LOP3.LUT R3, RZ, R3, RZ, 0x33, !PT ;  /* 0x00000003ff037212 */ /* 0x000fc800078e33ff */
[----:B------:R-:W-:Y:S01]  /*1b90*/  ISETP.GT.AND P0, PT, R5, R0, PT ;  /* 0x000000000500720c */ /* 0x000fe20003f04270 */
[----:B------:R-:W-:-:S05]  /*1ba0*/  IMAD.IADD R3, R0, 0x1, R3 ;  /* 0x0000000100037824 */ /* 0x000fca00078e0203 */
[----:B------:R-:W-:-:S05]  /*1bb0*/  SEL R3, R3, 0x1f, P0 ;  /* 0x0000001f03037807 */ /* 0x000fca0000000000 */
[----:B------:R0:W2:Y:S04]  /*1bc0*/  SHFL.DOWN PT, R16, R10, 0x1, R3 ;  /* 0x082000000a107989 */ /* 0x0000a800000e0003 */
[----:B------:R0:W3:Y:S04]  /*1bd0*/  SHFL.DOWN PT, R17, R11, 0x1, R3 ;  /* 0x082000000b117989 */ /* 0x0000e800000e0003 */
[----:B------:R0:W4:Y:S01]  /*1be0*/  SHFL.DOWN PT, R14, R20, 0x1, R3 ;  /* 0x08200000140e7989 */ /* 0x00012200000e0003 */
[C---:B-1----:R-:W-:Y:S01]  /*1bf0*/  ISETP.GE.AND P0, PT, R12.reuse, R3, PT ;  /* 0x000000030c00720c */ /* 0x042fe20003f06270 */
[C---:B------:R-:W-:Y:S01]  /*1c00*/  VIADD R6, R12.reuse, 0x4 ;  /* 0x000000040c067836 */ /* 0x040fe20000000000 */
[C---:B------:R-:W-:Y:S01]  /*1c10*/  ISETP.NE.AND P5, PT, R12.reuse, RZ, PT ;  /* 0x000000ff0c00720c */ /* 0x040fe20003fa5270 */
[C---:B------:R-:W-:Y:S01]  /*1c20*/  VIADD R8, R12.reuse, 0x8 ;  /* 0x000000080c087836 */ /* 0x040fe20000000000 */
[C---:B------:R-:W-:Y:S01]  /*1c30*/  IADD3 R4, PT, PT, R12.reuse, 0x2, RZ ;  /* 0x000000020c047810 */ /* 0x040fe20007ffe0ff */
[----:B------:R0:W1:Y:S01]  /*1c40*/  SHFL.DOWN PT, R15, R21, 0x1, R3 ;  /* 0x08200000150f7989 */ /* 0x00006200000e0003 */
[----:B------:R-:W-:-:S02]  /*1c50*/  IADD3 R12, PT, PT, R12, 0x10, RZ ;  /* 0x000000100c0c7810 */ /* 0x000fc40007ffe0ff */
[-C--:B------:R-:W-:Y:S01]  /*1c60*/  ISETP.GT.AND P1, PT, R4, R3.reuse, PT ;  /* 0x000000030400720c */ /* 0x080fe20003f24270 */
[----:B------:R0:W0:Y:S01]  /*1c70*/  SHFL.DOWN PT, R13, R23, 0x1, R3 ;  /* 0x08200000170d7989 */ /* 0x00002200000e0003 */
[-C--:B------:R-:W-:Y:S02]  /*1c80*/  ISETP.GT.AND P2, PT, R6, R3.reuse, PT ;  /* 0x000000030600720c */ /* 0x080fe40003f44270 */
[-C--:B------:R-:W-:Y:S01]  /*1c90*/  ISETP.GT.AND P3, PT, R8, R3.reuse, PT ;  /* 0x000000030800720c */ /* 0x080fe20003f64270 */
[----:B------:R0:W0:Y:S01]  /*1ca0*/  SHFL.DOWN PT, R9, R25, 0x1, R3 ;  /* 0x0820000019097989 */ /* 0x00002200000e0003 */
[----:B------:R-:W-:-:S03]  /*1cb0*/  ISETP.GT.AND P4, PT, R12, R3, PT ;  /* 0x000000030c00720c */ /* 0x000fc60003f84270 */
[----:B------:R0:W0:Y:S04]  /*1cc0*/  SHFL.DOWN PT, R12, R22, 0x1, R3 ;  /* 0x08200000160c7989 */ /* 0x00002800000e0003 */
[----:B------:R0:W0:Y:S04]  /*1cd0*/  SHFL.DOWN PT, R8, R24, 0x1, R3 ;  /* 0x0820000018087989 */ /* 0x00002800000e0003 */
[----:B------:R0:W0:Y:S04]  /*1ce0*/  SHFL.DOWN PT, R6, R26, 0x1, R3 ;  /* 0x082000001a067989 */ /* 0x00002800000e0003 */
[----:B------:R0:W0:Y:S04]  /*1cf0*/  SHFL.DOWN PT, R7, R27, 0x1, R3 ;  /* 0x082000001b077989 */ /* 0x00002800000e0003 */
[----:B------:R0:W0:Y:S04]  /*1d00*/  SHFL.DOWN PT, R4, R34, 0x1, R3 ;  /* 0x0820000022047989 */ /* 0x00002800000e0003 */
[----:B------:R0:W0:Y:S01]  /*1d10*/  SHFL.DOWN PT, R5, R35, 0x1, R3 ;  /* 0x0820000023057989 */ /* 0x00002200000e0003 */
[----:B-1234-:R-:W-:Y:S05]  /*1d20*/  @P0 BRA `(.L_x_26) ;  /* 0x0000000000180947 */ /* 0x01efea0003800000 */
[----:B0-----:R-:W-:Y:S02]  /*1d30*/  DADD R10, R10, R16 ;  /* 0x000000000a0a7229 */ /* 0x001fe40000000010 */
[----:B------:R-:W-:Y:S02]  /*1d40*/  DADD R34, R34, R4 ;  /* 0x0000000022227229 */ /* 0x000fe40000000004 */
[----:B------:R-:W-:Y:S02]  /*1d50*/  DADD R20, R20, R14 ;  /* 0x0000000014147229 */ /* 0x000fe4000000000e */
[----:B------:R-:W-:Y:S02]  /*1d60*/  DADD R22, R22, R12 ;  /* 0x0000000016167229 */ /* 0x000fe4000000000c */
[----:B------:R-:W-:Y:S02]  /*1d70*/  DADD R24, R24, R8 ;  /* 0x0000000018187229 */ /* 0x000fe40000000008 */
[----:B------:R-:W-:-:S11]  /*1d80*/  DADD R26, R26, R6 ;  /* 0x000000001a1a7229 */ /* 0x000fd60000000006 */
.L_x_26:
[----:B------:R-:W-:Y:S05]  /*1d90*/  BSYNC.RECONVERGENT B1 ;  /* 0x0000000000017941 */ /* 0x000fea0003800200 */
.L_x_25:
[----:B------:R1:W2:Y:S01]  /*1da0*/  SHFL.DOWN PT, R16, R10, 0x2, R3 ;  /* 0x084000000a107989 */ /* 0x0002a200000e0003 */
[----:B------:R-:W-:Y:S03]  /*1db0*/  BSSY.RECONVERGENT B1, `(.L_x_27) ;  /* 0x0000013000017945 */ /* 0x000fe60003800200 */
[----:B------:R1:W3:Y:S04]  /*1dc0*/  SHFL.DOWN PT, R17, R11, 0x2, R3 ;  /* 0x084000000b117989 */ /* 0x0002e800000e0003 */
[----:B------:R1:W4:Y:S04]  /*1dd0*/  SHFL.DOWN PT, R14, R20, 0x2, R3 ;  /* 0x08400000140e7989 */ /* 0x00032800000e0003 */
[----:B------:R1:W1:Y:S04]  /*1de0*/  SHFL.DOWN PT, R15, R21, 0x2, R3 ;  /* 0x08400000150f7989 */ /* 0x00026800000e0003 */
[----:B0-----:R0:W0:Y:S04]  /*1df0*/  SHFL.DOWN PT, R12, R22, 0x2, R3 ;  /* 0x08400000160c7989 */ /* 0x00102800000e0003 */
[----:B------:R0:W0:Y:S04]  /*1e00*/  SHFL.DOWN PT, R13, R23, 0x2, R3 ;  /* 0x08400000170d7989 */ /* 0x00002800000e0003 */
[----:B------:R0:W0:Y:S04]  /*1e10*/  SHFL.DOWN PT, R8, R24, 0x2, R3 ;  /* 0x0840000018087989 */ /* 0x00002800000e0003 */
[----:B------:R0:W0:Y:S04]  /*1e20*/  SHFL.DOWN PT, R9, R25, 0x2, R3 ;  /* 0x0840000019097989 */ /* 0x00002800000e0003 */
[----:B------:R0:W0:Y:S04]  /*1e30*/  SHFL.DOWN PT, R6, R26, 0x2, R3 ;  /* 0x084000001a067989 */ /* 0x00002800000e0003 */
[----:B------:R0:W0:Y:S04]  /*1e40*/  SHFL.DOWN PT, R7, R27, 0x2, R3 ;  /* 0x084000001b077989 */ /* 0x00002800000e0003 */
[----:B------:R0:W0:Y:S04]  /*1e50*/  SHFL.DOWN PT, R4, R34, 0x2, R3 ;  /* 0x0840000022047989 */ /* 0x00002800000e0003 */
[----:B------:R0:W0:Y:S01]  /*1e60*/  SHFL.DOWN PT, R5, R35, 0x2, R3 ;  /* 0x0840000023057989 */ /* 0x00002200000e0003 */
[----:B-1234-:R-:W-:Y:S05]  /*1e70*/  @P1 BRA `(.L_x_28) ;  /* 0x0000000000181947 */ /* 0x01efea0003800000 */
[----:B------:R-:W-:Y:S02]  /*1e80*/  DADD R10, R10, R16 ;  /* 0x000000000a0a7229 */ /* 0x000fe40000000010 */
[----:B0-----:R-:W-:Y:S02]  /*1e90*/  DADD R34, R34, R4 ;  /* 0x0000000022227229 */ /* 0x001fe40000000004 */
[----:B------:R-:W-:Y:S02]  /*1ea0*/  DADD R20, R20, R14 ;  /* 0x0000000014147229 */ /* 0x000fe4000000000e */
[----:B------:R-:W-:Y:S02]  /*1eb0*/  DADD R22, R22, R12 ;  /* 0x0000000016167229 */ /* 0x000fe4000000000c */
[----:B------:R-:W-:Y:S02]  /*1ec0*/  DADD R24, R24, R8 ;  /* 0x0000000018187229 */ /* 0x000fe40000000008 */
[----:B------:R-:W-:-:S11]  /*1ed0*/  DADD R26, R26, R6 ;  /* 0x000000001a1a7229 */ /* 0x000fd60000000006 */
.L_x_28:
[----:B------:R-:W-:Y:S05]  /*1ee0*/  BSYNC.RECONVERGENT B1 ;  /* 0x0000000000017941 */ /* 0x000fea0003800200 */
.L_x_27:
        /* <DEDUP_REMOVED lines=20> */
.L_x_30:
[----:B------:R-:W-:Y:S05]  /*2030*/  BSYNC.RECONVERGENT B1 ;  /* 0x0000000000017941 */ /* 0x000fea0003800200 */
.L_x_29:
        /* <DEDUP_REMOVED lines=20> */
.L_x_32:
[----:B------:R-:W-:Y:S05]  /*2180*/  BSYNC.RECONVERGENT B1 ;  /* 0x0000000000017941 */ /* 0x000fea0003800200 */
.L_x_31:
        /* <DEDUP_REMOVED lines=20> */
.L_x_34:
[----:B------:R-:W-:Y:S05]  /*22d0*/  BSYNC.RECONVERGENT B1 ;  /* 0x0000000000017941 */ /* 0x000fea0003800200 */
.L_x_33:
        /* <DEDUP_REMOVED lines=11> */
.L_x_36:
[----:B------:R-:W-:Y:S05]  /*2390*/  BSYNC.RECONVERGENT B1 ;  /* 0x0000000000017941 */ /* 0x000fea0003800200 */
.L_x_35:
[----:B------:R-:W-:Y:S01]  /*23a0*/  BAR.SYNC.DEFER_BLOCKING 0x0 ;  /* 0x0000000000007b1d */ /* 0x000fe20000010000 */
[----:B------:R-:W-:-:S13]  /*23b0*/  ISETP.NE.AND P0, PT, R18, RZ, PT ;  /* 0x000000ff1200720c */ /* 0x000fda0003f05270 */
[----:B------:R-:W-:Y:S05]  /*23c0*/  @P0 BRA `(.L_x_24) ;  /* 0x0000002000e40947 */ /* 0x000fea0003800000 */
[C---:B------:R-:W-:Y:S02]  /*23d0*/  ISETP.GE.AND P6, PT, R0.reuse, 0x21, PT ;  /* 0x000000210000780c */ /* 0x040fe40003fc6270 */
[C---:B------:R-:W-:Y:S02]  /*23e0*/  ISETP.GE.AND P3, PT, R0.reuse, 0x41, PT ;  /* 0x000000410000780c */ /* 0x040fe40003f66270 */
[C---:B------:R-:W-:Y:S02]  /*23f0*/  ISETP.GE.AND P1, PT, R0.reuse, 0x61, PT ;  /* 0x000000610000780c */ /* 0x040fe40003f26270 */
[----:B01----:R-:W-:Y:S02]  /*2400*/  P2R R3, PR, RZ, 0x8 ;  /* 0x00000008ff037803 */ /* 0x003fe40000000000 */
[C---:B------:R-:W-:Y:S02]  /*2410*/  ISETP.GE.AND P2, PT, R0.reuse, 0x81, PT ;  /* 0x000000810000780c */ /* 0x040fe40003f46270 */
[----:B------:R-:W-:-:S02]  /*2420*/  ISETP.GE.AND P3, PT, R0, 0xa1, PT ;  /* 0x000000a10000780c */ /* 0x000fc40003f66270 */
[C---:B------:R-:W-:Y:S02]  /*2430*/  ISETP.GE.AND P4, PT, R0.reuse, 0xc1, PT ;  /* 0x000000c10000780c */ /* 0x040fe40003f86270 */
[----:B------:R-:W-:Y:S01]  /*2440*/  ISETP.GE.AND P5, PT, R0, 0xe1, PT ;  /* 0x000000e10000780c */ /* 0x000fe20003fa6270 */
[----:B------:R-:W-:-:S12]  /*2450*/  @!P6 BRA `(.L_x_37) ;  /* 0x000000000034e947 */ /* 0x000fd80003800000 */
[----:B------:R-:W0:Y:S01]  /*2460*/  S2UR UR5, SR_CgaCtaId ;  /* 0x00000000000579c3 */ /* 0x000e220000008800 */
[----:B------:R-:W-:Y:S02]  /*2470*/  UMOV UR4, 0x400 ;  /* 0x0000040000047882 */ /* 0x000fe40000000000 */
[----:B0-----:R-:W-:-:S09]  /*2480*/  ULEA UR4, UR5, UR4, 0x18 ;  /* 0x0000000405047291 */ /* 0x001fd2000f8ec0ff */
[----:B------:R-:W0:Y:S04]  /*2490*/  LDS.128 R12, [UR4+0x40] ;  /* 0x00004004ff0c7984 */ /* 0x000e280008000c00 */
[----:B------:R-:W1:Y:S04]  /*24a0*/  LDS.128 R16, [UR4+0x50] ;  /* 0x00005004ff107984 */ /* 0x000e680008000c00 */
[----:B------:R-:W2:Y:S04]  /*24b0*/  LDS.64 R4, [UR4+0x38] ;  /* 0x00003804ff047984 */ /* 0x000ea80008000a00 */
[----:B------:R-:W3:Y:S01]  /*24c0*/  LDS.64 R6, [UR4+0x60] ;  /* 0x00006004ff067984 */ /* 0x000ee20008000a00 */
[----:B0-----:R-:W-:-:S02]  /*24d0*/  DADD R20, R20, R12 ;  /* 0x0000000014147229 */ /* 0x001fc4000000000c */
[----:B------:R-:W-:Y:S02]  /*24e0*/  DADD R22, R22, R14 ;  /* 0x0000000016167229 */ /* 0x000fe4000000000e */
[----:B-1----:R-:W-:Y:S02]  /*24f0*/  DADD R24, R24, R16 ;  /* 0x0000000018187229 */ /* 0x002fe40000000010 */
[----:B------:R-:W-:Y:S02]  /*2500*/  DADD R26, R26, R18 ;  /* 0x000000001a1a7229 */ /* 0x000fe40000000012 */
[----:B--2---:R-:W-:Y:S02]  /*2510*/  DADD R10, R10, R4 ;  /* 0x000000000a0a7229 */ /* 0x004fe40000000004 */
[----:B---3--:R-:W-:-:S11]  /*2520*/  DADD R34, R34, R6 ;  /* 0x0000000022227229 */ /* 0x008fd60000000006 */
.L_x_37:
[----:B------:R-:W-:-:S13]  /*2530*/  ISETP.NE.AND P6, PT, R3, RZ, PT ;  /* 0x000000ff0300720c */ /* 0x000fda0003fc5270 */
[----:B------:R-:W-:Y:S05]  /*2540*/  @!P6 BRA `(.L_x_38) ;  /* 0x000000000034e947 */ /* 0x000fea0003800000 */
        /* <DEDUP_REMOVED lines=13> */
.L_x_38:
        /* <DEDUP_REMOVED lines=14> */
.L_x_39:
        /* <DEDUP_REMOVED lines=14> */
.L_x_40:
        /* <DEDUP_REMOVED lines=14> */
.L_x_41:
        /* <DEDUP_REMOVED lines=14> */
.L_x_42:
        /* <DEDUP_REMOVED lines=13> */
[----:B---3--:R-:W-:Y:S01]  /*2a70*/  DADD R34, R34, R8 ;  /* 0x0000000022227229 */ /* 0x008fe20000000008 */
[----:B------:R-:W-:Y:S10]  /*2a80*/  BRA `(.L_x_24) ;  /* 0x0000001c00347947 */ /* 0x000ff40003800000 */
.L_x_1:
[----:B------:R-:W0:Y:S01]  /*2a90*/  S2R R4, SR_TID.X ;  /* 0x0000000000047919 */ /* 0x000e220000002100 */
[----:B------:R-:W0:Y:S01]  /*2aa0*/  LDCU UR4, c[0x0][0x380] ;  /* 0x00007000ff0477ac */ /* 0x000e220008000800 */
[----:B------:R-:W-:Y:S01]  /*2ab0*/  IMAD.SHL.U32 R3, R2, 0x100, RZ ;  /* 0x0000010002037824 */ /* 0x000fe200078e00ff */
[----:B------:R-:W1:Y:S01]  /*2ac0*/  LDCU.128 UR12, c[0x0][0x3f0] ;  /* 0x00007e00ff0c77ac */ /* 0x000e620008000c00 */
[----:B------:R-:W2:Y:S01]  /*2ad0*/  LDCU UR9, c[0x0][0x400] ;  /* 0x00008000ff0977ac */ /* 0x000ea20008000800 */
[----:B------:R-:W3:Y:S01]  /*2ae0*/  LDCU.64 UR10, c[0x0][0x3e8] ;  /* 0x00007d00ff0a77ac */ /* 0x000ee20008000a00 */
[----:B-1----:R-:W-:Y:S01]  /*2af0*/  MOV R13, UR15 ;  /* 0x0000000f000d7c02 */ /* 0x002fe20008000f00 */
[----:B------:R-:W-:Y:S01]  /*2b00*/  IMAD.U32 R12, RZ, RZ, UR14 ;  /* 0x0000000eff0c7e24 */ /* 0x000fe2000f8e00ff */
[----:B------:R-:W-:Y:S01]  /*2b10*/  MOV R15, UR13 ;  /* 0x0000000d000f7c02 */ /* 0x000fe20008000f00 */
[----:B------:R-:W-:Y:S02]  /*2b20*/  IMAD.U32 R14, RZ, RZ, UR12 ;  /* 0x0000000cff0e7e24 */ /* 0x000fe4000f8e00ff */
[----:B--2---:R-:W-:-:S02]  /*2b30*/  IMAD.U32 R5, RZ, RZ, UR9 ;  /* 0x00000009ff057e24 */ /* 0x004fc4000f8e00ff */
[----:B---3--:R-:W-:Y:S01]  /*2b40*/  IMAD.U32 R16, RZ, RZ, UR10 ;  /* 0x0000000aff107e24 */ /* 0x008fe2000f8e00ff */
[----:B0-----:R-:W-:Y:S01]  /*2b50*/  IADD3 R9, PT, PT, R3, UR4, R4 ;  /* 0x0000000403097c10 */ /* 0x001fe2000fffe004 */
[----:B------:R-:W-:-:S04]  /*2b60*/  IMAD.U32 R17, RZ, RZ, UR11 ;  /* 0x0000000bff117e24 */ /* 0x000fc8000f8e00ff */
[----:B------:R-:W-:-:S04]  /*2b70*/  IMAD.WIDE R28, R9, 0x8, R12 ;  /* 0x00000008091c7825 */ /* 0x000fc800078e020c */
[----:B------:R-:W-:Y:S01]  /*2b80*/  IMAD.WIDE R18, R9, 0x8, R14 ;  /* 0x0000000809127825 */ /* 0x000fe200078e020e */
[----:B------:R-:W2:Y:S03]  /*2b90*/  LDG.E.64 R10, desc[UR6][R28.64] ;  /* 0x000000061c0a7981 */ /* 0x000ea6000c1e1b00 */
[----:B------:R-:W-:Y:S01]  /*2ba0*/  IMAD.WIDE R32, R5, 0x8, R28 ;  /* 0x0000000805207825 */ /* 0x000fe200078e021c */
[----:B------:R-:W3:Y:S03]  /*2bb0*/  LDG.E.64 R6, desc[UR6][R18.64] ;  /* 0x0000000612067981 */ /* 0x000ee6000c1e1b00 */
[----:B------:R-:W-:Y:S01]  /*2bc0*/  IMAD.WIDE R8, R9, 0x10, R16 ;  /* 0x0000001009087825 */ /* 0x000fe200078e0210 */
[----:B------:R-:W4:Y:S03]  /*2bd0*/  LDG.E.64 R20, desc[UR6][R32.64] ;  /* 0x0000000620147981 */ /* 0x000f26000c1e1b00 */
[----:B------:R-:W-:-:S02]  /*2be0*/  IMAD.WIDE R36, R5, 0x8, R32 ;  /* 0x0000000805247825 */ /* 0x000fc400078e0220 */
[----:B------:R-:W3:Y:S02]  /*2bf0*/  LDG.E.64 R8, desc[UR6][R8.64+0x8] ;  /* 0x0000080608087981 */ /* 0x000ee4000c1e1b00 */
[C---:B------:R-:W-:Y:S02]  /*2c00*/  IMAD.WIDE R38, R5.reuse, 0x8, R36 ;  /* 0x0000000805267825 */ /* 0x040fe400078e0224 */
[----:B------:R-:W5:Y:S04]  /*2c10*/  LDG.E.64 R22, desc[UR6][R36.64] ;  /* 0x0000000624167981 */ /* 0x000f68000c1e1b00 */
[----:B------:R-:W5:Y:S01]  /*2c20*/  LDG.E.64 R24, desc[UR6][R38.64] ;  /* 0x0000000626187981 */ /* 0x000f62000c1e1b00 */
[----:B------:R-:W-:-:S05]  /*2c30*/  IMAD.WIDE R40, R5, 0x8, R38 ;  /* 0x0000000805287825 */ /* 0x000fca00078e0226 */
[----:B------:R-:W5:Y:S01]  /*2c40*/  LDG.E.64 R26, desc[UR6][R40.64] ;  /* 0x00000006281a7981 */ /* 0x000f62000c1e1b00 */
[----:B------:R-:W-:-:S05]  /*2c50*/  IMAD.WIDE R42, R5, 0x8, R40 ;  /* 0x00000008052a7825 */ /* 0x000fca00078e0228 */
[----:B------:R-:W5:Y:S01]  /*2c60*/  LDG.E.64 R34, desc[UR6][R42.64] ;  /* 0x000000062a227981 */ /* 0x000f62000c1e1b00 */
[----:B------:R-:W-:-:S04]  /*2c70*/  ISETP.GE.U32.AND P0, PT, R0, UR5, PT ;  /* 0x0000000500007c0c */ /* 0x000fc8000bf06070 */
[----:B------:R-:W-:Y:S01]  /*2c80*/  ISETP.GE.U32.AND.EX P0, PT, R44, UR8, PT, P0 ;  /* 0x000000082c007c0c */ /* 0x000fe2000bf06100 */
[----:B---3--:R-:W-:-:S08]  /*2c90*/  DMUL R6, R6, R8 ;  /* 0x0000000806067228 */ /* 0x008fd00000000000 */
[C---:B--2---:R-:W-:Y:S02]  /*2ca0*/  DMUL R10, R6.reuse, R10 ;  /* 0x0000000a060a7228 */ /* 0x044fe40000000000 */
[C---:B----4-:R-:W-:Y:S02]  /*2cb0*/  DMUL R20, R6.reuse, R20 ;  /* 0x0000001406147228 */ /* 0x050fe40000000000 */
[C---:B-----5:R-:W-:Y:S02]  /*2cc0*/  DMUL R22, R6.reuse, R22 ;  /* 0x0000001606167228 */ /* 0x060fe40000000000 */
[C---:B------:R-:W-:Y:S02]  /*2cd0*/  DMUL R24, R6.reuse, R24 ;  /* 0x0000001806187228 */ /* 0x040fe40000000000 */
[C---:B------:R-:W-:Y:S02]  /*2ce0*/  DMUL R26, R6.reuse, R26 ;  /* 0x0000001a061a7228 */ /* 0x040fe40000000000 */
[----:B------:R-:W-:Y:S01]  /*2cf0*/  DMUL R34, R6, R34 ;  /* 0x0000002206227228 */ /* 0x000fe20000000000 */
[----:B------:R-:W-:Y:S10]  /*2d00*/  @!P0 BRA `(.L_x_43) ;  /* 0x0000000c008c8947 */ /* 0x000ff40003800000 */
[----:B------:R-:W-:Y:S01]  /*2d10*/  IADD3 R9, P1, PT, R30, -0x100, RZ ;  /* 0xffffff001e097810 */ /* 0x000fe20007f3e0ff */
[----:B------:R-:W-:Y:S01]  /*2d20*/  VIADD R18, R4, UR4 ;  /* 0x0000000404127c36 */ /* 0x000fe20008000000 */
[----:B------:R-:W-:Y:S01]  /*2d30*/  IADD3 R8, P2, PT, R3, UR5, RZ ;  /* 0x0000000503087c10 */ /* 0x000fe2000ff5e0ff */
[----:B------:R-:W-:Y:S01]  /*2d40*/  UMOV UR4, URZ ;  /* 0x000000ff00047c82 */ /* 0x000fe20008000000 */
[----:B------:R-:W-:Y:S02]  /*2d50*/  IADD3.X R6, PT, PT, R31, -0x1, RZ, P1, !PT ;  /* 0xffffffff1f067810 */ /* 0x000fe40000ffe4ff */
[----:B------:R-:W-:Y:S02]  /*2d60*/  ISETP.GT.U32.AND P0, PT, R8, R9, PT ;  /* 0x000000090800720c */ /* 0x000fe40003f04070 */
[----:B------:R-:W-:Y:S02]  /*2d70*/  IADD3.X R19, PT, PT, RZ, UR8, RZ, P2, !PT ;  /* 0x00000008ff137c10 */ /* 0x000fe400097fe4ff */
[----:B------:R-:W-:-:S02]  /*2d80*/  LOP3.LUT R7, RZ, R4, RZ, 0x33, !PT ;  /* 0x00000004ff077212 */ /* 0x000fc400078e33ff */
[----:B------:R-:W-:-:S03]  /*2d90*/  ISETP.GT.U32.AND.EX P0, PT, R19, R6, PT, P0 ;  /* 0x000000061300720c */ /* 0x000fc60003f04100 */
[----:B------:R-:W-:Y:S01]  /*2da0*/  IMAD.IADD R28, R7, 0x1, R30 ;  /* 0x00000001071c7824 */ /* 0x000fe200078e021e */
[----:B------:R-:W-:-:S04]  /*2db0*/  IADD3 R7, PT, PT, R3, UR5, R18 ;  /* 0x0000000503077c10 */ /* 0x000fc8000fffe012 */
[----:B------:R-:W-:-:S05]  /*2dc0*/  IADD3 R0, PT, PT, R28, -UR5, -R3 ;  /* 0x800000051c007c10 */ /* 0x000fca000fffe803 */
[----:B------:R-:W-:Y:S05]  /*2dd0*/  @P0 BRA `(.L_x_44) ;  /* 0x0000000000a80947 */ /* 0x000fea0003800000 */
[----:B------:R-:W0:Y:S08]  /*2de0*/  LDC R5, c[0x0][0x400] ;  /* 0x00010000ff057b82 */ /* 0x000e300000000800 */
[----:B------:R-:W1:Y:S08]  /*2df0*/  LDC.64 R14, c[0x0][0x3f0] ;  /* 0x0000fc00ff0e7b82 */ /* 0x000e700000000a00 */
[----:B------:R-:W2:Y:S08]  /*2e00*/  LDC.64 R12, c[0x0][0x3f8] ;  /* 0x0000fe00ff0c7b82 */ /* 0x000eb00000000a00 */
[----:B------:R-:W3:Y:S08]  /*2e10*/  LDC.64 R16, c[0x0][0x3e8] ;  /* 0x0000fa00ff107b82 */ /* 0x000ef00000000a00 */
[----:B------:R-:W4:Y:S02]  /*2e20*/  LDC.64 R30, c[0x0][0x3b8] ;  /* 0x0000ee00ff1e7b82 */ /* 0x000f240000000a00 */
.L_x_45:
[----:B------:R-:W-:-:S05]  /*2e30*/  IADD3 R49, PT, PT, R18, R8, RZ ;  /* 0x0000000812317210 */ /* 0x000fca0007ffe0ff */
[----:B-1----:R-:W-:-:S04]  /*2e40*/  IMAD.WIDE R40, R49, 0x8, R14 ;  /* 0x0000000831287825 */ /* 0x002fc800078e020e */
[C---:B---3--:R-:W-:Y:S02]  /*2e50*/  IMAD.WIDE R46, R49.reuse, 0x10, R16 ;  /* 0x00000010312e7825 */ /* 0x048fe400078e0210 */
[----:B------:R-:W3:Y:S04]  /*2e60*/  LDG.E.64 R40, desc[UR6][R40.64] ;  /* 0x0000000628287981 */ /* 0x000ee8000c1e1b00 */
[----:B------:R-:W3:Y:S01]  /*2e70*/  LDG.E.64 R32, desc[UR6][R46.64+0x8] ;  /* 0x000008062e207981 */ /* 0x000ee2000c1e1b00 */
[----:B--2---:R-:W-:-:S05]  /*2e80*/  IMAD.WIDE R48, R49, 0x8, R12 ;  /* 0x0000000831307825 */ /* 0x004fca00078e020c */
[----:B------:R-:W2:Y:S01]  /*2e90*/  LDG.E.64 R36, desc[UR6][R48.64] ;  /* 0x0000000630247981 */ /* 0x000ea2000c1e1b00 */
[----:B0-----:R-:W-:-:S05]  /*2ea0*/  IMAD.WIDE R44, R5, 0x8, R48 ;  /* 0x00000008052c7825 */ /* 0x001fca00078e0230 */
[----:B------:R-:W5:Y:S01]  /*2eb0*/  LDG.E.64 R38, desc[UR6][R44.64] ;  /* 0x000000062c267981 */ /* 0x000f62000c1e1b00 */
[----:B------:R-:W-:Y:S01]  /*2ec0*/  IMAD.WIDE R42, R5, 0x8, R44 ;  /* 0x00000008052a7825 */ /* 0x000fe200078e022c */
[----:B---3--:R-:W-:-:S08]  /*2ed0*/  DMUL R32, R40, R32 ;  /* 0x0000002028207228 */ /* 0x008fd00000000000 */
[C---:B--2---:R-:W-:Y:S01]  /*2ee0*/  DFMA R10, R32.reuse, R36, R10 ;  /* 0x00000024200a722b */ /* 0x044fe2000000000a */
[C---:B------:R-:W-:Y:S01]  /*2ef0*/  IMAD.WIDE R36, R5.reuse, 0x8, R42 ;  /* 0x0000000805247825 */ /* 0x040fe200078e022a */
[----:B-----5:R-:W-:Y:S01]  /*2f00*/  DFMA R20, R32, R38, R20 ;  /* 0x000000262014722b */ /* 0x020fe20000000014 */
[----:B------:R-:W2:Y:S02]  /*2f10*/  LDG.E.64 R42, desc[UR6][R42.64] ;  /* 0x000000062a2a7981 */ /* 0x000ea4000c1e1b00 */
[C---:B------:R-:W-:Y:S02]  /*2f20*/  IMAD.WIDE R38, R5.reuse, 0x8, R36 ;  /* 0x0000000805267825 */ /* 0x040fe400078e0224 */
[----:B------:R-:W3:Y:S02]  /*2f30*/  LDG.E.64 R36, desc[UR6][R36.64] ;  /* 0x0000000624247981 */ /* 0x000ee4000c1e1b00 */
[----:B------:R-:W-:Y:S02]  /*2f40*/  IMAD.WIDE R40, R5, 0x8, R38 ;  /* 0x0000000805287825 */ /* 0x000fe400078e0226 */
[----:B------:R-:W5:Y:S04]  /*2f50*/  LDG.E.64 R38, desc[UR6][R38.64] ;  /* 0x0000000626267981 */ /* 0x000f68000c1e1b00 */
[----:B------:R-:W5:Y:S01]  /*2f60*/  LDG.E.64 R40, desc[UR6][R40.64] ;  /* 0x0000000628287981 */ /* 0x000f62000c1e1b00 */
[----:B----4-:R-:W-:-:S04]  /*2f70*/  IADD3 R29, P1, PT, -R8, R30, RZ ;  /* 0x0000001e081d7210 */ /* 0x010fc80007f3e1ff */
[----:B------:R-:W-:Y:S01]  /*2f80*/  ISETP.GE.U32.AND P0, PT, R29, UR5, PT ;  /* 0x000000051d007c0c */ /* 0x000fe2000bf06070 */
[----:B------:R-:W-:-:S05]  /*2f90*/  IMAD.X R29, R31, 0x1, ~R19, P1 ;  /* 0x000000011f1d7824 */ /* 0x000fca00008e0e13 */
[----:B------:R-:W-:Y:S01]  /*2fa0*/  ISETP.GE.U32.AND.EX P0, PT, R29, UR8, PT, P0 ;  /* 0x000000081d007c0c */ /* 0x000fe2000bf06100 */
[C---:B--2---:R-:W-:Y:S02]  /*2fb0*/  DFMA R22, R32.reuse, R42, R22 ;  /* 0x0000002a2016722b */ /* 0x044fe40000000016 */
[C---:B---3--:R-:W-:Y:S02]  /*2fc0*/  DFMA R24, R32.reuse, R36, R24 ;  /* 0x000000242018722b */ /* 0x048fe40000000018 */
[C---:B-----5:R-:W-:Y:S02]  /*2fd0*/  DFMA R26, R32.reuse, R38, R26 ;  /* 0x00000026201a722b */ /* 0x060fe4000000001a */
[----:B------:R-:W-:-:S06]  /*2fe0*/  DFMA R34, R32, R40, R34 ;  /* 0x000000282022722b */ /* 0x000fcc0000000022 */
[----:B------:R-:W-:Y:S05]  /*2ff0*/  @!P0 BRA `(.L_x_43) ;  /* 0x0000000800d08947 */ /* 0x000fea0003800000 */
[----:B------:R-:W-:Y:S01]  /*3000*/  IADD3 R8, P0, PT, R8, UR5, RZ ;  /* 0x0000000508087c10 */ /* 0x000fe2000ff1e0ff */
[----:B------:R-:W-:Y:S01]  /*3010*/  UIADD3 UR4, UPT, UPT, UR4, 0x1, URZ ;  /* 0x0000000104047890 */ /* 0x000fe2000fffe0ff */
[----:B------:R-:W-:Y:S01]  /*3020*/  VIADD R0, R0, -UR5 ;  /* 0x8000000500007c36 */ /* 0x000fe20008000000 */
[----:B------:R-:W-:Y:S02]  /*3030*/  IADD3 R7, PT, PT, R7, UR5, RZ ;  /* 0x0000000507077c10 */ /* 0x000fe4000fffe0ff */
[----:B------:R-:W-:Y:S02]  /*3040*/  IADD3.X R19, PT, PT, R19, UR8, RZ, P0, !PT ;  /* 0x0000000813137c10 */ /* 0x000fe400087fe4ff */
[----:B------:R-:W-:-:S04]  /*3050*/  ISETP.GT.U32.AND P0, PT, R8, R9, PT ;  /* 0x000000090800720c */ /* 0x000fc80003f04070 */
[----:B------:R-:W-:-:S13]  /*3060*/  ISETP.GT.U32.AND.EX P0, PT, R19, R6, PT, P0 ;  /* 0x000000061300720c */ /* 0x000fda0003f04100 */
[----:B------:R-:W-:Y:S05]  /*3070*/  @!P0 BRA `(.L_x_45) ;  /* 0xfffffffc006c8947 */ /* 0x000fea000383ffff */
.L_x_44:
[----:B------:R-:W-:Y:S01]  /*3080*/  IMAD.IADD R9, R30, 0x1, -R8 ;  /* 0x000000011e097824 */ /* 0x000fe200078e0a08 */
[----:B------:R-:W-:Y:S01]  /*3090*/  ISETP.GE.U32.AND P1, PT, R8, R30, PT ;  /* 0x0000001e0800720c */ /* 0x000fe20003f26070 */
[----:B------:R-:W-:Y:S03]  /*30a0*/  BSSY.RECONVERGENT B1, `(.L_x_43) ;  /* 0x00000a9000017945 */ /* 0x000fe60003800200 */
[----:B------:R-:W-:-:S04]  /*30b0*/  ISETP.GE.AND P0, PT, R4, R9, PT ;  /* 0x000000090400720c */ /* 0x000fc80003f06270 */
[----:B------:R-:W-:-:S13]  /*30c0*/  ISETP.GE.U32.OR.EX P0, PT, R19, R31, P0, P1 ;  /* 0x0000001f1300720c */ /* 0x000fda0000706510 */
[----:B------:R-:W-:Y:S05]  /*30d0*/  @P0 BRA `(.L_x_46) ;  /* 0x0000000800940947 */ /* 0x000fea0003800000 */
[----:B------:R-:W0:Y:S01]  /*30e0*/  LDC R9, c[0x0][0x3c0] ;  /* 0x0000f000ff097b82 */ /* 0x000e220000000800 */
[----:B------:R-:W-:Y:S01]  /*30f0*/  IADD3 R6, PT, PT, R28, -UR5, -R3 ;  /* 0x800000051c067c10 */ /* 0x000fe2000fffe803 */
[----:B------:R-:W1:Y:S01]  /*3100*/  LDCU UR8, c[0x0][0x380] ;  /* 0x00007000ff0877ac */ /* 0x000e620008000800 */
[----:B------:R-:W-:Y:S01]  /*3110*/  BSSY.RECONVERGENT B2, `(.L_x_47) ;  /* 0x0000058000027945 */ /* 0x000fe20003800200 */
[----:B-1----:R-:W-:Y:S01]  /*3120*/  IADD3 R8, PT, PT, R8, UR8, RZ ;  /* 0x0000000808087c10 */ /* 0x002fe2000fffe0ff */
[----:B0-----:R-:W-:-:S04]  /*3130*/  IMAD R3, R9, UR4, RZ ;  /* 0x0000000409037c24 */ /* 0x001fc8000f8e02ff */
[----:B------:R-:W-:Y:S02]  /*3140*/  IMAD R6, R3, -0x100, R6 ;  /* 0xffffff0003067824 */ /* 0x000fe400078e0206 */
[----:B------:R-:W-:-:S03]  /*3150*/  IMAD.MOV.U32 R3, RZ, RZ, R4 ;  /* 0x000000ffff037224 */ /* 0x000fc600078e0004 */
[----:B------:R-:W-:-:S13]  /*3160*/  ISETP.GE.U32.AND P0, PT, R6, 0x300, PT ;  /* 0x000003000600780c */ /* 0x000fda0003f06070 */
[----:B------:R-:W-:Y:S05]  /*3170*/  @!P0 BRA `(.L_x_48) ;  /* 0x0000000400448947 */ /* 0x000fea0003800000 */
[----:B------:R-:W-:Y:S01]  /*3180*/  LEA.HI R0, R0, 0x1, RZ, 0x18 ;  /* 0x0000000100007811 */ /* 0x000fe200078fc0ff */
[----:B------:R-:W-:Y:S02]  /*3190*/  IMAD.MOV.U32 R3, RZ, RZ, R4 ;  /* 0x000000ffff037224 */ /* 0x000fe400078e0004 */
[----:B------:R-:W-:Y:S01]  /*31a0*/  IMAD.WIDE R18, R5, 0x28, R12 ;  /* 0x0000002805127825 */ /* 0x000fe200078e020c */
[----:B------:R-:W-:-:S03]  /*31b0*/  LOP3.LUT R0, R0, 0x1fffffc, RZ, 0xc0, !PT ;  /* 0x01fffffc00007812 */ /* 0x000fc600078ec0ff */
[----:B------:R-:W-:-:S04]  /*31c0*/  IMAD.WIDE R28, R5, 0x20, R12 ;  /* 0x00000020051c7825 */ /* 0x000fc800078e020c */
[----:B------:R-:W-:-:S07]  /*31d0*/  IMAD.MOV R0, RZ, RZ, -R0 ;  /* 0x000000ffff007224 */ /* 0x000fce00078e0a00 */
.L_x_49:
[----:B------:R-:W-:-:S04]  /*31e0*/  IMAD.WIDE R52, R7, 0x8, R14 ;  /* 0x0000000807347825 */ /* 0x000fc800078e020e */
[C---:B------:R-:W-:Y:S01]  /*31f0*/  IMAD.WIDE R48, R7.reuse, 0x10, R16 ;  /* 0x0000001007307825 */ /* 0x040fe200078e0210 */
[----:B------:R-:W2:Y:S04]  /*3200*/  LDG.E.64 R44, desc[UR6][R52.64] ;  /* 0x00000006342c7981 */ /* 0x000ea8000c1e1b00 */
[----:B------:R-:W2:Y:S01]  /*3210*/  LDG.E.64 R36, desc[UR6][R48.64+0x8] ;  /* 0x0000080630247981 */ /* 0x000ea2000c1e1b00 */
[----:B------:R-:W-:-:S03]  /*3220*/  IMAD.WIDE R42, R7, 0x8, R12 ;  /* 0x00000008072a7825 */ /* 0x000fc600078e020c */
[----:B------:R-:W3:Y:S04]  /*3230*/  LDG.E.64 R32, desc[UR6][R52.64+0x1000] ;  /* 0x0010000634207981 */ /* 0x000ee8000c1e1b00 */
[----:B------:R-:W3:Y:S04]  /*3240*/  LDG.E.64 R30, desc[UR6][R48.64+0x2008] ;  /* 0x00200806301e7981 */ /* 0x000ee8000c1e1b00 */
[----:B------:R-:W4:Y:S04]  /*3250*/  LDG.E.64 R40, desc[UR6][R42.64] ;  /* 0x000000062a287981 */ /* 0x000f28000c1e1b00 */
[----:B------:R-:W5:Y:S04]  /*3260*/  LDG.E.64 R46, desc[UR6][R48.64+0x3008] ;  /* 0x00300806302e7981 */ /* 0x000f68000c1e1b00 */
[----:B------:R-:W5:Y:S04]  /*3270*/  LDG.E.64 R50, desc[UR6][R52.64+0x800] ;  /* 0x0008000634327981 */ /* 0x000f68000c1e1b00 */
[----:B------:R-:W5:Y:S01]  /*3280*/  LDG.E.64 R38, desc[UR6][R48.64+0x1008] ;  /* 0x0010080630267981 */ /* 0x000f62000c1e1b00 */
[----:B--2---:R-:W-:Y:S01]  /*3290*/  DMUL R44, R44, R36 ;  /* 0x000000242c2c7228 */ /* 0x004fe20000000000 */
[----:B------:R-:W-:Y:S01]  /*32a0*/  IMAD.WIDE R36, R5, 0x8, R42 ;  /* 0x0000000805247825 */ /* 0x000fe200078e022a */
[----:B---3--:R-:W-:Y:S01]  /*32b0*/  DMUL R32, R32, R30 ;  /* 0x0000001e20207228 */ /* 0x008fe20000000000 */
[----:B------:R-:W2:Y:S05]  /*32c0*/  LDG.E.64 R30, desc[UR6][R52.64+0x1800] ;  /* 0x00180006341e7981 */ /* 0x000eaa000c1e1b00 */
[----:B----4-:R-:W-:Y:S01]  /*32d0*/  DFMA R54, R44, R40, R10 ;  /* 0x000000282c36722b */ /* 0x010fe2000000000a */
[----:B------:R-:W3:Y:S04]  /*32e0*/  LDG.E.64 R10, desc[UR6][R36.64] ;  /* 0x00000006240a7981 */ /* 0x000ee8000c1e1b00 */
[----:B------:R-:W4:Y:S01]  /*32f0*/  LDG.E.64 R40, desc[UR6][R42.64+0x1000] ;  /* 0x001000062a287981 */ /* 0x000f22000c1e1b00 */
[----:B-----5:R-:W-:-:S03]  /*3300*/  DMUL R50, R50, R38 ;  /* 0x0000002632327228 */ /* 0x020fc60000000000 */
[----:B------:R-:W5:Y:S01]  /*3310*/  LDG.E.64 R38, desc[UR6][R42.64+0x800] ;  /* 0x000800062a267981 */ /* 0x000f62000c1e1b00 */
[----:B--2---:R-:W-:-:S03]  /*3320*/  DMUL R30, R30, R46 ;  /* 0x0000002e1e1e7228 */ /* 0x004fc60000000000 */
[----:B------:R-:W2:Y:S01]  /*3330*/  LDG.E.64 R46, desc[UR6][R36.64+0x800] ;  /* 0x00080006242e7981 */ /* 0x000ea2000c1e1b00 */
[----:B---3--:R-:W-:-:S03]  /*3340*/  DFMA R52, R44, R10, R20 ;  /* 0x0000000a2c34722b */ /* 0x008fc60000000014 */
[----:B------:R-:W3:Y:S04]  /*3350*/  LDG.E.64 R20, desc[UR6][R36.64+0x1000] ;  /* 0x0010000624147981 */ /* 0x000ee8000c1e1b00 */
[----:B------:R-:W3:Y:S01]  /*3360*/  LDG.E.64 R10, desc[UR6][R42.64+0x1800] ;  /* 0x001800062a0a7981 */ /* 0x000ee2000c1e1b00 */
[----:B-----5:R-:W-:Y:S01]  /*3370*/  DFMA R38, R50, R38, R54 ;  /* 0x000000263226722b */ /* 0x020fe20000000036 */
[----:B------:R-:W-:Y:S02]  /*3380*/  IMAD.WIDE R56, R7, 0x8, R18 ;  /* 0x0000000807387825 */ /* 0x000fe400078e0212 */
[----:B------:R-:W5:Y:S05]  /*3390*/  LDG.E.64 R36, desc[UR6][R36.64+0x1800] ;  /* 0x0018000624247981 */ /* 0x000f6a000c1e1b00 */
[----:B----4-:R-:W-:-:S02]  /*33a0*/  DFMA R40, R32, R40, R38 ;  /* 0x000000282028722b */ /* 0x010fc40000000026 */
[----:B--2---:R-:W-:-:S08]  /*33b0*/  DFMA R46, R50, R46, R52 ;  /* 0x0000002e322e722b */ /* 0x004fd00000000034 */
[----:B---3--:R-:W-:Y:S01]  /*33c0*/  DFMA R20, R32, R20, R46 ;  /* 0x000000142014722b */ /* 0x008fe2000000002e */
[----:B------:R-:W-:-:S04]  /*33d0*/  IADD3 R46, P0, PT, R42, 0x1000, RZ ;  /* 0x000010002a2e7810 */ /* 0x000fc80007f1e0ff */
[----:B------:R-:W-:Y:S01]  /*33e0*/  IADD3.X R47, PT, PT, RZ, R43, RZ, P0, !PT ;  /* 0x0000002bff2f7210 */ /* 0x000fe200007fe4ff */
[----:B------:R-:W-:Y:S02]  /*33f0*/  DFMA R10, R30, R10, R40 ;  /* 0x0000000a1e0a722b */ /* 0x000fe40000000028 */
[----:B------:R-:W-:-:S05]  /*3400*/  IMAD.WIDE R40, R5, 0x10, R46 ;  /* 0x0000001005287825 */ /* 0x000fca00078e022e */
[----:B------:R-:W2:Y:S01]  /*3410*/  LDG.E.64 R52, desc[UR6][R40.64+-0x1000] ;  /* 0xfff0000628347981 */ /* 0x000ea2000c1e1b00 */
[----:B------:R-:W-:-:S04]  /*3420*/  IMAD.WIDE R38, R7, 0x8, R28 ;  /* 0x0000000807267825 */ /* 0x000fc800078e021c */
[----:B------:R-:W-:Y:S01]  /*3430*/  IMAD.WIDE R42, R5, 0x18, R46 ;  /* 0x00000018052a7825 */ /* 0x000fe200078e022e */
[----:B------:R-:W3:Y:S04]  /*3440*/  LDG.E.64 R48, desc[UR6][R38.64] ;  /* 0x0000000626307981 */ /* 0x000ee8000c1e1b00 */
[----:B------:R-:W4:Y:S04]  /*3450*/  LDG.E.64 R46, desc[UR6][R56.64] ;  /* 0x00000006382e7981 */ /* 0x000f28000c1e1b00 */
[----:B------:R-:W5:Y:S01]  /*3460*/  LDG.E.64 R54, desc[UR6][R38.64+0x800] ;  /* 0x0008000626367981 */ /* 0x000f62000c1e1b00 */
[----:B--2---:R-:W-:-:S03]  /*3470*/  DFMA R52, R44, R52, R22 ;  /* 0x000000342c34722b */ /* 0x004fc60000000016 */
[----:B------:R-:W2:Y:S01]  /*3480*/  LDG.E.64 R22, desc[UR6][R42.64+-0x1000] ;  /* 0xfff000062a167981 */ /* 0x000ea2000c1e1b00 */
[----:B---3--:R-:W-:-:S03]  /*3490*/  DFMA R48, R44, R48, R26 ;  /* 0x000000302c30722b */ /* 0x008fc6000000001a */
[----:B------:R-:W3:Y:S01]  /*34a0*/  LDG.E.64 R26, desc[UR6][R38.64+0x1000] ;  /* 0x00100006261a7981 */ /* 0x000ee2000c1e1b00 */
[----:B----4-:R-:W-:-:S03]  /*34b0*/  DFMA R34, R44, R46, R34 ;  /* 0x0000002e2c22722b */ /* 0x010fc60000000022 */
[----:B------:R-:W4:Y:S01]  /*34c0*/  LDG.E.64 R46, desc[UR6][R40.64+-0x800] ;  /* 0xfff80006282e7981 */ /* 0x000f22000c1e1b00 */
[----:B--2---:R-:W-:-:S03]  /*34d0*/  DFMA R22, R44, R22, R24 ;  /* 0x000000162c16722b */ /* 0x004fc60000000018 */
[----:B------:R-:W2:Y:S04]  /*34e0*/  LDG.E.64 R38, desc[UR6][R38.64+0x1800] ;  /* 0x0018000626267981 */ /* 0x000ea8000c1e1b00 */
[----:B------:R-:W2:Y:S04]  /*34f0*/  LDG.E.64 R44, desc[UR6][R42.64+-0x800] ;  /* 0xfff800062a2c7981 */ /* 0x000ea8000c1e1b00 */
[----:B------:R-:W2:Y:S01]  /*3500*/  LDG.E.64 R24, desc[UR6][R56.64+0x800] ;  /* 0x0008000638187981 */ /* 0x000ea2000c1e1b00 */
[C---:B-----5:R-:W-:Y:S02]  /*3510*/  DFMA R48, R50.reuse, R54, R48 ;  /* 0x000000363230722b */ /* 0x060fe40000000030 */
[----:B----4-:R-:W-:Y:S01]  /*3520*/  DFMA R52, R50, R46, R52 ;  /* 0x0000002e3234722b */ /* 0x010fe20000000034 */
[----:B------:R-:W4:Y:S04]  /*3530*/  LDG.E.64 R54, desc[UR6][R40.64] ;  /* 0x0000000628367981 */ /* 0x000f28000c1e1b00 */
[----:B------:R-:W5:Y:S01]  /*3540*/  LDG.E.64 R46, desc[UR6][R40.64+0x800] ;  /* 0x00080006282e7981 */ /* 0x000f62000c1e1b00 */
[----:B---3--:R-:W-:-:S03]  /*3550*/  DFMA R26, R32, R26, R48 ;  /* 0x0000001a201a722b */ /* 0x008fc60000000030 */
[----:B------:R-:W3:Y:S01]  /*3560*/  LDG.E.64 R48, desc[UR6][R42.64+0x800] ;  /* 0x000800062a307981 */ /* 0x000ee2000c1e1b00 */
[----:B--2---:R-:W-:-:S03]  /*3570*/  DFMA R22, R50, R44, R22 ;  /* 0x0000002c3216722b */ /* 0x004fc60000000016 */
[----:B------:R-:W2:Y:S01]  /*3580*/  LDG.E.64 R44, desc[UR6][R42.64] ;  /* 0x000000062a2c7981 */ /* 0x000ea2000c1e1b00 */
[----:B------:R-:W-:-:S03]  /*3590*/  DFMA R50, R50, R24, R34 ;  /* 0x000000183232722b */ /* 0x000fc60000000022 */
[----:B------:R-:W5:Y:S04]  /*35a0*/  LDG.E.64 R24, desc[UR6][R56.64+0x1000] ;  /* 0x0010000638187981 */ /* 0x000f68000c1e1b00 */
[----:B------:R-:W3:Y:S01]  /*35b0*/  LDG.E.64 R34, desc[UR6][R56.64+0x1800] ;  /* 0x0018000638227981 */ /* 0x000ee2000c1e1b00 */
[----:B------:R-:W-:-:S05]  /*35c0*/  VIADD R0, R0, 0x4 ;  /* 0x0000000400007836 */ /* 0x000fca0000000000 */
[----:B------:R-:W-:Y:S01]  /*35d0*/  ISETP.NE.AND P0, PT, R0, RZ, PT ;  /* 0x000000ff0000720c */ /* 0x000fe20003f05270 */
[----:B----4-:R-:W-:Y:S02]  /*35e0*/  DFMA R52, R32, R54, R52 ;  /* 0x000000362034722b */ /* 0x010fe40000000034 */
[C---:B------:R-:W-:Y:S02]  /*35f0*/  DFMA R20, R30.reuse, R36, R20 ;  /* 0x000000241e14722b */ /* 0x040fe40000000014 */
[----:B------:R-:W-:Y:S01]  /*3600*/  DFMA R26, R30, R38, R26 ;  /* 0x000000261e1a722b */ /* 0x000fe2000000001a */
[----:B------:R-:W-:Y:S01]  /*3610*/  IADD3 R3, PT, PT, R3, 0x400, RZ ;  /* 0x0000040003037810 */ /* 0x000fe20007ffe0ff */
[----:B------:R-:W-:Y:S01]  /*3620*/  VIADD R7, R7, 0x400 ;  /* 0x0000040007077836 */ /* 0x000fe20000000000 */
[C---:B--2---:R-:W-:Y:S02]  /*3630*/  DFMA R44, R32.reuse, R44, R22 ;  /* 0x0000002c202c722b */ /* 0x044fe40000000016 */
[----:B-----5:R-:W-:-:S02]  /*3640*/  DFMA R24, R32, R24, R50 ;  /* 0x000000182018722b */ /* 0x020fc40000000032 */
[----:B------:R-:W-:-:S06]  /*3650*/  DFMA R22, R30, R46, R52 ;  /* 0x0000002e1e16722b */ /* 0x000fcc0000000034 */
[C---:B---3--:R-:W-:Y:S02]  /*3660*/  DFMA R34, R30.reuse, R34, R24 ;  /* 0x000000221e22722b */ /* 0x048fe40000000018 */
[----:B------:R-:W-:Y:S01]  /*3670*/  DFMA R24, R30, R48, R44 ;  /* 0x000000301e18722b */ /* 0x000fe2000000002c */
[----:B------:R-:W-:Y:S10]  /*3680*/  @P0 BRA `(.L_x_49) ;  /* 0xfffffff800d40947 */ /* 0x000ff4000383ffff */
.L_x_48:
[----:B------:R-:W-:Y:S05]  /*3690*/  BSYNC.RECONVERGENT B2 ;  /* 0x0000000000027941 */ /* 0x000fea0003800200 */
.L_x_47:
[----:B------:R-:W-:-:S04]  /*36a0*/  LEA.HI R0, R6, 0x1, RZ, 0x18 ;  /* 0x0000000106007811 */ /* 0x000fc800078fc0ff */
[----:B------:R-:W-:-:S13]  /*36b0*/  LOP3.LUT P0, R0, R0, 0x3, RZ, 0xc0, !PT ;  /* 0x0000000300007812 */ /* 0x000fda000780c0ff */
[----:B------:R-:W-:Y:S05]  /*36c0*/  @!P0 BRA `(.L_x_46) ;  /* 0x0000000400188947 */ /* 0x000fea0003800000 */
[----:B------:R-:W-:Y:S01]  /*36d0*/  ISETP.NE.AND P1, PT, R0, 0x1, PT ;  /* 0x000000010000780c */ /* 0x000fe20003f25270 */
[----:B------:R-:W-:Y:S01]  /*36e0*/  BSSY.RECONVERGENT B2, `(.L_x_50) ;  /* 0x000002b000027945 */ /* 0x000fe20003800200 */
[----:B------:R-:W-:-:S11]  /*36f0*/  LOP3.LUT P0, RZ, R6, 0x100, RZ, 0xc0, !PT ;  /* 0x0000010006ff7812 */ /* 0x000fd6000780c0ff */
[----:B------:R-:W-:Y:S05]  /*3700*/  @!P1 BRA `(.L_x_51) ;  /* 0x0000000000a09947 */ /* 0x000fea0003800000 */
[----:B------:R-:W-:-:S05]  /*3710*/  IADD3 R37, PT, PT, R8, R3, RZ ;  /* 0x0000000308257210 */ /* 0x000fca0007ffe0ff */
[----:B------:R-:W-:-:S04]  /*3720*/  IMAD.WIDE R18, R37, 0x8, R14 ;  /* 0x0000000825127825 */ /* 0x000fc800078e020e */
[C---:B------:R-:W-:Y:S01]  /*3730*/  IMAD.WIDE R32, R37.reuse, 0x10, R16 ;  /* 0x0000001025207825 */ /* 0x040fe200078e0210 */
[----:B------:R-:W2:Y:S04]  /*3740*/  LDG.E.64 R28, desc[UR6][R18.64] ;  /* 0x00000006121c7981 */ /* 0x000ea8000c1e1b00 */
[----:B------:R-:W2:Y:S01]  /*3750*/  LDG.E.64 R6, desc[UR6][R32.64+0x8] ;  /* 0x0000080620067981 */ /* 0x000ea2000c1e1b00 */
[----:B------:R-:W-:-:S03]  /*3760*/  IMAD.WIDE R36, R37, 0x8, R12 ;  /* 0x0000000825247825 */ /* 0x000fc600078e020c */
[----:B------:R-:W3:Y:S04]  /*3770*/  LDG.E.64 R40, desc[UR6][R18.64+0x800] ;  /* 0x0008000612287981 */ /* 0x000ee8000c1e1b00 */
[----:B------:R-:W3:Y:S04]  /*3780*/  LDG.E.64 R42, desc[UR6][R32.64+0x1008] ;  /* 0x00100806202a7981 */ /* 0x000ee8000c1e1b00 */
[----:B------:R-:W4:Y:S01]  /*3790*/  LDG.E.64 R38, desc[UR6][R36.64] ;  /* 0x0000000624267981 */ /* 0x000f22000c1e1b00 */
[----:B------:R-:W-:-:S05]  /*37a0*/  IMAD.WIDE R54, R5, 0x8, R36 ;  /* 0x0000000805367825 */ /* 0x000fca00078e0224 */
[----:B------:R-:W5:Y:S01]  /*37b0*/  LDG.E.64 R46, desc[UR6][R54.64] ;  /* 0x00000006362e7981 */ /* 0x000f62000c1e1b00 */
[----:B------:R-:W-:-:S03]  /*37c0*/  IMAD.WIDE R52, R5, 0x8, R54 ;  /* 0x0000000805347825 */ /* 0x000fc600078e0236 */
[----:B------:R-:W5:Y:S01]  /*37d0*/  LDG.E.64 R36, desc[UR6][R36.64+0x800] ;  /* 0x0008000624247981 */ /* 0x000f62000c1e1b00 */
[----:B------:R-:W-:-:S03]  /*37e0*/  IMAD.WIDE R50, R5, 0x8, R52 ;  /* 0x0000000805327825 */ /* 0x000fc600078e0234 */
[----:B------:R-:W5:Y:S04]  /*37f0*/  LDG.E.64 R32, desc[UR6][R54.64+0x800] ;  /* 0x0008000636207981 */ /* 0x000f68000c1e1b00 */
[----:B------:R-:W5:Y:S01]  /*3800*/  LDG.E.64 R48, desc[UR6][R52.64+0x800] ;  /* 0x0008000634307981 */ /* 0x000f62000c1e1b00 */
[----:B------:R-:W-:-:S03]  /*3810*/  IMAD.WIDE R30, R5, 0x8, R50 ;  /* 0x00000008051e7825 */ /* 0x000fc600078e0232 */
[----:B------:R-:W5:Y:S01]  /*3820*/  LDG.E.64 R56, desc[UR6][R50.64+0x800] ;  /* 0x0008000632387981 */ /* 0x000f62000c1e1b00 */
[----:B------:R-:W-:-:S03]  /*3830*/  IMAD.WIDE R60, R5, 0x8, R30 ;  /* 0x00000008053c7825 */ /* 0x000fc600078e021e */
[----:B------:R-:W5:Y:S04]  /*3840*/  LDG.E.64 R58, desc[UR6][R30.64+0x800] ;  /* 0x000800061e3a7981 */ /* 0x000f68000c1e1b00 */
[----:B------:R-:W5:Y:S04]  /*3850*/  LDG.E.64 R44, desc[UR6][R60.64] ;  /* 0x000000063c2c7981 */ /* 0x000f68000c1e1b00 */
[----:B------:R-:W5:Y:S01]  /*3860*/  LDG.E.64 R18, desc[UR6][R60.64+0x800] ;  /* 0x000800063c127981 */ /* 0x000f62000c1e1b00 */
[----:B--2---:R-:W-:Y:S02]  /*3870*/  DMUL R28, R28, R6 ;  /* 0x000000061c1c7228 */ /* 0x004fe40000000000 */
[----:B---3--:R-:W-:Y:S01]  /*3880*/  DMUL R6, R40, R42 ;  /* 0x0000002a28067228 */ /* 0x008fe20000000000 */
[----:B------:R-:W2:Y:S05]  /*3890*/  LDG.E.64 R42, desc[UR6][R52.64] ;  /* 0x00000006342a7981 */ /* 0x000eaa000c1e1b00 */
[C---:B----4-:R-:W-:Y:S01]  /*38a0*/  DFMA R10, R28.reuse, R38, R10 ;  /* 0x000000261c0a722b */ /* 0x050fe2000000000a */
[----:B------:R-:W3:Y:S04]  /*38b0*/  LDG.E.64 R40, desc[UR6][R50.64] ;  /* 0x0000000632287981 */ /* 0x000ee8000c1e1b00 */
[----:B------:R-:W4:Y:S01]  /*38c0*/  LDG.E.64 R38, desc[UR6][R30.64] ;  /* 0x000000061e267981 */ /* 0x000f22000c1e1b00 */
[----:B-----5:R-:W-:Y:S01]  /*38d0*/  DFMA R20, R28, R46, R20 ;  /* 0x0000002e1c14722b */ /* 0x020fe20000000014 */
[----:B------:R-:W-:Y:S01]  /*38e0*/  VIADD R3, R3, 0x200 ;  /* 0x0000020003037836 */ /* 0x000fe20000000000 */
[----:B------:R-:W-:-:S06]  /*38f0*/  DFMA R10, R6, R36, R10 ;  /* 0x00000024060a722b */ /* 0x000fcc000000000a */
[----:B------:R-:W-:Y:S02]  /*3900*/  DFMA R20, R6, R32, R20 ;  /* 0x000000200614722b */ /* 0x000fe40000000014 */
[----:B------:R-:W-:-:S08]  /*3910*/  DFMA R34, R28, R44, R34 ;  /* 0x0000002c1c22722b */ /* 0x000fd00000000022 */
[----:B------:R-:W-:Y:S02]  /*3920*/  DFMA R34, R6, R18, R34 ;  /* 0x000000120622722b */ /* 0x000fe40000000022 */
[C---:B--2---:R-:W-:Y:S02]  /*3930*/  DFMA R22, R28.reuse, R42, R22 ;  /* 0x0000002a1c16722b */ /* 0x044fe40000000016 */
[C---:B---3--:R-:W-:Y:S02]  /*3940*/  DFMA R24, R28.reuse, R40, R24 ;  /* 0x000000281c18722b */ /* 0x048fe40000000018 */
[----:B----4-:R-:W-:-:S04]  /*3950*/  DFMA R26, R28, R38, R26 ;  /* 0x000000261c1a722b */ /* 0x010fc8000000001a */
[C---:B------:R-:W-:Y:S02]  /*3960*/  DFMA R22, R6.reuse, R48, R22 ;  /* 0x000000300616722b */ /* 0x040fe40000000016 */
[C---:B------:R-:W-:Y:S02]  /*3970*/  DFMA R24, R6.reuse, R56, R24 ;  /* 0x000000380618722b */ /* 0x040fe40000000018 */
[----:B------:R-:W-:-:S11]  /*3980*/  DFMA R26, R6, R58, R26 ;  /* 0x0000003a061a722b */ /* 0x000fd6000000001a */
.L_x_51:
[----:B------:R-:W-:Y:S05]  /*3990*/  BSYNC.RECONVERGENT B2 ;  /* 0x0000000000027941 */ /* 0x000fea0003800200 */
.L_x_50:
[----:B------:R-:W-:Y:S05]  /*39a0*/  @P0 BRA `(.L_x_46) ;  /* 0x0000000000600947 */ /* 0x000fea0003800000 */
[----:B------:R-:W-:-:S05]  /*39b0*/  IADD3 R3, PT, PT, R8, R3, RZ ;  /* 0x0000000308037210 */ /* 0x000fca0007ffe0ff */
[----:B------:R-:W-:-:S04]  /*39c0*/  IMAD.WIDE R12, R3, 0x8, R12 ;  /* 0x00000008030c7825 */ /* 0x000fc800078e020c */
[----:B------:R-:W-:-:S04]  /*39d0*/  IMAD.WIDE R14, R3, 0x8, R14 ;  /* 0x00000008030e7825 */ /* 0x000fc800078e020e */
[----:B------:R-:W-:Y:S02]  /*39e0*/  IMAD.WIDE R8, R5, 0x8, R12 ;  /* 0x0000000805087825 */ /* 0x000fe400078e020c */
[----:B------:R-:W2:Y:S02]  /*39f0*/  LDG.E.64 R14, desc[UR6][R14.64] ;  /* 0x000000060e0e7981 */ /* 0x000ea4000c1e1b00 */
[----:B------:R-:W-:Y:S02]  /*3a00*/  IMAD.WIDE R16, R3, 0x10, R16 ;  /* 0x0000001003107825 */ /* 0x000fe400078e0210 */
[----:B------:R-:W3:Y:S02]  /*3a10*/  LDG.E.64 R12, desc[UR6][R12.64] ;  /* 0x000000060c0c7981 */ /* 0x000ee4000c1e1b00 */
[C---:B------:R-:W-:Y:S02]  /*3a20*/  IMAD.WIDE R18, R5.reuse, 0x8, R8 ;  /* 0x0000000805127825 */ /* 0x040fe400078e0208 */
[----:B------:R-:W2:Y:S02]  /*3a30*/  LDG.E.64 R16, desc[UR6][R16.64+0x8] ;  /* 0x0000080610107981 */ /* 0x000ea4000c1e1b00 */
[----:B------:R-:W-:-:S02]  /*3a40*/  IMAD.WIDE R28, R5, 0x8, R18 ;  /* 0x00000008051c7825 */ /* 0x000fc400078e0212 */
[----:B------:R-:W4:Y:S04]  /*3a50*/  LDG.E.64 R8, desc[UR6][R8.64] ;  /* 0x0000000608087981 */ /* 0x000f28000c1e1b00 */
[----:B------:R-:W5:Y:S01]  /*3a60*/  LDG.E.64 R18, desc[UR6][R18.64] ;  /* 0x0000000612127981 */ /* 0x000f62000c1e1b00 */
[----:B------:R-:W-:-:S03]  /*3a70*/  IMAD.WIDE R30, R5, 0x8, R28 ;  /* 0x00000008051e7825 */ /* 0x000fc600078e021c */
[----:B------:R-:W5:Y:S01]  /*3a80*/  LDG.E.64 R28, desc[UR6][R28.64] ;  /* 0x000000061c1c7981 */ /* 0x000f62000c1e1b00 */
[----:B------:R-:W-:-:S03]  /*3a90*/  IMAD.WIDE R32, R5, 0x8, R30 ;  /* 0x0000000805207825 */ /* 0x000fc600078e021e */
[----:B------:R-:W5:Y:S04]  /*3aa0*/  LDG.E.64 R30, desc[UR6][R30.64] ;  /* 0x000000061e1e7981 */ /* 0x000f68000c1e1b00 */
[----:B------:R-:W5:Y:S01]  /*3ab0*/  LDG.E.64 R32, desc[UR6][R32.64] ;  /* 0x0000000620207981 */ /* 0x000f62000c1e1b00 */
[----:B--2---:R-:W-:-:S08]  /*3ac0*/  DMUL R6, R14, R16 ;  /* 0x000000100e067228 */ /* 0x004fd00000000000 */
[C---:B---3--:R-:W-:Y:S02]  /*3ad0*/  DFMA R10, R6.reuse, R12, R10 ;  /* 0x0000000c060a722b */ /* 0x048fe4000000000a */
[C---:B----4-:R-:W-:Y:S02]  /*3ae0*/  DFMA R20, R6.reuse, R8, R20 ;  /* 0x000000080614722b */ /* 0x050fe40000000014 */
[C---:B-----5:R-:W-:Y:S02]  /*3af0*/  DFMA R22, R6.reuse, R18, R22 ;  /* 0x000000120616722b */ /* 0x060fe40000000016 */
[C---:B------:R-:W-:Y:S02]  /*3b00*/  DFMA R24, R6.reuse, R28, R24 ;  /* 0x0000001c0618722b */ /* 0x040fe40000000018 */
[C---:B------:R-:W-:Y:S02]  /*3b10*/  DFMA R26, R6.reuse, R30, R26 ;  /* 0x0000001e061a722b */ /* 0x040fe4000000001a */
[----:B------:R-:W-:-:S11]  /*3b20*/  DFMA R34, R6, R32, R34 ;  /* 0x000000200622722b */ /* 0x000fd60000000022 */
.L_x_46:
[----:B------:R-:W-:Y:S05]  /*3b30*/  BSYNC.RECONVERGENT B1 ;  /* 0x0000000000017941 */ /* 0x000fea0003800200 */
.L_x_43:
[----:B------:R-:W0:Y:S01]  /*3b40*/  S2R R0, SR_LANEID ;  /* 0x0000000000007919 */ /* 0x000e220000000000 */
[----:B------:R-:W-:Y:S01]  /*3b50*/  BSSY.RECONVERGENT B1, `(.L_x_52) ;  /* 0x000001a000017945 */ /* 0x000fe20003800200 */
[----:B------:R1:W2:Y:S04]  /*3b60*/  SHFL.DOWN PT, R18, R10, 0x1, 0x1f ;  /* 0x08201f000a127f89 */ /* 0x0002a800000e0000 */
[----:B------:R1:W3:Y:S04]  /*3b70*/  SHFL.DOWN PT, R19, R11, 0x1, 0x1f ;  /* 0x08201f000b137f89 */ /* 0x0002e800000e0000 */
[----:B------:R1:W4:Y:S04]  /*3b80*/  SHFL.DOWN PT, R16, R20, 0x1, 0x1f ;  /* 0x08201f0014107f89 */ /* 0x00032800000e0000 */
[----:B------:R1:W1:Y:S04]  /*3b90*/  SHFL.DOWN PT, R17, R21, 0x1, 0x1f ;  /* 0x08201f0015117f89 */ /* 0x00026800000e0000 */
[----:B------:R0:W1:Y:S04]  /*3ba0*/  SHFL.DOWN PT, R14, R22, 0x1, 0x1f ;  /* 0x08201f00160e7f89 */ /* 0x00006800000e0000 */
[----:B------:R0:W1:Y:S04]  /*3bb0*/  SHFL.DOWN PT, R15, R23, 0x1, 0x1f ;  /* 0x08201f00170f7f89 */ /* 0x00006800000e0000 */
[----:B------:R1:W1:Y:S01]  /*3bc0*/  SHFL.DOWN PT, R12, R24, 0x1, 0x1f ;  /* 0x08201f00180c7f89 */ /* 0x00026200000e0000 */
[----:B0-----:R-:W-:-:S03]  /*3bd0*/  ISETP.GT.AND P0, PT, R0, 0x1e, PT ;  /* 0x0000001e0000780c */ /* 0x001fc60003f04270 */
[----:B------:R0:W0:Y:S01]  /*3be0*/  SHFL.DOWN PT, R13, R25, 0x1, 0x1f ;  /* 0x08201f00190d7f89 */ /* 0x00002200000e0000 */
        /* <DEDUP_REMOVED lines=9> */
[----:B-1234-:R-:W-:Y:S05]  /*3c80*/  @P0 BRA `(.L_x_53) ;  /* 0x0000000000180947 */ /* 0x01efea0003800000 */
[----:B------:R-:W-:Y:S02]  /*3c90*/  DADD R10, R10, R18 ;  /* 0x000000000a0a7229 */ /* 0x000fe40000000012 */
[----:B0-----:R-:W-:Y:S02]  /*3ca0*/  DADD R34, R34, R6 ;  /* 0x0000000022227229 */ /* 0x001fe40000000006 */
[----:B------:R-:W-:Y:S02]  /*3cb0*/  DADD R20, R20, R16 ;  /* 0x0000000014147229 */ /* 0x000fe40000000010 */
[----:B------:R-:W-:Y:S02]  /*3cc0*/  DADD R22, R22, R14 ;  /* 0x0000000016167229 */ /* 0x000fe4000000000e */
[----:B------:R-:W-:Y:S02]  /*3cd0*/  DADD R24, R24, R12 ;  /* 0x0000000018187229 */ /* 0x000fe4000000000c */
[----:B------:R-:W-:-:S11]  /*3ce0*/  DADD R26, R26, R8 ;  /* 0x000000001a1a7229 */ /* 0x000fd60000000008 */
.L_x_53:
[----:B------:R-:W-:Y:S05]  /*3cf0*/  BSYNC.RECONVERGENT B1 ;  /* 0x0000000000017941 */ /* 0x000fea0003800200 */
.L_x_52:
[----:B------:R1:W2:Y:S01]  /*3d00*/  SHFL.DOWN PT, R18, R10, 0x2, 0x1f ;  /* 0x08401f000a127f89 */ /* 0x0002a200000e0000 */
[----:B------:R-:W-:Y:S03]  /*3d10*/  BSSY.RECONVERGENT B1, `(.L_x_54) ;  /* 0x0000013000017945 */ /* 0x000fe60003800200 */
[----:B------:R1:W3:Y:S04]  /*3d20*/  SHFL.DOWN PT, R19, R11, 0x2, 0x1f ;  /* 0x08401f000b137f89 */ /* 0x0002e800000e0000 */
[----:B------:R1:W4:Y:S04]  /*3d30*/  SHFL.DOWN PT, R16, R20, 0x2, 0x1f ;  /* 0x08401f0014107f89 */ /* 0x00032800000e0000 */
[----:B------:R1:W1:Y:S04]  /*3d40*/  SHFL.DOWN PT, R17, R21, 0x2, 0x1f ;  /* 0x08401f0015117f89 */ /* 0x00026800000e0000 */
[----:B------:R0:W1:Y:S04]  /*3d50*/  SHFL.DOWN PT, R14, R22, 0x2, 0x1f ;  /* 0x08401f00160e7f89 */ /* 0x00006800000e0000 */
[----:B------:R0:W1:Y:S04]  /*3d60*/  SHFL.DOWN PT, R15, R23, 0x2, 0x1f ;  /* 0x08401f00170f7f89 */ /* 0x00006800000e0000 */
[----:B------:R1:W1:Y:S04]  /*3d70*/  SHFL.DOWN PT, R12, R24, 0x2, 0x1f ;  /* 0x08401f00180c7f89 */ /* 0x00026800000e0000 */
[----:B0-----:R0:W0:Y:S04]  /*3d80*/  SHFL.DOWN PT, R13, R25, 0x2, 0x1f ;  /* 0x08401f00190d7f89 */ /* 0x00102800000e0000 */
[----:B------:R0:W0:Y:S04]  /*3d90*/  SHFL.DOWN PT, R8, R26, 0x2, 0x1f ;  /* 0x08401f001a087f89 */ /* 0x00002800000e0000 */
[----:B------:R0:W0:Y:S04]  /*3da0*/  SHFL.DOWN PT, R9, R27, 0x2, 0x1f ;  /* 0x08401f001b097f89 */ /* 0x00002800000e0000 */
[----:B------:R0:W0:Y:S04]  /*3db0*/  SHFL.DOWN PT, R6, R34, 0x2, 0x1f ;  /* 0x08401f0022067f89 */ /* 0x00002800000e0000 */
[----:B------:R0:W0:Y:S01]  /*3dc0*/  SHFL.DOWN PT, R7, R35, 0x2, 0x1f ;  /* 0x08401f0023077f89 */ /* 0x00002200000e0000 */
[----:B--234-:R-:W-:Y:S05]  /*3dd0*/  @P1 BRA `(.L_x_55) ;  /* 0x0000000000181947 */ /* 0x01cfea0003800000 */
[----:B-1----:R-:W-:Y:S02]  /*3de0*/  DADD R10, R10, R18 ;  /* 0x000000000a0a7229 */ /* 0x002fe40000000012 */
[----:B0-----:R-:W-:Y:S02]  /*3df0*/  DADD R34, R34, R6 ;  /* 0x0000000022227229 */ /* 0x001fe40000000006 */
[----:B------:R-:W-:Y:S02]  /*3e00*/  DADD R20, R20, R16 ;  /* 0x0000000014147229 */ /* 0x000fe40000000010 */
[----:B------:R-:W-:Y:S02]  /*3e10*/  DADD R22, R22, R14 ;  /* 0x0000000016167229 */ /* 0x000fe4000000000e */
[----:B------:R-:W-:Y:S02]  /*3e20*/  DADD R24, R24, R12 ;  /* 0x0000000018187229 */ /* 0x000fe4000000000c */
[----:B------:R-:W-:-:S11]  /*3e30*/  DADD R26, R26, R8 ;  /* 0x000000001a1a7229 */ /* 0x000fd60000000008 */
.L_x_55:
[----:B------:R-:W-:Y:S05]  /*3e40*/  BSYNC.RECONVERGENT B1 ;  /* 0x0000000000017941 */ /* 0x000fea0003800200 */
.L_x_54:
[----:B------:R2:W3:Y:S01]  /*3e50*/  SHFL.DOWN PT, R18, R10, 0x4, 0x1f ;  /* 0x08801f000a127f89 */ /* 0x0004e200000e0000 */
[----:B------:R-:W-:Y:S03]  /*3e60*/  BSSY.RECONVERGENT B1, `(.L_x_56) ;  /* 0x0000013000017945 */ /* 0x000fe60003800200 */
[----:B------:R2:W4:Y:S04]  /*3e70*/  SHFL.DOWN PT, R19, R11, 0x4, 0x1f ;  /* 0x08801f000b137f89 */ /* 0x00052800000e0000 */
[----:B------:R2:W2:Y:S04]  /*3e80*/  SHFL.DOWN PT, R16, R20, 0x4, 0x1f ;  /* 0x08801f0014107f89 */ /* 0x0004a800000e0000 */
[----:B-1----:R1:W1:Y:S04]  /*3e90*/  SHFL.DOWN PT, R17, R21, 0x4, 0x1f ;  /* 0x08801f0015117f89 */ /* 0x00226800000e0000 */
        /* <DEDUP_REMOVED lines=9> */
[----:B------:R-:W-:Y:S02]  /*3f30*/  DADD R10, R10, R18 ;  /* 0x000000000a0a7229 */ /* 0x000fe40000000012 */
[----:B0-----:R-:W-:Y:S02]  /*3f40*/  DADD R34, R34, R6 ;  /* 0x0000000022227229 */ /* 0x001fe40000000006 */
[----:B-1----:R-:W-:Y:S02]  /*3f50*/  DADD R20, R20, R16 ;  /* 0x0000000014147229 */ /* 0x002fe40000000010 */
[----:B------:R-:W-:Y:S02]  /*3f60*/  DADD R22, R22, R14 ;  /* 0x0000000016167229 */ /* 0x000fe4000000000e */
[----:B------:R-:W-:Y:S02]  /*3f70*/  DADD R24, R24, R12 ;  /* 0x0000000018187229 */ /* 0x000fe4000000000c */
[----:B------:R-:W-:-:S11]  /*3f80*/  DADD R26, R26, R8 ;  /* 0x000000001a1a7229 */ /* 0x000fd60000000008 */
.L_x_57:
[----:B------:R-:W-:Y:S05]  /*3f90*/  BSYNC.RECONVERGENT B1 ;  /* 0x0000000000017941 */ /* 0x000fea0003800200 */
.L_x_56:
        /* <DEDUP_REMOVED lines=20> */
.L_x_59:
[----:B------:R-:W-:Y:S05]  /*40e0*/  BSYNC.RECONVERGENT B1 ;  /* 0x0000000000017941 */ /* 0x000fea0003800200 */
.L_x_58:
        /* <DEDUP_REMOVED lines=20> */
.L_x_61:
[----:B------:R-:W-:Y:S05]  /*4230*/  BSYNC.RECONVERGENT B1 ;  /* 0x0000000000017941 */ /* 0x000fea0003800200 */
.L_x_60:
        /* <DEDUP_REMOVED lines=11> */
.L_x_63:
[----:B------:R-:W-:Y:S05]  /*42f0*/  BSYNC.RECONVERGENT B1 ;  /* 0x0000000000017941 */ /* 0x000fea0003800200 */
.L_x_62:
[----:B------:R-:W-:Y:S01]  /*4300*/  BAR.SYNC.DEFER_BLOCKING 0x0 ;  /* 0x0000000000007b1d */ /* 0x000fe20000010000 */
[----:B------:R-:W-:-:S13]  /*4310*/  ISETP.NE.AND P0, PT, R4, RZ, PT ;  /* 0x000000ff0400720c */ /* 0x000fda0003f05270 */
[----:B------:R-:W-:Y:S05]  /*4320*/  @P0 BRA `(.L_x_24) ;  /* 0x00000004000c0947 */ /* 0x000fea0003800000 */
[----:B------:R-:W3:Y:S01]  /*4330*/  S2UR UR5, SR_CgaCtaId ;  /* 0x00000000000579c3 */ /* 0x000ee20000008800 */
[----:B------:R-:W-:Y:S02]  /*4340*/  UMOV UR4, 0x400 ;  /* 0x0000040000047882 */ /* 0x000fe40000000000 */
[----:B---3--:R-:W-:-:S09]  /*4350*/  ULEA UR4, UR5, UR4, 0x18 ;  /* 0x0000000405047291 */ /* 0x008fd2000f8ec0ff */
[----:B------:R-:W3:Y:S04]  /*4360*/  LDS.128 R48, [UR4+0x40] ;  /* 0x00004004ff307984 */ /* 0x000ee80008000c00 */
[----:B0-----:R-:W0:Y:S04]  /*4370*/  LDS.64 R8, [UR4+0x38] ;  /* 0x00003804ff087984 */ /* 0x001e280008000a00 */
[----:B------:R-:W4:Y:S04]  /*4380*/  LDS.128 R44, [UR4+0x50] ;  /* 0x00005004ff2c7984 */ /* 0x000f280008000c00 */
[----:B------:R-:W5:Y:S04]  /*4390*/  LDS.128 R40, [UR4+0x60] ;  /* 0x00006004ff287984 */ /* 0x000f680008000c00 */
[----:B------:R-:W5:Y:S04]  /*43a0*/  LDS.128 R36, [UR4+0x70] ;  /* 0x00007004ff247984 */ /* 0x000f680008000c00 */
[----:B------:R-:W5:Y:S04]  /*43b0*/  LDS.128 R28, [UR4+0x80] ;  /* 0x00008004ff1c7984 */ /* 0x000f680008000c00 */
[----:B-1----:R-:W1:Y:S04]  /*43c0*/  LDS.128 R16, [UR4+0x90] ;  /* 0x00009004ff107984 */ /* 0x002e680008000c00 */
[----:B------:R-:W1:Y:S04]  /*43d0*/  LDS.128 R4, [UR4+0xa0] ;  /* 0x0000a004ff047984 */ /* 0x000e680008000c00 */
[----:B------:R-:W1:Y:S01]  /*43e0*/  LDS.128 R12, [UR4+0xb0] ;  /* 0x0000b004ff0c7984 */ /* 0x000e620008000c00 */
[----:B---3--:R-:W-:-:S02]  /*43f0*/  DADD R48, R20, R48 ;  /* 0x0000000014307229 */ /* 0x008fc40000000030 */
[----:B------:R-:W-:Y:S02]  /*4400*/  DADD R50, R22, R50 ;  /* 0x0000000016327229 */ /* 0x000fe40000000032 */
[----:B0-----:R-:W-:Y:S01]  /*4410*/  DADD R32, R10, R8 ;  /* 0x000000000a207229 */ /* 0x001fe20000000008 */
[----:B--2---:R-:W0:Y:S01]  /*4420*/  LDS.128 R20, [UR4+0xc0] ;  /* 0x0000c004ff147984 */ /* 0x004e220008000c00 */
[----:B----4-:R-:W-:-:S03]  /*4430*/  DADD R44, R24, R44 ;  /* 0x00000000182c7229 */ /* 0x010fc6000000002c */
[----:B------:R-:W2:Y:S01]  /*4440*/  LDS.128 R8, [UR4+0xd0] ;  /* 0x0000d004ff087984 */ /* 0x000ea20008000c00 */
[----:B------:R-:W-:Y:S02]  /*4450*/  DADD R46, R26, R46 ;  /* 0x000000001a2e7229 */ /* 0x000fe4000000002e */
[----:B-----5:R-:W-:Y:S01]  /*4460*/  DADD R40, R34, R40 ;  /* 0x0000000022287229 */ /* 0x020fe20000000028 */
[----:B------:R-:W3:Y:S01]  /*4470*/  LDS.128 R24, [UR4+0xe0] ;  /* 0x0000e004ff187984 */ /* 0x000ee20008000c00 */
[----:B------:R-:W-:Y:S02]  /*4480*/  DADD R42, R32, R42 ;  /* 0x00000000202a7229 */ /* 0x000fe4000000002a */
[----:B------:R-:W-:Y:S01]  /*4490*/  DADD R38, R50, R38 ;  /* 0x0000000032267229 */ /* 0x000fe20000000026 */
[----:B------:R-:W4:Y:S01]  /*44a0*/  LDS.128 R32, [UR4+0xf0] ;  /* 0x0000f004ff207984 */ /* 0x000f220008000c00 */
[----:B------:R-:W-:Y:S02]  /*44b0*/  DADD R36, R48, R36 ;  /* 0x0000000030247229 */ /* 0x000fe40000000024 */
[----:B------:R-:W-:-:S02]  /*44c0*/  DADD R28, R44, R28 ;  /* 0x000000002c1c7229 */ /* 0x000fc4000000001c */
[----:B------:R-:W-:Y:S02]  /*44d0*/  DADD R30, R46, R30 ;  /* 0x000000002e1e7229 */ /* 0x000fe4000000001e */
[----:B-1----:R-:W-:Y:S02]  /*44e0*/  DADD R40, R40, R16 ;  /* 0x0000000028287229 */ /* 0x002fe40000000010 */
[----:B------:R-:W-:Y:S02]  /*44f0*/  DADD R48, R42, R18 ;  /* 0x000000002a307229 */ /* 0x000fe40000000012 */
[----:B------:R-:W-:Y:S01]  /*4500*/  DADD R46, R38, R6 ;  /* 0x00000000262e7229 */ /* 0x000fe20000000006 */
[----:B------:R-:W1:Y:S01]  /*4510*/  LDS.128 R16, [UR4+0x100] ;  /* 0x00010004ff107984 */ /* 0x000e620008000c00 */
        /* <DEDUP_REMOVED lines=9> */
[----:B--2---:R-:W-:Y:S02]  /*45b0*/  DADD R44, R44, R8 ;  /* 0x000000002c2c7229 */ /* 0x004fe40000000008 */
[----:B------:R-:W-:Y:S01]  /*45c0*/  DADD R46, R46, R10 ;  /* 0x000000002e2e7229 */ /* 0x000fe2000000000a */
[----:B------:R-:W2:Y:S01]  /*45d0*/  LDS.128 R8, [UR4+0x150] ;  /* 0x00015004ff087984 */ /* 0x000ea20008000c00 */
[----:B---3--:R-:W-:-:S02]  /*45e0*/  DADD R38, R38, R24 ;  /* 0x0000000026267229 */ /* 0x008fc40000000018 */
[----:B------:R-:W-:Y:S01]  /*45f0*/  DADD R48, R42, R26 ;  /* 0x000000002a307229 */ /* 0x000fe2000000001a */
[----:B------:R-:W3:Y:S01]  /*4600*/  LDS.128 R24, [UR4+0x160] ;  /* 0x00016004ff187984 */ /* 0x000ee20008000c00 */
[----:B----4-:R-:W-:Y:S02]  /*4610*/  DADD R50, R40, R32 ;  /* 0x0000000028327229 */ /* 0x010fe40000000020 */
[----:B------:R-:W-:Y:S01]  /*4620*/  DADD R34, R36, R34 ;  /* 0x0000000024227229 */ /* 0x000fe20000000022 */
[----:B------:R-:W4:Y:S04]  /*4630*/  LDS.128 R40, [UR4+0x170] ;  /* 0x00017004ff287984 */ /* 0x000f280008000c00 */
[----:B------:R-:W4:Y:S01]  /*4640*/  LDS.64 R32, [UR4+0x180] ;  /* 0x00018004ff207984 */ /* 0x000f220008000a00 */
[----:B-1----:R-:W-:-:S02]  /*4650*/  DADD R16, R44, R16 ;  /* 0x000000002c107229 */ /* 0x002fc40000000010 */
        /* <DEDUP_REMOVED lines=9> */
[----:B--2---:R-:W-:Y:S02]  /*46f0*/  DADD R8, R12, R8 ;  /* 0x000000000c087229 */ /* 0x004fe40000000008 */
[----:B------:R-:W-:Y:S02]  /*4700*/  DADD R10, R14, R10 ;  /* 0x000000000e0a7229 */ /* 0x000fe4000000000a */
[----:B---3--:R-:W-:-:S02]  /*4710*/  DADD R20, R20, R24 ;  /* 0x0000000014147229 */ /* 0x008fc40000000018 */
[----:B------:R-:W-:Y:S02]  /*4720*/  DADD R22, R22, R26 ;  /* 0x0000000016167229 */ /* 0x000fe4000000001a */
[----:B----4-:R-:W-:Y:S02]  /*4730*/  DADD R24, R4, R40 ;  /* 0x0000000004187229 */ /* 0x010fe40000000028 */
[----:B------:R-:W-:Y:S02]  /*4740*/  DADD R26, R6, R42 ;  /* 0x00000000061a7229 */ /* 0x000fe4000000002a */
[----:B------:R-:W-:-:S11]  /*4750*/  DADD R34, R8, R32 ;  /* 0x0000000008227229 */ /* 0x000fd60000000020 */
.L_x_24:
[----:B------:R-:W-:Y:S05]  /*4760*/  BSYNC.RECONVERGENT B0 ;  /* 0x0000000000007941 */ /* 0x000fea0003800200 */
.L_x_0:
[----:B------:R-:W-:Y:S05]  /*4770*/  @P0 EXIT ;  /* 0x000000000000094d */ /* 0x000fea0003800000 */
[----:B0-----:R-:W1:Y:S02]  /*4780*/  LDC.64 R4, c[0x0][0x388] ;  /* 0x0000e200ff047b82 */ /* 0x001e640000000a00 */
[----:B-12---:R-:W-:-:S05]  /*4790*/  IMAD.WIDE.U32 R2, R2, 0x30, R4 ;  /* 0x0000003002027825 */ /* 0x006fca00078e0004 */
[----:B------:R-:W-:Y:S04]  /*47a0*/  STG.E.64 desc[UR6][R2.64], R10 ;  /* 0x0000000a02007986 */ /* 0x000fe8000c101b06 */
[----:B------:R-:W-:Y:S04]  /*47b0*/  STG.E.64 desc[UR6][R2.64+0x8], R20 ;  /* 0x0000081402007986 */ /* 0x000fe8000c101b06 */
[----:B------:R-:W-:Y:S04]  /*47c0*/  STG.E.64 desc[UR6][R2.64+0x10], R22 ;  /* 0x0000101602007986 */ /* 0x000fe8000c101b06 */
[----:B------:R-:W-:Y:S04]  /*47d0*/  STG.E.64 desc[UR6][R2.64+0x18], R24 ;  /* 0x0000181802007986 */ /* 0x000fe8000c101b06 */
[----:B------:R-:W-:Y:S04]  /*47e0*/  STG.E.64 desc[UR6][R2.64+0x20], R26 ;  /* 0x0000201a02007986 */ /* 0x000fe8000c101b06 */
[----:B------:R-:W-:Y:S01]  /*47f0*/  STG.E.64 desc[UR6][R2.64+0x28], R34 ;  /* 0x0000282202007986 */ /* 0x000fe2000c101b06 */
[----:B------:R-:W-:Y:S05]  /*4800*/  EXIT ;  /* 0x000000000000794d */ /* 0x000fea0003800000 */
.L_x_64:
[----:B------:R-:W-:-:S00]  /*4810*/  BRA `(.L_x_64) ;  /* 0xfffffffc00fc7947 */ /* 0x000fc0000383ffff */
[----:B------:R-:W-:-:S00]  /*4820*/  NOP ;  /* 0x0000000000007918 */ /* 0x000fc00000000000 */
        /* <DEDUP_REMOVED lines=13> */
.L_x_545:


//--------------------- .text._ZN3cub18CUB_300001_SM_10006detail6reduce28DeviceReduceSingleTileKernelINS2_10policy_hubIN4cuda3std3__45tupleIJddddddEEEy9tuple_sumE10Policy1000EN6thrust24THRUST_300001_SM_1000_NS17counting_iteratorIiNSE_11use_defaultESG_SG_EEPS9_ySA_S9_S9_13saxpy_functorILb0EEEEvT0_T1_T2_T3_T4_T6_ --------------------------
	.section	.text._ZN3cub18CUB_300001_SM_10006detail6reduce28DeviceReduceSingleTileKernelINS2_10policy_hubIN4cuda3std3__45tupleIJddddddEEEy9tuple_sumE10Policy1000EN6thrust24THRUST_300001_SM_1000_NS17counting_iteratorIiNSE_11use_defaultESG_SG_EEPS9_ySA_S9_S9_13saxpy_functorILb0EEEEvT0_T1_T2_T3_T4_T6_,"ax",@progbits
	.align	128
        .global         _ZN3cub18CUB_300001_SM_10006detail6reduce28DeviceReduceSingleTileKernelINS2_10policy_hubIN4cuda3std3__45tupleIJddddddEEEy9tuple_sumE10Policy1000EN6thrust24THRUST_300001_SM_1000_NS17counting_iteratorIiNSE_11use_defaultESG_SG_EEPS9_ySA_S9_S9_13saxpy_functorILb0EEEEvT0_T1_T2_T3_T4_T6_
        .type           _ZN3cub18CUB_300001_SM_10006detail6reduce28DeviceReduceSingleTileKernelINS2_10policy_hubIN4cuda3std3__45tupleIJddddddEEEy9tuple_sumE10Policy1000EN6thrust24THRUST_300001_SM_1000_NS17counting_iteratorIiNSE_11use_defaultESG_SG_EEPS9_ySA_S9_S9_13saxpy_functorILb0EEEEvT0_T1_T2_T3_T4_T6_,@function
        .size           _ZN3cub18CUB_300001_SM_10006detail6reduce28DeviceReduceSingleTileKernelINS2_10policy_hubIN4cuda3std3__45tupleIJddddddEEEy9tuple_sumE10Policy1000EN6thrust24THRUST_300001_SM_1000_NS17counting_iteratorIiNSE_11use_defaultESG_SG_EEPS9_ySA_S9_S9_13saxpy_functorILb0EEEEvT0_T1_T2_T3_T4_T6_,(.L_x_546 - _ZN3cub18CUB_300001_SM_10006detail6reduce28DeviceReduceSingleTileKernelINS2_10policy_hubIN4cuda3std3__45tupleIJddddddEEEy9tuple_sumE10Policy1000EN6thrust24THRUST_300001_SM_1000_NS17counting_iteratorIiNSE_11use_defaultESG_SG_EEPS9_ySA_S9_S9_13saxpy_functorILb0EEEEvT0_T1_T2_T3_T4_T6_)
        .other          _ZN3cub18CUB_300001_SM_10006detail6reduce28DeviceReduceSingleTileKernelINS2_10policy_hubIN4cuda3std3__45tupleIJddddddEEEy9tuple_sumE10Policy1000EN6thrust24THRUST_300001_SM_1000_NS17counting_iteratorIiNSE_11use_defaultESG_SG_EEPS9_ySA_S9_S9_13saxpy_functorILb0EEEEvT0_T1_T2_T3_T4_T6_,@"STO_CUDA_ENTRY STV_DEFAULT"
_ZN3cub18CUB_300001_SM_10006detail6reduce28DeviceReduceSingleTileKernelINS2_10policy_hubIN4cuda3std3__45tupleIJddddddEEEy9tuple_sumE10Policy1000EN6thrust24THRUST_300001_SM_1000_NS17counting_iteratorIiNSE_11use_defaultESG_SG_EEPS9_ySA_S9_S9_13saxpy_functorILb0EEEEvT0_T1_T2_T3_T4_T6_:
.text._ZN3cub18CUB_300001_SM_10006detail6reduce28DeviceReduceSingleTileKernelINS2_10policy_hubIN4cuda3std3__45tupleIJddddddEEEy9tuple_sumE10Policy1000EN6thrust24THRUST_300001_SM_1000_NS17counting_iteratorIiNSE_11use_defaultESG_SG_EEPS9_ySA_S9_S9_13saxpy_functorILb0EEEEvT0_T1_T2_T3_T4_T6_:
[----:B------:R-:W-:Y:S01]  /*0000*/  LDC R1, c[0x0][0x37c] ;  /* 0x0000df00ff017b82 */ /* 0x000fe20000000800 */
[----:B------:R-:W0:Y:S01]  /*0010*/  LDCU.64 UR4, c[0x0][0x390] ;  /* 0x00007200ff0477ac */ /* 0x000e220008000a00 */
[----:B------:R-:W1:Y:S01]  /*0020*/  LDCU.64 UR8, c[0x0][0x358] ;  /* 0x00006b00ff0877ac */ /* 0x000e620008000a00 */
[----:B0-----:R-:W-:-:S04]  /*0030*/  UISETP.NE.U32.AND UP0, UPT, UR4, URZ, UPT ;  /* 0x000000ff0400728c */ /* 0x001fc8000bf05070 */
[----:B------:R-:W-:-:S09]  /*0040*/  UISETP.NE.AND.EX UP0, UPT, UR5, URZ, UPT, UP0 ;  /* 0x000000ff0500728c */ /* 0x000fd2000bf05300 */
[----:B-1----:R-:W-:Y:S05]  /*0050*/  BRA.U UP0, `(.L_x_65) ;  /* 0x0000000100447547 */ /* 0x002fea000b800000 */
[----:B------:R-:W0:Y:S02]  /*0060*/  S2R R0, SR_TID.X ;  /* 0x0000000000007919 */ /* 0x000e240000002100 */
[----:B0-----:R-:W-:-:S13]  /*0070*/  ISETP.NE.AND P0, PT, R0, RZ, PT ;  /* 0x000000ff0000720c */ /* 0x001fda0003f05270 */
[----:B------:R-:W-:Y:S05]  /*0080*/  @P0 EXIT ;  /* 0x000000000000094d */ /* 0x000fea0003800000 */
[----:B------:R-:W0:Y:S08]  /*0090*/  LDC.64 R2, c[0x0][0x388] ;  /* 0x0000e200ff027b82 */ /* 0x000e300000000a00 */
[----:B------:R-:W0:Y:S08]  /*00a0*/  LDC.64 R4, c[0x0][0x3a0] ;  /* 0x0000e800ff047b82 */ /* 0x000e300000000a00 */
[----:B------:R-:W1:Y:S08]  /*00b0*/  LDC.64 R6, c[0x0][0x3a8] ;  /* 0x0000ea00ff067b82 */ /* 0x000e700000000a00 */
[----:B------:R-:W2:Y:S08]  /*00c0*/  LDC.64 R8, c[0x0][0x3b0] ;  /* 0x0000ec00ff087b82 */ /* 0x000eb00000000a00 */
[----:B------:R-:W3:Y:S01]  /*00d0*/  LDC.64 R10, c[0x0][0x3b8] ;  /* 0x0000ee00ff0a7b82 */ /* 0x000ee20000000a00 */
[----:B0-----:R-:W-:Y:S07]  /*00e0*/  STG.E.64 desc[UR8][R2.64], R4 ;  /* 0x0000000402007986 */ /* 0x001fee000c101b08 */
[----:B------:R-:W0:Y:S01]  /*00f0*/  LDC.64 R12, c[0x0][0x3c0] ;  /* 0x0000f000ff0c7b82 */ /* 0x000e220000000a00 */
[----:B-1----:R-:W-:Y:S07]  /*0100*/  STG.E.64 desc[UR8][R2.64+0x8], R6 ;  /* 0x0000080602007986 */ /* 0x002fee000c101b08 */
[----:B------:R-:W1:Y:S01]  /*0110*/  LDC.64 R14, c[0x0][0x3c8] ;  /* 0x0000f200ff0e7b82 */ /* 0x000e620000000a00 */
[----:B--2---:R-:W-:Y:S04]  /*0120*/  STG.E.64 desc[UR8][R2.64+0x10], R8 ;  /* 0x0000100802007986 */ /* 0x004fe8000c101b08 */
[----:B---3--:R-:W-:Y:S04]  /*0130*/  STG.E.64 desc[UR8][R2.64+0x18], R10 ;  /* 0x0000180a02007986 */ /* 0x008fe8000c101b08 */
[----:B0-----:R-:W-:Y:S04]  /*0140*/  STG.E.64 desc[UR8][R2.64+0x20], R12 ;  /* 0x0000200c02007986 */ /* 0x001fe8000c101b08 */
[----:B-1----:R-:W-:Y:S01]  /*0150*/  STG.E.64 desc[UR8][R2.64+0x28], R14 ;  /* 0x0000280e02007986 */ /* 0x002fe2000c101b08 */
[----:B------:R-:W-:Y:S05]  /*0160*/  EXIT ;  /* 0x000000000000794d */ /* 0x000fea0003800000 */
.L_x_65:
[----:B------:R-:W-:Y:S01]  /*0170*/  UISETP.GT.U32.AND UP0, UPT, UR4, 0xff, UPT ;  /* 0x000000ff0400788c */ /* 0x000fe2000bf04070 */
[----:B------:R-:W-:Y:S03]  /*0180*/  BSSY.RECONVERGENT B0, `(.L_x_66) ;  /* 0x00003af000007945 */ /* 0x000fe60003800200 */
[----:B------:R-:W-:-:S09]  /*0190*/  UISETP.GT.U32.AND.EX UP0, UPT, UR5, URZ, UPT, UP0 ;  /* 0x000000ff0500728c */ /* 0x000fd2000bf04100 */
[----:B------:R-:W-:Y:S05]  /*01a0*/  BRA.U UP0, `(.L_x_67) ;  /* 0x0000001d00787547 */ /* 0x000fea000b800000 */
[----:B------:R-:W0:Y:S01]  /*01b0*/  S2R R0, SR_TID.X ;  /* 0x0000000000007919 */ /* 0x000e220000002100 */
[----:B------:R-:W-:Y:S01]  /*01c0*/  BSSY.RECONVERGENT B1, `(.L_x_68) ;  /* 0x0000028000017945 */ /* 0x000fe20003800200 */
[----:B------:R-:W-:Y:S02]  /*01d0*/  CS2R R2, SRZ ;  /* 0x0000000000027805 */ /* 0x000fe4000001ff00 */
[----:B------:R-:W-:Y:S02]  /*01e0*/  CS2R R12, SRZ ;  /* 0x00000000000c7805 */ /* 0x000fe4000001ff00 */
[----:B------:R-:W-:Y:S02]  /*01f0*/  CS2R R6, SRZ ;  /* 0x0000000000067805 */ /* 0x000fe4000001ff00 */
[----:B------:R-:W-:Y:S02]  /*0200*/  CS2R R4, SRZ ;  /* 0x0000000000047805 */ /* 0x000fe4000001ff00 */
[----:B------:R-:W-:-:S02]  /*0210*/  CS2R R10, SRZ ;  /* 0x00000000000a7805 */ /* 0x000fc4000001ff00 */
[----:B------:R-:W-:Y:S02]  /*0220*/  CS2R R8, SRZ ;  /* 0x0000000000087805 */ /* 0x000fe4000001ff00 */
[----:B0-----:R-:W-:Y:S02]  /*0230*/  ISETP.GE.U32.AND P0, PT, R0, UR4, PT ;  /* 0x0000000400007c0c */ /* 0x001fe4000bf06070 */
[----:B------:R-:W-:-:S11]  /*0240*/  MOV R52, R0 ;  /* 0x0000000000347202 */ /* 0x000fd60000000f00 */
[----:B------:R-:W-:Y:S05]  /*0250*/  @P0 BRA `(.L_x_69) ;  /* 0x0000000000780947 */ /* 0x000fea0003800000 */
[----:B------:R-:W0:Y:S01]  /*0260*/  LDC.64 R14, c[0x0][0x3e0] ;  /* 0x0000f800ff0e7b82 */ /* 0x000e220000000a00 */
[----:B------:R-:W1:Y:S07]  /*0270*/  LDCU UR6, c[0x0][0x380] ;  /* 0x00007000ff0677ac */ /* 0x000e6e0008000800 */
[----:B------:R-:W2:Y:S08]  /*0280*/  LDC R25, c[0x0][0x3e8] ;  /* 0x0000fa00ff197b82 */ /* 0x000eb00000000800 */
[----:B------:R-:W3:Y:S01]  /*0290*/  LDC.64 R2, c[0x0][0x3d8] ;  /* 0x0000f600ff027b82 */ /* 0x000ee20000000a00 */
[----:B-1----:R-:W-:-:S07]  /*02a0*/  VIADD R7, R0, UR6 ;  /* 0x0000000600077c36 */ /* 0x002fce0008000000 */
[----:B------:R-:W1:Y:S01]  /*02b0*/  LDC.64 R4, c[0x0][0x3d0] ;  /* 0x0000f400ff047b82 */ /* 0x000e620000000a00 */
[----:B0-----:R-:W-:-:S05]  /*02c0*/  IMAD.WIDE R14, R7, 0x8, R14 ;  /* 0x00000008070e7825 */ /* 0x001fca00078e020e */
[----:B------:R-:W4:Y:S01]  /*02d0*/  LDG.E.64 R12, desc[UR8][R14.64] ;  /* 0x000000080e0c7981 */ /* 0x000f22000c1e1b00 */
[----:B--2---:R-:W-:-:S05]  /*02e0*/  IMAD.WIDE R16, R25, 0x8, R14 ;  /* 0x0000000819107825 */ /* 0x004fca00078e020e */
[----:B------:R-:W2:Y:S01]  /*02f0*/  LDG.E.64 R8, desc[UR8][R16.64] ;  /* 0x0000000810087981 */ /* 0x000ea2000c1e1b00 */
[----:B------:R-:W-:-:S04]  /*0300*/  IMAD.WIDE R18, R25, 0x8, R16 ;  /* 0x0000000819127825 */ /* 0x000fc800078e0210 */
[----:B---3--:R-:W-:Y:S01]  /*0310*/  IMAD.WIDE R2, R7, 0x8, R2 ;  /* 0x0000000807027825 */ /* 0x008fe200078e0202 */
[----:B------:R-:W3:Y:S03]  /*0320*/  LDG.E.64 R10, desc[UR8][R18.64] ;  /* 0x00000008120a7981 */ /* 0x000ee6000c1e1b00 */
[----:B------:R-:W-:Y:S02]  /*0330*/  IMAD.WIDE R20, R25, 0x8, R18 ;  /* 0x0000000819147825 */ /* 0x000fe400078e0212 */
[----:B------:R-:W5:Y:S02]  /*0340*/  LDG.E.64 R2, desc[UR8][R2.64] ;  /* 0x0000000802027981 */ /* 0x000f64000c1e1b00 */
[----:B-1----:R-:W-:-:S04]  /*0350*/  IMAD.WIDE R4, R7, 0x10, R4 ;  /* 0x0000001007047825 */ /* 0x002fc800078e0204 */
[C---:B------:R-:W-:Y:S02]  /*0360*/  IMAD.WIDE R22, R25.reuse, 0x8, R20 ;  /* 0x0000000819167825 */ /* 0x040fe400078e0214 */
[----:B------:R-:W5:Y:S02]  /*0370*/  LDG.E.64 R4, desc[UR8][R4.64+0x8] ;  /* 0x0000080804047981 */ /* 0x000f64000c1e1b00 */
[----:B------:R-:W-:Y:S02]  /*0380*/  IMAD.WIDE R24, R25, 0x8, R22 ;  /* 0x0000000819187825 */ /* 0x000fe400078e0216 */
[----:B------:R-:W3:Y:S04]  /*0390*/  LDG.E.64 R20, desc[UR8][R20.64] ;  /* 0x0000000814147981 */ /* 0x000ee8000c1e1b00 */
[----:B------:R-:W3:Y:S04]  /*03a0*/  LDG.E.64 R22, desc[UR8][R22.64] ;  /* 0x0000000816167981 */ /* 0x000ee8000c1e1b00 */
[----:B------:R-:W3:Y:S01]  /*03b0*/  LDG.E.64 R24, desc[UR8][R24.64] ;  /* 0x0000000818187981 */ /* 0x000ee2000c1e1b00 */
[----:B------:R-:W-:Y:S01]  /*03c0*/  IADD3 R52, PT, PT, R0, 0x100, RZ ;  /* 0x0000010000347810 */ /* 0x000fe20007ffe0ff */
[----:B-----5:R-:W-:-:S08]  /*03d0*/  DMUL R6, R2, R4 ;  /* 0x0000000402067228 */ /* 0x020fd00000000000 */
[C---:B----4-:R-:W-:Y:S02]  /*03e0*/  DMUL R12, R6.reuse, R12 ;  /* 0x0000000c060c7228 */ /* 0x050fe40000000000 */
[C---:B--2---:R-:W-:Y:S02]  /*03f0*/  DMUL R8, R6.reuse, R8 ;  /* 0x0000000806087228 */ /* 0x044fe40000000000 */
[C---:B---3--:R-:W-:Y:S02]  /*0400*/  DMUL R10, R6.reuse, R10 ;  /* 0x0000000a060a7228 */ /* 0x048fe40000000000 */
[C---:B------:R-:W-:Y:S02]  /*0410*/  DMUL R4, R6.reuse, R20 ;  /* 0x0000001406047228 */ /* 0x040fe40000000000 */
[C---:B------:R-:W-:Y:S02]  /*0420*/  DMUL R2, R6.reuse, R24 ;  /* 0x0000001806027228 */ /* 0x040fe40000000000 */
[----:B------:R-:W-:-:S11]  /*0430*/  DMUL R6, R6, R22 ;  /* 0x0000001606067228 */ /* 0x000fd60000000000 */
.L_x_69:
[----:B------:R-:W-:Y:S05]  /*0440*/  BSYNC.RECONVERGENT B1 ;  /* 0x0000000000017941 */ /* 0x000fea0003800200 */
.L_x_68:
[----:B------:R-:W-:Y:S01]  /*0450*/  ISETP.GE.U32.AND P0, PT, R52, UR4, PT ;  /* 0x0000000434007c0c */ /* 0x000fe2000bf06070 */
[----:B------:R-:W-:-:S12]  /*0460*/  BSSY.RECONVERGENT B1, `(.L_x_70) ;  /* 0x00000b8000017945 */ /* 0x000fd80003800200 */
[----:B------:R-:W-:Y:S05]  /*0470*/  @P0 BRA `(.L_x_71) ;  /* 0x0000000800d80947 */ /* 0x000fea0003800000 */
[----:B------:R-:W-:Y:S01]  /*0480*/  LOP3.LUT R54, RZ, R52, RZ, 0x33, !PT ;  /* 0x00000034ff367212 */ /* 0x000fe200078e33ff */
[----:B------:R-:W-:Y:S04]  /*0490*/  BSSY.RECONVERGENT B2, `(.L_x_72) ;  /* 0x0000063000027945 */ /* 0x000fe80003800200 */
[----:B------:R-:W-:-:S05]  /*04a0*/  VIADD R54, R54, UR4 ;  /* 0x0000000436367c36 */ /* 0x000fca0008000000 */
[C---:B------:R-:W-:Y:S02]  /*04b0*/  ISETP.GE.U32.AND P0, PT, R54.reuse, 0x300, PT ;  /* 0x000003003600780c */ /* 0x040fe40003f06070 */
[----:B------:R-:W-:-:S04]  /*04c0*/  LEA.HI R53, R54, 0x1, RZ, 0x18 ;  /* 0x0000000136357811 */ /* 0x000fc800078fc0ff */
[----:B------:R-:W-:-:S07]  /*04d0*/  LOP3.LUT P1, R56, R53, 0x3, RZ, 0xc0, !PT ;  /* 0x0000000335387812 */ /* 0x000fce000782c0ff */
[----:B------:R-:W-:Y:S06]  /*04e0*/  @!P0 BRA `(.L_x_73) ;  /* 0x0000000400748947 */ /* 0x000fec0003800000 */
[----:B------:R-:W0:Y:S01]  /*04f0*/  LDCU.64 UR6, c[0x0][0x3e0] ;  /* 0x00007c00ff0677ac */ /* 0x000e220008000a00 */
[----:B------:R-:W1:Y:S01]  /*0500*/  LDC.64 R16, c[0x0][0x3d8] ;  /* 0x0000f600ff107b82 */ /* 0x000e620000000a00 */
[----:B------:R-:W-:Y:S01]  /*0510*/  LOP3.LUT R53, R53, 0x1fffffc, RZ, 0xc0, !PT ;  /* 0x01fffffc35357812 */ /* 0x000fe200078ec0ff */
[----:B------:R-:W2:Y:S03]  /*0520*/  LDCU UR10, c[0x0][0x380] ;  /* 0x00007000ff0a77ac */ /* 0x000ea60008000800 */
[----:B------:R-:W-:-:S03]  /*0530*/  IADD3 R53, PT, PT, -R53, RZ, RZ ;  /* 0x000000ff35357210 */ /* 0x000fc60007ffe1ff */
[----:B------:R-:W3:Y:S08]  /*0540*/  LDC.64 R14, c[0x0][0x3d0] ;  /* 0x0000f400ff0e7b82 */ /* 0x000ef00000000a00 */
[----:B------:R-:W4:Y:S01]  /*0550*/  LDC R57, c[0x0][0x3e8] ;  /* 0x0000fa00ff397b82 */ /* 0x000f220000000800 */
[----:B0-----:R-:W-:-:S04]  /*0560*/  UIADD3 UR6, UP0, UPT, UR6, 0x1000, URZ ;  /* 0x0000100006067890 */ /* 0x001fc8000ff1e0ff */
[----:B------:R-:W-:Y:S01]  /*0570*/  UIADD3.X UR7, UPT, UPT, URZ, UR7, URZ, UP0, !UPT ;  /* 0x00000007ff077290 */ /* 0x000fe200087fe4ff */
[----:B--2---:R-:W-:Y:S01]  /*0580*/  VIADD R55, R52, UR10 ;  /* 0x0000000a34377c36 */ /* 0x004fe20008000000 */
[----:B------:R-:W-:Y:S02]  /*0590*/  MOV R18, UR6 ;  /* 0x0000000600127c02 */ /* 0x000fe40008000f00 */
[----:B-1----:R-:W-:Y:S02]  /*05a0*/  IADD3 R16, P0, PT, R16, 0x1000, RZ ;  /* 0x0000100010107810 */ /* 0x002fe40007f1e0ff */
[----:B------:R-:W-:-:S03]  /*05b0*/  IMAD.U32 R19, RZ, RZ, UR7 ;  /* 0x00000007ff137e24 */ /* 0x000fc6000f8e00ff */
[----:B------:R-:W-:Y:S01]  /*05c0*/  IMAD.X R17, RZ, RZ, R17, P0 ;  /* 0x000000ffff117224 */ /* 0x000fe200000e0611 */
[----:B---3--:R-:W-:-:S04]  /*05d0*/  IADD3 R14, P2, PT, R14, 0x2008, RZ ;  /* 0x000020080e0e7810 */ /* 0x008fc80007f5e0ff */
[----:B------:R-:W-:Y:S01]  /*05e0*/  IADD3.X R15, PT, PT, RZ, R15, RZ, P2, !PT ;  /* 0x0000000fff0f7210 */ /* 0x000fe200017fe4ff */
[----:B----4-:R-:W-:-:S04]  /*05f0*/  IMAD.WIDE R22, R57, 0x8, R18 ;  /* 0x0000000839167825 */ /* 0x010fc800078e0212 */
[----:B------:R-:W-:-:S04]  /*0600*/  IMAD.WIDE R24, R57, 0x28, R18 ;  /* 0x0000002839187825 */ /* 0x000fc800078e0212 */
[----:B------:R-:W-:-:S04]  /*0610*/  IMAD.WIDE R26, R57, 0x20, R18 ;  /* 0x00000020391a7825 */ /* 0x000fc800078e0212 */
[----:B------:R-:W-:-:S07]  /*0620*/  IMAD.WIDE R20, R57, 0x18, R18 ;  /* 0x0000001839147825 */ /* 0x000fce00078e0212 */
.L_x_74:
[----:B------:R-:W-:-:S04]  /*0630*/  IMAD.WIDE R28, R55, 0x8, R16 ;  /* 0x00000008371c7825 */ /* 0x000fc800078e0210 */
[C---:B------:R-:W-:Y:S01]  /*0640*/  IMAD.WIDE R30, R55.reuse, 0x10, R14 ;  /* 0x00000010371e7825 */ /* 0x040fe200078e020e */
[----:B------:R-:W2:Y:S03]  /*0650*/  LDG.E.64 R78, desc[UR8][R28.64+-0x1000] ;  /* 0xfff000081c4e7981 */ /* 0x000ea6000c1e1b00 */
[C---:B------:R-:W-:Y:S01]  /*0660*/  IMAD.WIDE R88, R55.reuse, 0x8, R18 ;  /* 0x0000000837587825 */ /* 0x040fe200078e0212 */
[----:B------:R-:W2:Y:S03]  /*0670*/  LDG.E.64 R96, desc[UR8][R30.64+-0x2000] ;  /* 0xffe000081e607981 */ /* 0x000ea6000c1e1b00 */
[C---:B------:R-:W-:Y:S01]  /*0680*/  IMAD.WIDE R86, R55.reuse, 0x8, R22 ;  /* 0x0000000837567825 */ /* 0x040fe200078e0216 */
[----:B------:R-:W3:Y:S03]  /*0690*/  LDG.E.64 R98, desc[UR8][R88.64+-0x1000] ;  /* 0xfff0000858627981 */ /* 0x000ee6000c1e1b00 */
[C---:B------:R-:W-:Y:S01]  /*06a0*/  IMAD.WIDE R94, R55.reuse, 0x8, R20 ;  /* 0x00000008375e7825 */ /* 0x040fe200078e0214 */
[----:B------:R-:W4:Y:S03]  /*06b0*/  LDG.E.64 R102, desc[UR8][R28.64+-0x800] ;  /* 0xfff800081c667981 */ /* 0x000f26000c1e1b00 */
[----:B------:R-:W-:Y:S01]  /*06c0*/  IMAD.WIDE R90, R55, 0x8, R24 ;  /* 0x00000008375a7825 */ /* 0x000fe200078e0218 */
[----:B------:R-:W4:Y:S03]  /*06d0*/  LDG.E.64 R104, desc[UR8][R30.64+-0x1000] ;  /* 0xfff000081e687981 */ /* 0x000f26000c1e1b00 */
[----:B------:R-:W-:Y:S01]  /*06e0*/  IMAD.WIDE R100, R57, 0x10, R88 ;  /* 0x0000001039647825 */ /* 0x000fe200078e0258 */
[----:B------:R-:W5:Y:S03]  /*06f0*/  LDG.E.64 R84, desc[UR8][R90.64+-0x1000] ;  /* 0xfff000085a547981 */ /* 0x000f66000c1e1b00 */
[----:B------:R-:W-:Y:S01]  /*0700*/  IMAD.WIDE R92, R55, 0x8, R26 ;  /* 0x00000008375c7825 */ /* 0x000fe200078e021a */
[----:B------:R-:W5:Y:S04]  /*0710*/  LDG.E.64 R76, desc[UR8][R86.64+-0x1000] ;  /* 0xfff00008564c7981 */ /* 0x000f68000c1e1b00 */
        /* <DEDUP_REMOVED lines=24> */
[----:B------:R-:W5:Y:S01]  /*08a0*/  LDG.E.64 R74, desc[UR8][R100.64+0x800] ;  /* 0x00080008644a7981 */ /* 0x000f62000c1e1b00 */
[----:B------:R-:W-:-:S04]  /*08b0*/  IADD3 R53, PT, PT, R53, 0x4, RZ ;  /* 0x0000000435357810 */ /* 0x000fc80007ffe0ff */
[----:B------:R-:W-:Y:S01]  /*08c0*/  ISETP.NE.AND P0, PT, R53, RZ, PT ;  /* 0x000000ff3500720c */ /* 0x000fe20003f05270 */
[----:B------:R-:W-:Y:S01]  /*08d0*/  VIADD R52, R52, 0x400 ;  /* 0x0000040034347836 */ /* 0x000fe20000000000 */
[----:B------:R-:W-:Y:S01]  /*08e0*/  IADD3 R55, PT, PT, R55, 0x400, RZ ;  /* 0x0000040037377810 */ /* 0x000fe20007ffe0ff */
[----:B--2---:R-:W-:-:S08]  /*08f0*/  DMUL R96, R78, R96 ;  /* 0x000000604e607228 */ /* 0x004fd00000000000 */
[----:B---3--:R-:W-:Y:S02]  /*0900*/  DFMA R98, R96, R98, R12 ;  /* 0x000000626062722b */ /* 0x008fe4000000000c */
[----:B----4-:R-:W-:Y:S02]  /*0910*/  DMUL R78, R102, R104 ;  /* 0x00000068664e7228 */ /* 0x010fe40000000000 */
[C---:B-----5:R-:W-:Y:S02]  /*0920*/  DFMA R84, R96.reuse, R84, R2 ;  /* 0x000000546054722b */ /* 0x060fe40000000002 */
[C---:B------:R-:W-:Y:S02]  /*0930*/  DFMA R76, R96.reuse, R76, R8 ;  /* 0x0000004c604c722b */ /* 0x040fe40000000008 */
[C---:B------:R-:W-:Y:S02]  /*0940*/  DFMA R66, R96.reuse, R66, R10 ;  /* 0x000000426042722b */ /* 0x040fe4000000000a */
[----:B------:R-:W-:-:S02]  /*0950*/  DFMA R58, R96, R58, R4 ;  /* 0x0000003a603a722b */ /* 0x000fc40000000004 */
[----:B------:R-:W-:Y:S02]  /*0960*/  DFMA R44, R96, R44, R6 ;  /* 0x0000002c602c722b */ /* 0x000fe40000000006 */
[----:B------:R-:W-:Y:S02]  /*0970*/  DMUL R82, R82, R106 ;  /* 0x0000006a52527228 */ /* 0x000fe40000000000 */
[C---:B------:R-:W-:Y:S02]  /*0980*/  DFMA R64, R78.reuse, R64, R98 ;  /* 0x000000404e40722b */ /* 0x040fe40000000062 */
[C---:B------:R-:W-:Y:S02]  /*0990*/  DFMA R42, R78.reuse, R42, R84 ;  /* 0x0000002a4e2a722b */ /* 0x040fe40000000054 */
[C---:B------:R-:W-:Y:S02]  /*09a0*/  DFMA R40, R78.reuse, R40, R76 ;  /* 0x000000284e28722b */ /* 0x040fe4000000004c */
[----:B------:R-:W-:-:S02]  /*09b0*/  DFMA R36, R78, R36, R66 ;  /* 0x000000244e24722b */ /* 0x000fc40000000042 */
[C---:B------:R-:W-:Y:S02]  /*09c0*/  DFMA R34, R78.reuse, R34, R58 ;  /* 0x000000224e22722b */ /* 0x040fe4000000003a */
[----:B------:R-:W-:Y:S02]  /*09d0*/  DFMA R32, R78, R32, R44 ;  /* 0x000000204e20722b */ /* 0x000fe4000000002c */
[----:B------:R-:W-:Y:S02]  /*09e0*/  DMUL R80, R80, R108 ;  /* 0x0000006c50507228 */ /* 0x000fe40000000000 */
[C---:B------:R-:W-:Y:S02]  /*09f0*/  DFMA R38, R82.reuse, R38, R64 ;  /* 0x000000265226722b */ /* 0x040fe40000000040 */
[C---:B------:R-:W-:Y:S02]  /*0a00*/  DFMA R28, R82.reuse, R28, R40 ;  /* 0x0000001c521c722b */ /* 0x040fe40000000028 */
[----:B------:R-:W-:-:S02]  /*0a10*/  DFMA R30, R82, R30, R42 ;  /* 0x0000001e521e722b */ /* 0x000fc4000000002a */
[C---:B------:R-:W-:Y:S02]  /*0a20*/  DFMA R34, R82.reuse, R48, R34 ;  /* 0x000000305222722b */ /* 0x040fe40000000022 */
[C---:B------:R-:W-:Y:S02]  /*0a30*/  DFMA R32, R82.reuse, R50, R32 ;  /* 0x000000325220722b */ /* 0x040fe40000000020 */
[----:B------:R-:W-:Y:S02]  /*0a40*/  DFMA R36, R82, R62, R36 ;  /* 0x0000003e5224722b */ /* 0x000fe40000000024 */
[C---:B------:R-:W-:Y:S02]  /*0a50*/  DFMA R12, R80.reuse, R46, R38 ;  /* 0x0000002e500c722b */ /* 0x040fe40000000026 */
[C---:B------:R-:W-:Y:S02]  /*0a60*/  DFMA R2, R80.reuse, R60, R30 ;  /* 0x0000003c5002722b */ /* 0x040fe4000000001e */
[----:B------:R-:W-:-:S02]  /*0a70*/  DFMA R8, R80, R68, R28 ;  /* 0x000000445008722b */ /* 0x000fc4000000001c */
[C---:B------:R-:W-:Y:S02]  /*0a80*/  DFMA R4, R80.reuse, R70, R34 ;  /* 0x000000465004722b */ /* 0x040fe40000000022 */
[C---:B------:R-:W-:Y:S02]  /*0a90*/  DFMA R6, R80.reuse, R72, R32 ;  /* 0x000000485006722b */ /* 0x040fe40000000020 */
[----:B------:R-:W-:Y:S01]  /*0aa0*/  DFMA R10, R80, R74, R36 ;  /* 0x0000004a500a722b */ /* 0x000fe20000000024 */
[----:B------:R-:W-:Y:S10]  /*0ab0*/  @P0 BRA `(.L_x_74) ;  /* 0xfffffff800dc0947 */ /* 0x000ff4000383ffff */
.L_x_73:
[----:B------:R-:W-:Y:S05]  /*0ac0*/  BSYNC.RECONVERGENT B2 ;  /* 0x0000000000027941 */ /* 0x000fea0003800200 */
.L_x_72:
[----:B------:R-:W-:Y:S05]  /*0ad0*/  @!P1 BRA `(.L_x_71) ;  /* 0x0000000400409947 */ /* 0x000fea0003800000 */
[----:B------:R-:W-:Y:S01]  /*0ae0*/  ISETP.NE.AND P1, PT, R56, 0x1, PT ;  /* 0x000000013800780c */ /* 0x000fe20003f25270 */
[----:B------:R-:W-:Y:S01]  /*0af0*/  BSSY.RECONVERGENT B2, `(.L_x_75) ;  /* 0x0000030000027945 */ /* 0x000fe20003800200 */
[----:B------:R-:W-:-:S11]  /*0b00*/  LOP3.LUT P0, RZ, R54, 0x100, RZ, 0xc0, !PT ;  /* 0x0000010036ff7812 */ /* 0x000fd6000780c0ff */
[----:B------:R-:W-:Y:S05]  /*0b10*/  @!P1 BRA `(.L_x_76) ;  /* 0x0000000000b49947 */ /* 0x000fea0003800000 */
        /* <DEDUP_REMOVED lines=8> */
[----:B--2---:R-:W-:-:S03]  /*0ba0*/  IMAD.WIDE R26, R43, 0x8, R22 ;  /* 0x000000082b1a7825 */ /* 0x004fc600078e0216 */
[----:B------:R-:W2:Y:S01]  /*0bb0*/  LDG.E.64 R50, desc[UR8][R22.64+0x800] ;  /* 0x0008000816327981 */ /* 0x000ea2000c1e1b00 */
[----:B------:R-:W-:-:S03]  /*0bc0*/  IMAD.WIDE R30, R43, 0x8, R26 ;  /* 0x000000082b1e7825 */ /* 0x000fc600078e021a */
[----:B------:R-:W5:Y:S01]  /*0bd0*/  LDG.E.64 R28, desc[UR8][R26.64] ;  /* 0x000000081a1c7981 */ /* 0x000f62000c1e1b00 */
[----:B---3--:R-:W-:-:S03]  /*0be0*/  IMAD.WIDE R14, R17, 0x8, R14 ;  /* 0x00000008110e7825 */ /* 0x008fc600078e020e */
[----:B------:R-:W3:Y:S01]  /*0bf0*/  LDG.E.64 R32, desc[UR8][R30.64] ;  /* 0x000000081e207981 */ /* 0x000ee2000c1e1b00 */
[----:B------:R-:W-:-:S03]  /*0c00*/  IMAD.WIDE R34, R43, 0x8, R30 ;  /* 0x000000082b227825 */ /* 0x000fc600078e021e */
[----:B------:R-:W4:Y:S01]  /*0c10*/  LDG.E.64 R46, desc[UR8][R14.64+0x800] ;  /* 0x000800080e2e7981 */ /* 0x000f22000c1e1b00 */
[----:B-1----:R-:W-:-:S03]  /*0c20*/  IMAD.WIDE R18, R17, 0x10, R18 ;  /* 0x0000001011127825 */ /* 0x002fc600078e0212 */
[----:B------:R-:W2:Y:S01]  /*0c30*/  LDG.E.64 R36, desc[UR8][R34.64] ;  /* 0x0000000822247981 */ /* 0x000ea2000c1e1b00 */
[----:B------:R-:W-:-:S03]  /*0c40*/  IMAD.WIDE R38, R43, 0x8, R34 ;  /* 0x000000082b267825 */ /* 0x000fc600078e0222 */
[----:B------:R-:W5:Y:S04]  /*0c50*/  LDG.E.64 R16, desc[UR8][R14.64] ;  /* 0x000000080e107981 */ /* 0x000f68000c1e1b00 */
[----:B------:R-:W5:Y:S01]  /*0c60*/  LDG.E.64 R20, desc[UR8][R18.64+0x8] ;  /* 0x0000080812147981 */ /* 0x000f62000c1e1b00 */
[----:B------:R-:W-:-:S03]  /*0c70*/  IMAD.WIDE R42, R43, 0x8, R38 ;  /* 0x000000082b2a7825 */ /* 0x000fc600078e0226 */
[----:B------:R-:W4:Y:S04]  /*0c80*/  LDG.E.64 R48, desc[UR8][R18.64+0x1008] ;  /* 0x0010080812307981 */ /* 0x000f28000c1e1b00 */
[----:B------:R-:W3:Y:S04]  /*0c90*/  LDG.E.64 R44, desc[UR8][R42.64] ;  /* 0x000000082a2c7981 */ /* 0x000ee8000c1e1b00 */
[----:B------:R-:W2:Y:S04]  /*0ca0*/  LDG.E.64 R40, desc[UR8][R38.64] ;  /* 0x0000000826287981 */ /* 0x000ea8000c1e1b00 */
[----:B------:R-:W2:Y:S04]  /*0cb0*/  LDG.E.64 R58, desc[UR8][R42.64+0x800] ;  /* 0x000800082a3a7981 */ /* 0x000ea8000c1e1b00 */
[----:B------:R-:W2:Y:S04]  /*0cc0*/  LDG.E.64 R54, desc[UR8][R26.64+0x800] ;  /* 0x000800081a367981 */ /* 0x000ea8000c1e1b00 */
[----:B------:R-:W2:Y:S04]  /*0cd0*/  LDG.E.64 R14, desc[UR8][R30.64+0x800] ;  /* 0x000800081e0e7981 */ /* 0x000ea8000c1e1b00 */
[----:B------:R-:W2:Y:S04]  /*0ce0*/  LDG.E.64 R18, desc[UR8][R34.64+0x800] ;  /* 0x0008000822127981 */ /* 0x000ea8000c1e1b00 */
[----:B------:R-:W2:Y:S01]  /*0cf0*/  LDG.E.64 R56, desc[UR8][R38.64+0x800] ;  /* 0x0008000826387981 */ /* 0x000ea2000c1e1b00 */
[----:B------:R-:W-:Y:S01]  /*0d00*/  IADD3 R52, PT, PT, R52, 0x200, RZ ;  /* 0x0000020034347810 */ /* 0x000fe20007ffe0ff */
[----:B-----5:R-:W-:-:S02]  /*0d10*/  DMUL R16, R16, R20 ;  /* 0x0000001410107228 */ /* 0x020fc40000000000 */
[----:B----4-:R-:W-:-:S06]  /*0d20*/  DMUL R46, R46, R48 ;  /* 0x000000302e2e7228 */ /* 0x010fcc0000000000 */
[C---:B------:R-:W-:Y:S02]  /*0d30*/  DFMA R12, R16.reuse, R24, R12 ;  /* 0x00000018100c722b */ /* 0x040fe4000000000c */
[C---:B------:R-:W-:Y:S02]  /*0d40*/  DFMA R8, R16.reuse, R28, R8 ;  /* 0x0000001c1008722b */ /* 0x040fe40000000008 */
[C---:B---3--:R-:W-:Y:S02]  /*0d50*/  DFMA R2, R16.reuse, R44, R2 ;  /* 0x0000002c1002722b */ /* 0x048fe40000000002 */
[C---:B------:R-:W-:Y:S02]  /*0d60*/  DFMA R10, R16.reuse, R32, R10 ;  /* 0x00000020100a722b */ /* 0x040fe4000000000a */
[C---:B--2---:R-:W-:Y:S02]  /*0d70*/  DFMA R4, R16.reuse, R36, R4 ;  /* 0x000000241004722b */ /* 0x044fe40000000004 */
[----:B------:R-:W-:-:S02]  /*0d80*/  DFMA R6, R16, R40, R6 ;  /* 0x000000281006722b */ /* 0x000fc40000000006 */
[C---:B------:R-:W-:Y:S02]  /*0d90*/  DFMA R12, R46.reuse, R50, R12 ;  /* 0x000000322e0c722b */ /* 0x040fe4000000000c */
[C---:B------:R-:W-:Y:S02]  /*0da0*/  DFMA R2, R46.reuse, R58, R2 ;  /* 0x0000003a2e02722b */ /* 0x040fe40000000002 */
[C---:B------:R-:W-:Y:S02]  /*0db0*/  DFMA R8, R46.reuse, R54, R8 ;  /* 0x000000362e08722b */ /* 0x040fe40000000008 */
[C---:B------:R-:W-:Y:S02]  /*0dc0*/  DFMA R10, R46.reuse, R14, R10 ;  /* 0x0000000e2e0a722b */ /* 0x040fe4000000000a */
[C---:B------:R-:W-:Y:S02]  /*0dd0*/  DFMA R4, R46.reuse, R18, R4 ;  /* 0x000000122e04722b */ /* 0x040fe40000000004 */
[----:B------:R-:W-:-:S11]  /*0de0*/  DFMA R6, R46, R56, R6 ;  /* 0x000000382e06722b */ /* 0x000fd60000000006 */
.L_x_76:
[----:B------:R-:W-:Y:S05]  /*0df0*/  BSYNC.RECONVERGENT B2 ;  /* 0x0000000000027941 */ /* 0x000fea0003800200 */
.L_x_75:
[----:B------:R-:W-:Y:S05]  /*0e00*/  @P0 BRA `(.L_x_71) ;  /* 0x0000000000740947 */ /* 0x000fea0003800000 */
[----:B------:R-:W0:Y:S01]  /*0e10*/  LDC.64 R20, c[0x0][0x3e0] ;  /* 0x0000f800ff147b82 */ /* 0x000e220000000a00 */
[----:B------:R-:W1:Y:S07]  /*0e20*/  LDCU UR6, c[0x0][0x380] ;  /* 0x00007000ff0677ac */ /* 0x000e6e0008000800 */
[----:B------:R-:W2:Y:S08]  /*0e30*/  LDC R31, c[0x0][0x3e8] ;  /* 0x0000fa00ff1f7b82 */ /* 0x000eb00000000800 */
[----:B------:R-:W3:Y:S01]  /*0e40*/  LDC.64 R14, c[0x0][0x3d8] ;  /* 0x0000f600ff0e7b82 */ /* 0x000ee20000000a00 */
[----:B-1----:R-:W-:-:S07]  /*0e50*/  VIADD R19, R52, UR6 ;  /* 0x0000000634137c36 */ /* 0x002fce0008000000 */
[----:B------:R-:W1:Y:S01]  /*0e60*/  LDC.64 R16, c[0x0][0x3d0] ;  /* 0x0000f400ff107b82 */ /* 0x000e620000000a00 */
[----:B0-----:R-:W-:-:S04]  /*0e70*/  IMAD.WIDE R20, R19, 0x8, R20 ;  /* 0x0000000813147825 */ /* 0x001fc800078e0214 */
[C---:B--2---:R-:W-:Y:S02]  /*0e80*/  IMAD.WIDE R22, R31.reuse, 0x8, R20 ;  /* 0x000000081f167825 */ /* 0x044fe400078e0214 */
[----:B------:R-:W2:Y:S02]  /*0e90*/  LDG.E.64 R20, desc[UR8][R20.64] ;  /* 0x0000000814147981 */ /* 0x000ea4000c1e1b00 */
[----:B------:R-:W-:Y:S02]  /*0ea0*/  IMAD.WIDE R24, R31, 0x8, R22 ;  /* 0x000000081f187825 */ /* 0x000fe400078e0216 */
[----:B------:R-:W4:Y:S02]  /*0eb0*/  LDG.E.64 R22, desc[UR8][R22.64] ;  /* 0x0000000816167981 */ /* 0x000f24000c1e1b00 */
        /* <DEDUP_REMOVED lines=11> */
[----:B---3--:R-:W-:-:S08]  /*0f70*/  DMUL R18, R14, R16 ;  /* 0x000000100e127228 */ /* 0x008fd00000000000 */
[C---:B--2---:R-:W-:Y:S02]  /*0f80*/  DFMA R12, R18.reuse, R20, R12 ;  /* 0x00000014120c722b */ /* 0x044fe4000000000c */
[C---:B----4-:R-:W-:Y:S02]  /*0f90*/  DFMA R8, R18.reuse, R22, R8 ;  /* 0x000000161208722b */ /* 0x050fe40000000008 */
[C---:B-----5:R-:W-:Y:S02]  /*0fa0*/  DFMA R10, R18.reuse, R24, R10 ;  /* 0x00000018120a722b */ /* 0x060fe4000000000a */
[C---:B------:R-:W-:Y:S02]  /*0fb0*/  DFMA R2, R18.reuse, R30, R2 ;  /* 0x0000001e1202722b */ /* 0x040fe40000000002 */
[C---:B------:R-:W-:Y:S02]  /*0fc0*/  DFMA R4, R18.reuse, R26, R4 ;  /* 0x0000001a1204722b */ /* 0x040fe40000000004 */
[----:B------:R-:W-:-:S11]  /*0fd0*/  DFMA R6, R18, R28, R6 ;  /* 0x0000001c1206722b */ /* 0x000fd60000000006 */
.L_x_71:
[----:B------:R-:W-:Y:S05]  /*0fe0*/  BSYNC.RECONVERGENT B1 ;  /* 0x0000000000017941 */ /* 0x000fea0003800200 */
.L_x_70:
[----:B------:R-:W0:Y:S01]  /*0ff0*/  S2R R20, SR_LANEID ;  /* 0x0000000000147919 */ /* 0x000e220000000000 */
[----:B------:R-:W-:Y:S01]  /*1000*/  LOP3.LUT R14, R0, 0x3e0, RZ, 0xc0, !PT ;  /* 0x000003e0000e7812 */ /* 0x000fe200078ec0ff */
[----:B------:R-:W-:Y:S03]  /*1010*/  BSSY.RECONVERGENT B1, `(.L_x_77) ;  /* 0x0000023000017945 */ /* 0x000fe60003800200 */
[----:B------:R-:W-:Y:S02]  /*1020*/  IADD3 R15, PT, PT, R14, 0x20, RZ ;  /* 0x000000200e0f7810 */ /* 0x000fe40007ffe0ff */
[----:B------:R-:W-:Y:S02]  /*1030*/  LOP3.LUT R14, RZ, R14, RZ, 0x33, !PT ;  /* 0x0000000eff0e7212 */ /* 0x000fe400078e33ff */
[----:B------:R-:W-:-:S03]  /*1040*/  ISETP.GT.U32.AND P1, PT, R15, UR4, PT ;  /* 0x000000040f007c0c */ /* 0x000fc6000bf24070 */
[----:B------:R-:W-:-:S05]  /*1050*/  VIADD R14, R14, UR4 ;  /* 0x000000040e0e7c36 */ /* 0x000fca0008000000 */
[----:B------:R-:W-:-:S05]  /*1060*/  SEL R27, R14, 0x1f, P1 ;  /* 0x0000001f0e1b7807 */ /* 0x000fca0000800000 */
[----:B------:R1:W2:Y:S04]  /*1070*/  SHFL.DOWN PT, R24, R12, 0x1, R27 ;  /* 0x082000000c187989 */ /* 0x0002a800000e001b */
[----:B------:R1:W3:Y:S04]  /*1080*/  SHFL.DOWN PT, R25, R13, 0x1, R27 ;  /* 0x082000000d197989 */ /* 0x0002e800000e001b */
[----:B------:R1:W4:Y:S01]  /*1090*/  SHFL.DOWN PT, R22, R8, 0x1, R27 ;  /* 0x0820000008167989 */ /* 0x00032200000e001b */
[C---:B0-----:R-:W-:Y:S01]  /*10a0*/  ISETP.GE.AND P1, PT, R20.reuse, R27, PT ;  /* 0x0000001b1400720c */ /* 0x041fe20003f26270 */
[C---:B------:R-:W-:Y:S01]  /*10b0*/  VIADD R16, R20.reuse, 0x4 ;  /* 0x0000000414107836 */ /* 0x040fe20000000000 */
[C---:B------:R-:W-:Y:S01]  /*10c0*/  ISETP.NE.AND P0, PT, R20.reuse, RZ, PT ;  /* 0x000000ff1400720c */ /* 0x040fe20003f05270 */
[----:B------:R1:W0:Y:S01]  /*10d0*/  SHFL.DOWN PT, R23, R9, 0x1, R27 ;  /* 0x0820000009177989 */ /* 0x00022200000e001b */
[----:B------:R-:W-:-:S02]  /*10e0*/  IADD3 R14, PT, PT, R20, 0x2, RZ ;  /* 0x00000002140e7810 */ /* 0x000fc40007ffe0ff */
[C---:B------:R-:W-:Y:S01]  /*10f0*/  IADD3 R18, PT, PT, R20.reuse, 0x8, RZ ;  /* 0x0000000814127810 */ /* 0x040fe20007ffe0ff */
[----:B------:R-:W-:Y:S01]  /*1100*/  VIADD R20, R20, 0x10 ;  /* 0x0000001014147836 */ /* 0x000fe20000000000 */
        /* <DEDUP_REMOVED lines=12> */
[----:B--234-:R-:W-:Y:S05]  /*11d0*/  @P1 BRA `(.L_x_78) ;  /* 0x0000000000181947 */ /* 0x01cfea0003800000 */
[----:B-1----:R-:W-:Y:S02]  /*11e0*/  DADD R12, R12, R24 ;  /* 0x000000000c0c7229 */ /* 0x002fe40000000018 */
[----:B0-----:R-:W-:Y:S02]  /*11f0*/  DADD R2, R2, R14 ;  /* 0x0000000002027229 */ /* 0x001fe4000000000e */
[----:B------:R-:W-:Y:S02]  /*1200*/  DADD R8, R8, R22 ;  /* 0x0000000008087229 */ /* 0x000fe40000000016 */
[----:B------:R-:W-:Y:S02]  /*1210*/  DADD R10, R10, R20 ;  /* 0x000000000a0a7229 */ /* 0x000fe40000000014 */
[----:B------:R-:W-:Y:S02]  /*1220*/  DADD R4, R4, R18 ;  /* 0x0000000004047229 */ /* 0x000fe40000000012 */
[----:B------:R-:W-:-:S11]  /*1230*/  DADD R6, R6, R16 ;  /* 0x0000000006067229 */ /* 0x000fd60000000010 */
.L_x_78:
[----:B------:R-:W-:Y:S05]  /*1240*/  BSYNC.RECONVERGENT B1 ;  /* 0x0000000000017941 */ /* 0x000fea0003800200 */
.L_x_77:
[----:B------:R2:W3:Y:S01]  /*1250*/  SHFL.DOWN PT, R24, R12, 0x2, R27 ;  /* 0x084000000c187989 */ /* 0x0004e200000e001b */
[----:B------:R-:W-:Y:S03]  /*1260*/  BSSY.RECONVERGENT B1, `(.L_x_79) ;  /* 0x0000013000017945 */ /* 0x000fe60003800200 */
        /* <DEDUP_REMOVED lines=9> */
[----:B------:R2:W0:Y:S04]  /*1300*/  SHFL.DOWN PT, R14, R2, 0x2, R27 ;  /* 0x08400000020e7989 */ /* 0x00042800000e001b */
[----:B------:R2:W0:Y:S01]  /*1310*/  SHFL.DOWN PT, R15, R3, 0x2, R27 ;  /* 0x08400000030f7989 */ /* 0x00042200000e001b */
[----:B-1-34-:R-:W-:Y:S05]  /*1320*/  @P2 BRA `(.L_x_80) ;  /* 0x0000000000182947 */ /* 0x01afea0003800000 */
[----:B--2---:R-:W-:Y:S02]  /*1330*/  DADD R12, R12, R24 ;  /* 0x000000000c0c7229 */ /* 0x004fe40000000018 */
[----:B0-----:R-:W-:Y:S02]  /*1340*/  DADD R2, R2, R14 ;  /* 0x0000000002027229 */ /* 0x001fe4000000000e */
[----:B------:R-:W-:Y:S02]  /*1350*/  DADD R8, R8, R22 ;  /* 0x0000000008087229 */ /* 0x000fe40000000016 */
[----:B------:R-:W-:Y:S02]  /*1360*/  DADD R10, R10, R20 ;  /* 0x000000000a0a7229 */ /* 0x000fe40000000014 */
[----:B------:R-:W-:Y:S02]  /*1370*/  DADD R4, R4, R18 ;  /* 0x0000000004047229 */ /* 0x000fe40000000012 */
[----:B------:R-:W-:-:S11]  /*1380*/  DADD R6, R6, R16 ;  /* 0x0000000006067229 */ /* 0x000fd60000000010 */
.L_x_80:
[----:B------:R-:W-:Y:S05]  /*1390*/  BSYNC.RECONVERGENT B1 ;  /* 0x0000000000017941 */ /* 0x000fea0003800200 */
.L_x_79:
        /* <DEDUP_REMOVED lines=20> */
.L_x_82:
[----:B------:R-:W-:Y:S05]  /*14e0*/  BSYNC.RECONVERGENT B1 ;  /* 0x0000000000017941 */ /* 0x000fea0003800200 */
.L_x_81:
        /* <DEDUP_REMOVED lines=20> */
.L_x_84:
[----:B------:R-:W-:Y:S05]  /*1630*/  BSYNC.RECONVERGENT B1 ;  /* 0x0000000000017941 */ /* 0x000fea0003800200 */
.L_x_83:
        /* <DEDUP_REMOVED lines=20> */
.L_x_86:
[----:B------:R-:W-:Y:S05]  /*1780*/  BSYNC.RECONVERGENT B1 ;  /* 0x0000000000017941 */ /* 0x000fea0003800200 */
.L_x_85:
        /* <DEDUP_REMOVED lines=11> */
.L_x_88:
[----:B------:R-:W-:Y:S05]  /*1840*/  BSYNC.RECONVERGENT B1 ;  /* 0x0000000000017941 */ /* 0x000fea0003800200 */
.L_x_87:
[----:B------:R-:W-:Y:S01]  /*1850*/  BAR.SYNC.DEFER_BLOCKING 0x0 ;  /* 0x0000000000007b1d */ /* 0x000fe20000010000 */
[----:B------:R-:W-:-:S13]  /*1860*/  ISETP.NE.AND P0, PT, R0, RZ, PT ;  /* 0x000000ff0000720c */ /* 0x000fda0003f05270 */
[----:B------:R-:W-:Y:S05]  /*1870*/  @P0 BRA `(.L_x_89) ;  /* 0x0000002000fc0947 */ /* 0x000fea0003800000 */
[----:B------:R-:W-:Y:S02]  /*1880*/  UISETP.GE.U32.AND UP3, UPT, UR4, 0x21, UPT ;  /* 0x000000210400788c */ /* 0x000fe4000bf66070 */
[----:B------:R-:W-:Y:S02]  /*1890*/  UISETP.GE.U32.AND UP2, UPT, UR4, 0x41, UPT ;  /* 0x000000410400788c */ /* 0x000fe4000bf46070 */
[----:B------:R-:W-:Y:S02]  /*18a0*/  UISETP.GE.U32.AND.EX UP3, UPT, UR5, URZ, UPT, UP3 ;  /* 0x000000ff0500728c */ /* 0x000fe4000bf66130 */
[----:B------:R-:W-:Y:S02]  /*18b0*/  UISETP.GE.U32.AND UP1, UPT, UR4, 0x61, UPT ;  /* 0x000000610400788c */ /* 0x000fe4000bf26070 */
[----:B------:R-:W-:Y:S02]  /*18c0*/  UISETP.GE.U32.AND UP0, UPT, UR4, 0x81, UPT ;  /* 0x000000810400788c */ /* 0x000fe4000bf06070 */
[----:B------:R-:W-:-:S02]  /*18d0*/  UISETP.GE.U32.AND UP6, UPT, UR4, 0xa1, UPT ;  /* 0x000000a10400788c */ /* 0x000fc4000bfc6070 */
[----:B------:R-:W-:Y:S02]  /*18e0*/  UISETP.GE.U32.AND UP4, UPT, UR4, 0xc1, UPT ;  /* 0x000000c10400788c */ /* 0x000fe4000bf86070 */
[----:B------:R-:W-:Y:S02]  /*18f0*/  UISETP.GE.U32.AND UP5, UPT, UR4, 0xe1, UPT ;  /* 0x000000e10400788c */ /* 0x000fe4000bfa6070 */
[----:B------:R-:W-:Y:S02]  /*1900*/  UISETP.GE.U32.AND.EX UP2, UPT, UR5, URZ, UPT, UP2 ;  /* 0x000000ff0500728c */ /* 0x000fe4000bf46120 */
[----:B------:R-:W-:Y:S02]  /*1910*/  UISETP.GE.U32.AND.EX UP1, UPT, UR5, URZ, UPT, UP1 ;  /* 0x000000ff0500728c */ /* 0x000fe4000bf26110 */
[----:B------:R-:W-:Y:S02]  /*1920*/  UISETP.GE.U32.AND.EX UP0, UPT, UR5, URZ, UPT, UP0 ;  /* 0x000000ff0500728c */ /* 0x000fe4000bf06100 */
[----:B------:R-:W-:-:S02]  /*1930*/  UISETP.GE.U32.AND.EX UP6, UPT, UR5, URZ, UPT, UP6 ;  /* 0x000000ff0500728c */ /* 0x000fc4000bfc6160 */
[----:B------:R-:W-:Y:S02]  /*1940*/  UISETP.GE.U32.AND.EX UP4, UPT, UR5, URZ, UPT, UP4 ;  /* 0x000000ff0500728c */ /* 0x000fe4000bf86140 */
[----:B------:R-:W-:Y:S01]  /*1950*/  UISETP.GE.U32.AND.EX UP5, UPT, UR5, URZ, UPT, UP5 ;  /* 0x000000ff0500728c */ /* 0x000fe2000bfa6150 */
[----:B------:R-:W-:Y:S10]  /*1960*/  BRA.U !UP3, `(.L_x_90) ;  /* 0x000000010b347547 */ /* 0x000ff4000b800000 */
[----:B------:R-:W3:Y:S01]  /*1970*/  S2UR UR7, SR_CgaCtaId ;  /* 0x00000000000779c3 */ /* 0x000ee20000008800 */
[----:B------:R-:W-:Y:S02]  /*1980*/  UMOV UR6, 0x400 ;  /* 0x0000040000067882 */ /* 0x000fe40000000000 */
[----:B---3--:R-:W-:-:S09]  /*1990*/  ULEA UR6, UR7, UR6, 0x18 ;  /* 0x0000000607067291 */ /* 0x008fd2000f8ec0ff */
[----:B0-----:R-:W2:Y:S04]  /*19a0*/  LDS.128 R16, [UR6+0x40] ;  /* 0x00004006ff107984 */ /* 0x001ea80008000c00 */
[----:B------:R-:W0:Y:S04]  /*19b0*/  LDS.128 R20, [UR6+0x50] ;  /* 0x00005006ff147984 */ /* 0x000e280008000c00 */
[----:B-1----:R-:W1:Y:S04]  /*19c0*/  LDS.64 R14, [UR6+0x38] ;  /* 0x00003806ff0e7984 */ /* 0x002e680008000a00 */
[----:B------:R-:W3:Y:S01]  /*19d0*/  LDS.64 R24, [UR6+0x60] ;  /* 0x00006006ff187984 */ /* 0x000ee20008000a00 */
[----:B--2---:R-:W-:-:S02]  /*19e0*/  DADD R8, R8, R16 ;  /* 0x0000000008087229 */ /* 0x004fc40000000010 */
[----:B------:R-:W-:Y:S02]  /*19f0*/  DADD R10, R10, R18 ;  /* 0x000000000a0a7229 */ /* 0x000fe40000000012 */
[----:B0-----:R-:W-:Y:S02]  /*1a00*/  DADD R4, R4, R20 ;  /* 0x0000000004047229 */ /* 0x001fe40000000014 */
[----:B------:R-:W-:Y:S02]  /*1a10*/  DADD R6, R6, R22 ;  /* 0x0000000006067229 */ /* 0x000fe40000000016 */
[----:B-1----:R-:W-:Y:S02]  /*1a20*/  DADD R12, R12, R14 ;  /* 0x000000000c0c7229 */ /* 0x002fe4000000000e */
[----:B---3--:R-:W-:-:S11]  /*1a30*/  DADD R2, R2, R24 ;  /* 0x0000000002027229 */ /* 0x008fd60000000018 */
.L_x_90:
[----:B------:R-:W-:Y:S05]  /*1a40*/  BRA.U !UP2, `(.L_x_91) ;  /* 0x000000010a347547 */ /* 0x000fea000b800000 */
[----:B------:R-:W3:Y:S01]  /*1a50*/  S2UR UR7, SR_CgaCtaId ;  /* 0x00000000000779c3 */ /* 0x000ee20000008800 */
[----:B------:R-:W-:Y:S02]  /*1a60*/  UMOV UR6, 0x400 ;  /* 0x0000040000067882 */ /* 0x000fe40000000000 */
[----:B---3--:R-:W-:-:S09]  /*1a70*/  ULEA UR6, UR7, UR6, 0x18 ;  /* 0x0000000607067291 */ /* 0x008fd2000f8ec0ff */
[----:B0-----:R-:W2:Y:S04]  /*1a80*/  LDS.128 R16, [UR6+0x70] ;  /* 0x00007006ff107984 */ /* 0x001ea80008000c00 */
[----:B------:R-:W0:Y:S04]  /*1a90*/  LDS.128 R20, [UR6+0x80] ;  /* 0x00008006ff147984 */ /* 0x000e280008000c00 */
[----:B------:R-:W3:Y:S04]  /*1aa0*/  LDS.64 R24, [UR6+0x68] ;  /* 0x00006806ff187984 */ /* 0x000ee80008000a00 */
[----:B-1----:R-:W1:Y:S01]  /*1ab0*/  LDS.64 R14, [UR6+0x90] ;  /* 0x00009006ff0e7984 */ /* 0x002e620008000a00 */
[----:B--2---:R-:W-:-:S02]  /*1ac0*/  DADD R8, R8, R16 ;  /* 0x0000000008087229 */ /* 0x004fc40000000010 */
[----:B------:R-:W-:Y:S02]  /*1ad0*/  DADD R10, R10, R18 ;  /* 0x000000000a0a7229 */ /* 0x000fe40000000012 */
[----:B0-----:R-:W-:Y:S02]  /*1ae0*/  DADD R4, R4, R20 ;  /* 0x0000000004047229 */ /* 0x001fe40000000014 */
[----:B------:R-:W-:Y:S02]  /*1af0*/  DADD R6, R6, R22 ;  /* 0x0000000006067229 */ /* 0x000fe40000000016 */
[----:B---3--:R-:W-:Y:S02]  /*1b00*/  DADD R12, R12, R24 ;  /* 0x000000000c0c7229 */ /* 0x008fe40000000018 */
[----:B-1----:R-:W-:-:S11]  /*1b10*/  DADD R2, R2, R14 ;  /* 0x0000000002027229 */ /* 0x002fd6000000000e */
.L_x_91:
        /* <DEDUP_REMOVED lines=14> */
.L_x_92:
        /* <DEDUP_REMOVED lines=14> */
.L_x_93:
        /* <DEDUP_REMOVED lines=14> */
.L_x_94:
        /* <DEDUP_REMOVED lines=14> */
.L_x_95:
        /* <DEDUP_REMOVED lines=13> */
[----:B-1----:R-:W-:Y:S01]  /*1f70*/  DADD R2, R2, R14 ;  /* 0x0000000002027229 */ /* 0x002fe2000000000e */
[----:B------:R-:W-:Y:S10]  /*1f80*/  BRA `(.L_x_89) ;  /* 0x0000001c00387947 */ /* 0x000ff40003800000 */
.L_x_67:
[----:B------:R-:W0:Y:S01]  /*1f90*/  S2R R0, SR_TID.X ;  /* 0x0000000000007919 */ /* 0x000e220000002100 */
[----:B------:R-:W1:Y:S01]  /*1fa0*/  LDC.64 R6, c[0x0][0x3e0] ;  /* 0x0000f800ff067b82 */ /* 0x000e620000000a00 */
[----:B------:R-:W0:Y:S01]  /*1fb0*/  LDCU UR6, c[0x0][0x380] ;  /* 0x00007000ff0677ac */ /* 0x000e220008000800 */
[----:B------:R-:W2:Y:S06]  /*1fc0*/  LDCU UR7, c[0x0][0x3e8] ;  /* 0x00007d00ff0777ac */ /* 0x000eac0008000800 */
[----:B------:R-:W3:Y:S08]  /*1fd0*/  LDC.64 R2, c[0x0][0x3d8] ;  /* 0x0000f600ff027b82 */ /* 0x000ef00000000a00 */
[----:B------:R-:W4:Y:S01]  /*1fe0*/  LDC.64 R4, c[0x0][0x3d0] ;  /* 0x0000f400ff047b82 */ /* 0x000f220000000a00 */
[----:B--2---:R-:W-:Y:S01]  /*1ff0*/  IMAD.U32 R14, RZ, RZ, UR7 ;  /* 0x00000007ff0e7e24 */ /* 0x004fe2000f8e00ff */
[----:B0-----:R-:W-:-:S05]  /*2000*/  IADD3 R41, PT, PT, R0, UR6, RZ ;  /* 0x0000000600297c10 */ /* 0x001fca000fffe0ff */
[----:B-1----:R-:W-:-:S04]  /*2010*/  IMAD.WIDE R38, R41, 0x8, R6 ;  /* 0x0000000829267825 */ /* 0x002fc800078e0206 */
[C---:B---3--:R-:W-:Y:S01]  /*2020*/  IMAD.WIDE R34, R41.reuse, 0x8, R2 ;  /* 0x0000000829227825 */ /* 0x048fe200078e0202 */
[----:B------:R-:W2:Y:S03]  /*2030*/  LDG.E.64 R12, desc[UR8][R38.64] ;  /* 0x00000008260c7981 */ /* 0x000ea6000c1e1b00 */
[C---:B------:R-:W-:Y:S01]  /*2040*/  IMAD.WIDE R22, R14.reuse, 0x8, R38 ;  /* 0x000000080e167825 */ /* 0x040fe200078e0226 */
[----:B------:R-:W3:Y:S03]  /*2050*/  LDG.E.64 R2, desc[UR8][R34.64] ;  /* 0x0000000822027981 */ /* 0x000ee6000c1e1b00 */
[----:B----4-:R-:W-:Y:S01]  /*2060*/  IMAD.WIDE R36, R41, 0x10, R4 ;  /* 0x0000001029247825 */ /* 0x010fe200078e0204 */
[----:B------:R-:W4:Y:S03]  /*2070*/  LDG.E.64 R8, desc[UR8][R22.64] ;  /* 0x0000000816087981 */ /* 0x000f26000c1e1b00 */
[C---:B------:R-:W-:Y:S01]  /*2080*/  IMAD.WIDE R24, R14.reuse, 0x8, R22 ;  /* 0x000000080e187825 */ /* 0x040fe200078e0216 */
[----:B------:R-:W3:Y:S04]  /*2090*/  LDG.E.64 R4, desc[UR8][R36.64+0x8] ;  /* 0x0000080824047981 */ /* 0x000ee8000c1e1b00 */
[----:B------:R-:W5:Y:S01]  /*20a0*/  LDG.E.64 R10, desc[UR8][R24.64] ;  /* 0x00000008180a7981 */ /* 0x000f62000c1e1b00 */
[----:B------:R-:W-:-:S04]  /*20b0*/  IMAD.WIDE R16, R14, 0x8, R24 ;  /* 0x000000080e107825 */ /* 0x000fc800078e0218 */
[C---:B------:R-:W-:Y:S02]  /*20c0*/  IMAD.WIDE R18, R14.reuse, 0x8, R16 ;  /* 0x000000080e127825 */ /* 0x040fe400078e0210 */
[----:B------:R-:W5:Y:S02]  /*20d0*/  LDG.E.64 R16, desc[UR8][R16.64] ;  /* 0x0000000810107981 */ /* 0x000f64000c1e1b00 */
[----:B------:R-:W-:Y:S02]  /*20e0*/  IMAD.WIDE R20, R14, 0x8, R18 ;  /* 0x000000080e147825 */ /* 0x000fe400078e0212 */
[----:B------:R-:W5:Y:S04]  /*20f0*/  LDG.E.64 R18, desc[UR8][R18.64] ;  /* 0x0000000812127981 */ /* 0x000f68000c1e1b00 */
[----:B------:R-:W5:Y:S01]  /*2100*/  LDG.E.64 R20, desc[UR8][R20.64] ;  /* 0x0000000814147981 */ /* 0x000f62000c1e1b00 */
[----:B------:R-:W-:-:S04]  /*2110*/  UIADD3 UR6, UP0, UPT, UR4, -0x100, URZ ;  /* 0xffffff0004067890 */ /* 0x000fc8000ff1e0ff */
[----:B------:R-:W-:Y:S02]  /*2120*/  UIADD3.X UR7, UPT, UPT, UR5, -0x1, URZ, UP0, !UPT ;  /* 0xffffffff05077890 */ /* 0x000fe400087fe4ff */
[----:B------:R-:W-:-:S04]  /*2130*/  UISETP.GE.U32.AND UP0, UPT, UR6, 0x100, UPT ;  /* 0x000001000600788c */ /* 0x000fc8000bf06070 */
[----:B------:R-:W-:Y:S01]  /*2140*/  UISETP.GE.U32.AND.EX UP0, UPT, UR7, URZ, UPT, UP0 ;  /* 0x000000ff0700728c */ /* 0x000fe2000bf06100 */
[----:B------:R-:W-:Y:S01]  /*2150*/  MOV R63, 0x100 ;  /* 0x00000100003f7802 */ /* 0x000fe20000000f00 */
[----:B------:R-:W-:Y:S01]  /*2160*/  IMAD.MOV.U32 R40, RZ, RZ, RZ ;  /* 0x000000ffff287224 */ /* 0x000fe200078e00ff */
[----:B---3--:R-:W-:-:S08]  /*2170*/  DMUL R6, R2, R4 ;  /* 0x0000000402067228 */ /* 0x008fd00000000000 */
[C---:B--2---:R-:W-:Y:S02]  /*2180*/  DMUL R12, R6.reuse, R12 ;  /* 0x0000000c060c7228 */ /* 0x044fe40000000000 */
[C---:B----4-:R-:W-:Y:S02]  /*2190*/  DMUL R8, R6.reuse, R8 ;  /* 0x0000000806087228 */ /* 0x050fe40000000000 */
[C---:B-----5:R-:W-:Y:S02]  /*21a0*/  DMUL R10, R6.reuse, R10 ;  /* 0x0000000a060a7228 */ /* 0x060fe40000000000 */
[C---:B------:R-:W-:Y:S02]  /*21b0*/  DMUL R4, R6.reuse, R16 ;  /* 0x0000001006047228 */ /* 0x040fe40000000000 */
[C---:B------:R-:W-:Y:S02]  /*21c0*/  DMUL R2, R6.reuse, R20 ;  /* 0x0000001406027228 */ /* 0x040fe40000000000 */
[----:B------:R-:W-:Y:S01]  /*21d0*/  DMUL R6, R6, R18 ;  /* 0x0000001206067228 */ /* 0x000fe20000000000 */
[----:B------:R-:W-:Y:S10]  /*21e0*/  BRA.U !UP0, `(.L_x_96) ;  /* 0x0000000108ac7547 */ /* 0x000ff4000b800000 */
[----:B------:R-:W0:Y:S01]  /*21f0*/  LDC R14, c[0x0][0x3e8] ;  /* 0x0000fa00ff0e7b82 */ /* 0x000e220000000800 */
[----:B------:R-:W-:Y:S01]  /*2200*/  MOV R63, 0x100 ;  /* 0x00000100003f7802 */ /* 0x000fe20000000f00 */
[----:B------:R-:W1:Y:S01]  /*2210*/  LDCU.64 UR4, c[0x0][0x390] ;  /* 0x00007200ff0477ac */ /* 0x000e620008000a00 */
[----:B------:R-:W-:-:S07]  /*2220*/  MOV R40, RZ ;  /* 0x000000ff00287202 */ /* 0x000fce0000000f00 */
.L_x_98:
[--C-:B------:R-:W-:Y:S02]  /*2230*/  SHF.R.S64 R33, RZ, 0x1d, R63.reuse ;  /* 0x0000001dff217819 */ /* 0x100fe4000000103f */
[--C-:B------:R-:W-:Y:S02]  /*2240*/  SHF.R.S32.HI R15, RZ, 0x1d, R63.reuse ;  /* 0x0000001dff0f7819 */ /* 0x100fe4000001143f */
[----:B------:R-:W-:Y:S02]  /*2250*/  IADD3 R20, P0, PT, R38, R33, RZ ;  /* 0x0000002126147210 */ /* 0x000fe40007f1e0ff */
[----:B------:R-:W-:-:S03]  /*2260*/  SHF.R.S64 R19, RZ, 0x1c, R63 ;  /* 0x0000001cff137819 */ /* 0x000fc6000000103f */
[----:B------:R-:W-:Y:S01]  /*2270*/  IMAD.X R21, R39, 0x1, R15, P0 ;  /* 0x0000000127157824 */ /* 0x000fe200000e060f */
[----:B------:R-:W-:Y:S02]  /*2280*/  IADD3 R18, P1, PT, R36, R19, RZ ;  /* 0x0000001324127210 */ /* 0x000fe40007f3e0ff */
[----:B------:R-:W-:Y:S01]  /*2290*/  IADD3 R32, P0, PT, R34, R33, RZ ;  /* 0x0000002122207210 */ /* 0x000fe20007f1e0ff */
[C---:B0-----:R-:W-:Y:S01]  /*22a0*/  IMAD.WIDE R22, R14.reuse, 0x8, R20 ;  /* 0x000000080e167825 */ /* 0x041fe200078e0214 */
[----:B------:R-:W-:Y:S01]  /*22b0*/  LEA.HI.X.SX32 R19, R63, R37, 0x4, P1 ;  /* 0x000000253f137211 */ /* 0x000fe200008f26ff */
[----:B------:R-:W2:Y:S01]  /*22c0*/  LDG.E.64 R20, desc[UR8][R20.64] ;  /* 0x0000000814147981 */ /* 0x000ea2000c1e1b00 */
[----:B------:R-:W-:Y:S01]  /*22d0*/  IADD3.X R33, PT, PT, R35, R15, RZ, P0, !PT ;  /* 0x0000000f23217210 */ /* 0x000fe200007fe4ff */
[----:B------:R-:W-:-:S03]  /*22e0*/  IMAD.WIDE R24, R14, 0x8, R22 ;  /* 0x000000080e187825 */ /* 0x000fc600078e0216 */
[----:B------:R-:W3:Y:S04]  /*22f0*/  LDG.E.64 R18, desc[UR8][R18.64+0x8] ;  /* 0x0000080812127981 */ /* 0x000ee8000c1e1b00 */
[----:B------:R-:W3:Y:S01]  /*2300*/  LDG.E.64 R16, desc[UR8][R32.64] ;  /* 0x0000000820107981 */ /* 0x000ee2000c1e1b00 */
[----:B------:R-:W-:-:S03]  /*2310*/  IMAD.WIDE R26, R14, 0x8, R24 ;  /* 0x000000080e1a7825 */ /* 0x000fc600078e0218 */
[----:B------:R-:W4:Y:S01]  /*2320*/  LDG.E.64 R22, desc[UR8][R22.64] ;  /* 0x0000000816167981 */ /* 0x000f22000c1e1b00 */
[----:B------:R-:W-:-:S03]  /*2330*/  IMAD.WIDE R28, R14, 0x8, R26 ;  /* 0x000000080e1c7825 */ /* 0x000fc600078e021a */
[----:B------:R-:W5:Y:S04]  /*2340*/  LDG.E.64 R24, desc[UR8][R24.64] ;  /* 0x0000000818187981 */ /* 0x000f68000c1e1b00 */
[----:B------:R-:W5:Y:S01]  /*2350*/  LDG.E.64 R26, desc[UR8][R26.64] ;  /* 0x000000081a1a7981 */ /* 0x000f62000c1e1b00 */
[----:B------:R-:W-:-:S03]  /*2360*/  IMAD.WIDE R30, R14, 0x8, R28 ;  /* 0x000000080e1e7825 */ /* 0x000fc600078e021c */
[----:B------:R-:W5:Y:S04]  /*2370*/  LDG.E.64 R28, desc[UR8][R28.64] ;  /* 0x000000081c1c7981 */ /* 0x000f68000c1e1b00 */
[----:B------:R-:W5:Y:S01]  /*2380*/  LDG.E.64 R30, desc[UR8][R30.64] ;  /* 0x000000081e1e7981 */ /* 0x000f62000c1e1b00 */
[----:B-1----:R-:W-:-:S04]  /*2390*/  IADD3 R15, P1, PT, -R63, UR4, RZ ;  /* 0x000000043f0f7c10 */ /* 0x002fc8000ff3e1ff */
[----:B------:R-:W-:Y:S02]  /*23a0*/  ISETP.GE.U32.AND P0, PT, R15, 0x100, PT ;  /* 0x000001000f00780c */ /* 0x000fe40003f06070 */
[----:B------:R-:W-:-:S04]  /*23b0*/  IADD3.X R15, PT, PT, ~R40, UR5, RZ, P1, !PT ;  /* 0x00000005280f7c10 */ /* 0x000fc80008ffe5ff */
[----:B------:R-:W-:Y:S01]  /*23c0*/  ISETP.GE.U32.AND.EX P0, PT, R15, RZ, PT, P0 ;  /* 0x000000ff0f00720c */ /* 0x000fe20003f06100 */
[----:B---3--:R-:W-:-:S08]  /*23d0*/  DMUL R16, R16, R18 ;  /* 0x0000001210107228 */ /* 0x008fd00000000000 */
[C---:B--2---:R-:W-:Y:S02]  /*23e0*/  DFMA R12, R16.reuse, R20, R12 ;  /* 0x00000014100c722b */ /* 0x044fe4000000000c */
[C---:B----4-:R-:W-:Y:S02]  /*23f0*/  DFMA R8, R16.reuse, R22, R8 ;  /* 0x000000161008722b */ /* 0x050fe40000000008 */
[C---:B-----5:R-:W-:Y:S02]  /*2400*/  DFMA R10, R16.reuse, R24, R10 ;  /* 0x00000018100a722b */ /* 0x060fe4000000000a */
[C---:B------:R-:W-:Y:S02]  /*2410*/  DFMA R4, R16.reuse, R26, R4 ;  /* 0x0000001a1004722b */ /* 0x040fe40000000004 */
[C---:B------:R-:W-:Y:S02]  /*2420*/  DFMA R6, R16.reuse, R28, R6 ;  /* 0x0000001c1006722b */ /* 0x040fe40000000006 */
[----:B------:R-:W-:Y:S01]  /*2430*/  DFMA R2, R16, R30, R2 ;  /* 0x0000001e1002722b */ /* 0x000fe20000000002 */
[----:B------:R-:W-:Y:S10]  /*2440*/  @!P0 BRA `(.L_x_97) ;  /* 0x0000000c00008947 */ /* 0x000ff40003800000 */
[----:B------:R-:W-:-:S04]  /*2450*/  IADD3 R63, P0, PT, R63, 0x100, RZ ;  /* 0x000001003f3f7810 */ /* 0x000fc80007f1e0ff */
[----:B------:R-:W-:Y:S02]  /*2460*/  IADD3.X R40, PT, PT, RZ, R40, RZ, P0, !PT ;  /* 0x00000028ff287210 */ /* 0x000fe400007fe4ff */
[----:B------:R-:W-:-:S04]  /*2470*/  ISETP.GT.U32.AND P0, PT, R63, UR6, PT ;  /* 0x000000063f007c0c */ /* 0x000fc8000bf04070 */
[----:B------:R-:W-:-:S13]  /*2480*/  ISETP.GT.U32.AND.EX P0, PT, R40, UR7, PT, P0 ;  /* 0x0000000728007c0c */ /* 0x000fda000bf04100 */
[----:B------:R-:W-:Y:S05]  /*2490*/  @!P0 BRA `(.L_x_98) ;  /* 0xfffffffc00648947 */ /* 0x000fea000383ffff */
.L_x_96:
[C---:B------:R-:W-:Y:S01]  /*24a0*/  IADD3 R15, PT, PT, -R63.reuse, UR4, RZ ;  /* 0x000000043f0f7c10 */ /* 0x040fe2000fffe1ff */
[----:B------:R-:W-:Y:S01]  /*24b0*/  BSSY.RECONVERGENT B1, `(.L_x_97) ;  /* 0x00000b9000017945 */ /* 0x000fe20003800200 */
[----:B------:R-:W-:Y:S02]  /*24c0*/  ISETP.GE.U32.AND P1, PT, R63, UR4, PT ;  /* 0x000000043f007c0c */ /* 0x000fe4000bf26070 */
[----:B------:R-:W-:-:S04]  /*24d0*/  ISETP.GE.AND P0, PT, R0, R15, PT ;  /* 0x0000000f0000720c */ /* 0x000fc80003f06270 */
[----:B------:R-:W-:-:S13]  /*24e0*/  ISETP.GE.U32.OR.EX P0, PT, R40, UR5, P0, P1 ;  /* 0x0000000528007c0c */ /* 0x000fda0008706510 */
[----:B------:R-:W-:Y:S05]  /*24f0*/  @P0 BRA `(.L_x_99) ;  /* 0x0000000800d00947 */ /* 0x000fea0003800000 */
[----:B------:R-:W-:Y:S01]  /*2500*/  LOP3.LUT R61, RZ, R0, RZ, 0x33, !PT ;  /* 0x00000000ff3d7212 */ /* 0x000fe200078e33ff */
[----:B------:R-:W0:Y:S01]  /*2510*/  LDCU UR6, c[0x0][0x380] ;  /* 0x00007000ff0677ac */ /* 0x000e220008000800 */
[----:B------:R-:W-:Y:S01]  /*2520*/  BSSY.RECONVERGENT B2, `(.L_x_100) ;  /* 0x0000064000027945 */ /* 0x000fe20003800200 */
[----:B------:R-:W-:Y:S01]  /*2530*/  IMAD.MOV.U32 R15, RZ, RZ, R0 ;  /* 0x000000ffff0f7224 */ /* 0x000fe200078e0000 */
[----:B------:R-:W-:-:S04]  /*2540*/  IADD3 R61, PT, PT, -R63, UR4, R61 ;  /* 0x000000043f3d7c10 */ /* 0x000fc8000fffe13d */
[C---:B------:R-:W-:Y:S02]  /*2550*/  ISETP.GE.U32.AND P0, PT, R61.reuse, 0x300, PT ;  /* 0x000003003d00780c */ /* 0x040fe40003f06070 */
[----:B------:R-:W-:-:S04]  /*2560*/  LEA.HI R60, R61, 0x1, RZ, 0x18 ;  /* 0x000000013d3c7811 */ /* 0x000fc800078fc0ff */
[----:B------:R-:W-:Y:S02]  /*2570*/  LOP3.LUT P1, R106, R60, 0x3, RZ, 0xc0, !PT ;  /* 0x000000033c6a7812 */ /* 0x000fe4000782c0ff */
[----:B0-----:R-:W-:-:S05]  /*2580*/  IADD3 R62, PT, PT, R63, UR6, RZ ;  /* 0x000000063f3e7c10 */ /* 0x001fca000fffe0ff */
[----:B------:R-:W-:Y:S06]  /*2590*/  @!P0 BRA `(.L_x_101) ;  /* 0x0000000400708947 */ /* 0x000fec0003800000 */
[----:B------:R-:W0:Y:S01]  /*25a0*/  LDCU.64 UR6, c[0x0][0x3e0] ;  /* 0x00007c00ff0677ac */ /* 0x000e220008000a00 */
[----:B------:R-:W1:Y:S01]  /*25b0*/  LDC.64 R20, c[0x0][0x3d8] ;  /* 0x0000f600ff147b82 */ /* 0x000e620000000a00 */
[----:B------:R-:W-:Y:S02]  /*25c0*/  LOP3.LUT R60, R60, 0x1fffffc, RZ, 0xc0, !PT ;  /* 0x01fffffc3c3c7812 */ /* 0x000fe400078ec0ff */
[----:B------:R-:W-:Y:S02]  /*25d0*/  IADD3 R63, PT, PT, R41, R63, RZ ;  /* 0x0000003f293f7210 */ /* 0x000fe40007ffe0ff */
[----:B------:R-:W-:Y:S02]  /*25e0*/  MOV R15, R0 ;  /* 0x00000000000f7202 */ /* 0x000fe40000000f00 */
[----:B------:R-:W-:Y:S01]  /*25f0*/  IADD3 R60, PT, PT, -R60, RZ, RZ ;  /* 0x000000ff3c3c7210 */ /* 0x000fe20007ffe1ff */
[----:B------:R-:W2:Y:S01]  /*2600*/  LDC.64 R18, c[0x0][0x3d0] ;  /* 0x0000f400ff127b82 */ /* 0x000ea20000000a00 */
[----:B0-----:R-:W-:-:S04]  /*2610*/  UIADD3 UR6, UP0, UPT, UR6, 0x1000, URZ ;  /* 0x0000100006067890 */ /* 0x001fc8000ff1e0ff */
[----:B------:R-:W-:Y:S02]  /*2620*/  UIADD3.X UR7, UPT, UPT, URZ, UR7, URZ, UP0, !UPT ;  /* 0x00000007ff077290 */ /* 0x000fe400087fe4ff */
[----:B------:R-:W-:Y:S01]  /*2630*/  IMAD.U32 R22, RZ, RZ, UR6 ;  /* 0x00000006ff167e24 */ /* 0x000fe2000f8e00ff */
[----:B-1----:R-:W-:-:S03]  /*2640*/  IADD3 R20, P0, PT, R20, 0x1000, RZ ;  /* 0x0000100014147810 */ /* 0x002fc60007f1e0ff */
[----:B------:R-:W-:Y:S02]  /*2650*/  MOV R23, UR7 ;  /* 0x0000000700177c02 */ /* 0x000fe40008000f00 */
[----:B------:R-:W-:Y:S01]  /*2660*/  IMAD.X R21, RZ, RZ, R21, P0 ;  /* 0x000000ffff157224 */ /* 0x000fe200000e0615 */
[----:B--2---:R-:W-:Y:S01]  /*2670*/  IADD3 R18, P2, PT, R18, 0x2008, RZ ;  /* 0x0000200812127810 */ /* 0x004fe20007f5e0ff */
[----:B------:R-:W-:-:S03]  /*2680*/  IMAD.WIDE R24, R14, 0x8, R22 ;  /* 0x000000080e187825 */ /* 0x000fc600078e0216 */
[----:B------:R-:W-:Y:S01]  /*2690*/  IADD3.X R19, PT, PT, RZ, R19, RZ, P2, !PT ;  /* 0x00000013ff137210 */ /* 0x000fe200017fe4ff */
[----:B------:R-:W-:-:S04]  /*26a0*/  IMAD.WIDE R26, R14, 0x28, R22 ;  /* 0x000000280e1a7825 */ /* 0x000fc800078e0216 */
[----:B------:R-:W-:-:S04]  /*26b0*/  IMAD.WIDE R28, R14, 0x20, R22 ;  /* 0x000000200e1c7825 */ /* 0x000fc800078e0216 */
[----:B------:R-:W-:-:S07]  /*26c0*/  IMAD.WIDE R16, R14, 0x18, R22 ;  /* 0x000000180e107825 */ /* 0x000fce00078e0216 */
.L_x_102:
        /* <DEDUP_REMOVED lines=9> */
[C---:B------:R-:W-:Y:S01]  /*2760*/  IMAD.WIDE R96, R63.reuse, 0x8, R26 ;  /* 0x000000083f607825 */ /* 0x040fe200078e021a */
        /* <DEDUP_REMOVED lines=30> */
[----:B------:R-:W-:-:S05]  /*2950*/  VIADD R60, R60, 0x4 ;  /* 0x000000043c3c7836 */ /* 0x000fca0000000000 */
[----:B------:R-:W-:Y:S02]  /*2960*/  ISETP.NE.AND P0, PT, R60, RZ, PT ;  /* 0x000000ff3c00720c */ /* 0x000fe40003f05270 */
[----:B------:R-:W-:Y:S02]  /*2970*/  IADD3 R15, PT, PT, R15, 0x400, RZ ;  /* 0x000004000f0f7810 */ /* 0x000fe40007ffe0ff */
        /* <DEDUP_REMOVED lines=30> */
.L_x_101:
[----:B------:R-:W-:Y:S05]  /*2b60*/  BSYNC.RECONVERGENT B2 ;  /* 0x0000000000027941 */ /* 0x000fea0003800200 */
.L_x_100:
[----:B------:R-:W-:Y:S05]  /*2b70*/  @!P1 BRA `(.L_x_99) ;  /* 0x0000000400309947 */ /* 0x000fea0003800000 */
[----:B------:R-:W-:Y:S01]  /*2b80*/  ISETP.NE.AND P1, PT, R106, 0x1, PT ;  /* 0x000000016a00780c */ /* 0x000fe20003f25270 */
[----:B------:R-:W-:Y:S01]  /*2b90*/  BSSY.RECONVERGENT B2, `(.L_x_103) ;  /* 0x000002e000027945 */ /* 0x000fe20003800200 */
[----:B------:R-:W-:-:S11]  /*2ba0*/  LOP3.LUT P0, RZ, R61, 0x100, RZ, 0xc0, !PT ;  /* 0x000001003dff7812 */ /* 0x000fd6000780c0ff */
[----:B------:R-:W-:Y:S05]  /*2bb0*/  @!P1 BRA `(.L_x_104) ;  /* 0x0000000000ac9947 */ /* 0x000fea0003800000 */
[----:B------:R-:W0:Y:S01]  /*2bc0*/  LDC.64 R24, c[0x0][0x3e0] ;  /* 0x0000f800ff187b82 */ /* 0x000e220000000a00 */
[----:B------:R-:W-:-:S07]  /*2bd0*/  IMAD.IADD R19, R62, 0x1, R15 ;  /* 0x000000013e137824 */ /* 0x000fce00078e020f */
[----:B------:R-:W1:Y:S08]  /*2be0*/  LDC.64 R16, c[0x0][0x3d8] ;  /* 0x0000f600ff107b82 */ /* 0x000e700000000a00 */
[----:B------:R-:W2:Y:S01]  /*2bf0*/  LDC.64 R20, c[0x0][0x3d0] ;  /* 0x0000f400ff147b82 */ /* 0x000ea20000000a00 */
[----:B0-----:R-:W-:-:S05]  /*2c00*/  IMAD.WIDE R24, R19, 0x8, R24 ;  /* 0x0000000813187825 */ /* 0x001fca00078e0218 */
[----:B------:R-:W3:Y:S01]  /*2c10*/  LDG.E.64 R26, desc[UR8][R24.64] ;  /* 0x00000008181a7981 */ /* 0x000ee2000c1e1b00 */
[----:B------:R-:W-:-:S03]  /*2c20*/  IMAD.WIDE R28, R14, 0x8, R24 ;  /* 0x000000080e1c7825 */ /* 0x000fc600078e0218 */
[----:B------:R-:W4:Y:S01]  /*2c30*/  LDG.E.64 R52, desc[UR8][R24.64+0x800] ;  /* 0x0008000818347981 */ /* 0x000f22000c1e1b00 */
[----:B-1----:R-:W-:-:S03]  /*2c40*/  IMAD.WIDE R16, R19, 0x8, R16 ;  /* 0x0000000813107825 */ /* 0x002fc600078e0210 */
[----:B------:R-:W5:Y:S01]  /*2c50*/  LDG.E.64 R30, desc[UR8][R28.64] ;  /* 0x000000081c1e7981 */ /* 0x000f62000c1e1b00 */
[----:B------:R-:W-:-:S03]  /*2c60*/  IMAD.WIDE R32, R14, 0x8, R28 ;  /* 0x000000080e207825 */ /* 0x000fc600078e021c */
[----:B------:R-:W3:Y:S01]  /*2c70*/  LDG.E.64 R48, desc[UR8][R16.64+0x800] ;  /* 0x0008000810307981 */ /* 0x000ee2000c1e1b00 */
[----:B--2---:R-:W-:-:S03]  /*2c80*/  IMAD.WIDE R20, R19, 0x10, R20 ;  /* 0x0000001013147825 */ /* 0x004fc600078e0214 */
[----:B------:R-:W2:Y:S01]  /*2c90*/  LDG.E.64 R18, desc[UR8][R16.64] ;  /* 0x0000000810127981 */ /* 0x000ea2000c1e1b00 */
[----:B------:R-:W-:-:S03]  /*2ca0*/  IMAD.WIDE R36, R14, 0x8, R32 ;  /* 0x000000080e247825 */ /* 0x000fc600078e0220 */
[----:B------:R-:W2:Y:S01]  /*2cb0*/  LDG.E.64 R22, desc[UR8][R20.64+0x8] ;  /* 0x0000080814167981 */ /* 0x000ea2000c1e1b00 */
[----:B------:R-:W-:-:S03]  /*2cc0*/  IMAD.WIDE R40, R14, 0x8, R36 ;  /* 0x000000080e287825 */ /* 0x000fc600078e0224 */
[----:B------:R-:W3:Y:S04]  /*2cd0*/  LDG.E.64 R50, desc[UR8][R20.64+0x1008] ;  /* 0x0010080814327981 */ /* 0x000ee8000c1e1b00 */
[----:B------:R-:W4:Y:S01]  /*2ce0*/  LDG.E.64 R34, desc[UR8][R32.64] ;  /* 0x0000000820227981 */ /* 0x000f22000c1e1b00 */
[----:B------:R-:W-:-:S03]  /*2cf0*/  IMAD.WIDE R44, R14, 0x8, R40 ;  /* 0x000000080e2c7825 */ /* 0x000fc600078e0228 */
[----:B------:R-:W4:Y:S04]  /*2d00*/  LDG.E.64 R38, desc[UR8][R36.64] ;  /* 0x0000000824267981 */ /* 0x000f28000c1e1b00 */
[----:B------:R-:W4:Y:S04]  /*2d10*/  LDG.E.64 R46, desc[UR8][R44.64] ;  /* 0x000000082c2e7981 */ /* 0x000f28000c1e1b00 */
[----:B------:R-:W4:Y:S04]  /*2d20*/  LDG.E.64 R42, desc[UR8][R40.64] ;  /* 0x00000008282a7981 */ /* 0x000f28000c1e1b00 */
[----:B------:R-:W4:Y:S04]  /*2d30*/  LDG.E.64 R58, desc[UR8][R44.64+0x800] ;  /* 0x000800082c3a7981 */ /* 0x000f28000c1e1b00 */
[----:B------:R-:W4:Y:S04]  /*2d40*/  LDG.E.64 R54, desc[UR8][R28.64+0x800] ;  /* 0x000800081c367981 */ /* 0x000f28000c1e1b00 */
[----:B------:R-:W4:Y:S04]  /*2d50*/  LDG.E.64 R16, desc[UR8][R32.64+0x800] ;  /* 0x0008000820107981 */ /* 0x000f28000c1e1b00 */
[----:B------:R-:W4:Y:S04]  /*2d60*/  LDG.E.64 R20, desc[UR8][R36.64+0x800] ;  /* 0x0008000824147981 */ /* 0x000f28000c1e1b00 */
[----:B------:R-:W4:Y:S01]  /*2d70*/  LDG.E.64 R56, desc[UR8][R40.64+0x800] ;  /* 0x0008000828387981 */ /* 0x000f22000c1e1b00 */
[----:B------:R-:W-:Y:S01]  /*2d80*/  IADD3 R15, PT, PT, R15, 0x200, RZ ;  /* 0x000002000f0f7810 */ /* 0x000fe20007ffe0ff */
[----:B--2---:R-:W-:-:S02]  /*2d90*/  DMUL R18, R18, R22 ;  /* 0x0000001612127228 */ /* 0x004fc40000000000 */
[----:B---3--:R-:W-:-:S06]  /*2da0*/  DMUL R48, R48, R50 ;  /* 0x0000003230307228 */ /* 0x008fcc0000000000 */
[C---:B------:R-:W-:Y:S02]  /*2db0*/  DFMA R12, R18.reuse, R26, R12 ;  /* 0x0000001a120c722b */ /* 0x040fe4000000000c */
[C---:B-----5:R-:W-:Y:S02]  /*2dc0*/  DFMA R8, R18.reuse, R30, R8 ;  /* 0x0000001e1208722b */ /* 0x060fe40000000008 */
[C---:B----4-:R-:W-:Y:S02]  /*2dd0*/  DFMA R10, R18.reuse, R34, R10 ;  /* 0x00000022120a722b */ /* 0x050fe4000000000a */
[C---:B------:R-:W-:Y:S02]  /*2de0*/  DFMA R4, R18.reuse, R38, R4 ;  /* 0x000000261204722b */ /* 0x040fe40000000004 */
[C---:B------:R-:W-:Y:S02]  /*2df0*/  DFMA R2, R18.reuse, R46, R2 ;  /* 0x0000002e1202722b */ /* 0x040fe40000000002 */
[----:B------:R-:W-:-:S02]  /*2e00*/  DFMA R6, R18, R42, R6 ;  /* 0x0000002a1206722b */ /* 0x000fc40000000006 */
[----:B------:R-:W-:-:S04]  /*2e10*/  DFMA R12, R48, R52, R12 ;  /* 0x00000034300c722b */ /* 0x000fc8000000000c */
[C---:B------:R-:W-:Y:S02]  /*2e20*/  DFMA R2, R48.reuse, R58, R2 ;  /* 0x0000003a3002722b */ /* 0x040fe40000000002 */
[C---:B------:R-:W-:Y:S02]  /*2e30*/  DFMA R8, R48.reuse, R54, R8 ;  /* 0x000000363008722b */ /* 0x040fe40000000008 */
[C---:B------:R-:W-:Y:S02]  /*2e40*/  DFMA R10, R48.reuse, R16, R10 ;  /* 0x00000010300a722b */ /* 0x040fe4000000000a */
[C---:B------:R-:W-:Y:S02]  /*2e50*/  DFMA R4, R48.reuse, R20, R4 ;  /* 0x000000143004722b */ /* 0x040fe40000000004 */
[----:B------:R-:W-:-:S11]  /*2e60*/  DFMA R6, R48, R56, R6 ;  /* 0x000000383006722b */ /* 0x000fd60000000006 */
.L_x_104:
[----:B------:R-:W-:Y:S05]  /*2e70*/  BSYNC.RECONVERGENT B2 ;  /* 0x0000000000027941 */ /* 0x000fea0003800200 */
.L_x_103:
[----:B------:R-:W-:Y:S05]  /*2e80*/  @P0 BRA `(.L_x_99) ;  /* 0x00000000006c0947 */ /* 0x000fea0003800000 */
[----:B------:R-:W0:Y:S01]  /*2e90*/  LDC.64 R20, c[0x0][0x3e0] ;  /* 0x0000f800ff147b82 */ /* 0x000e220000000a00 */
[----:B------:R-:W-:-:S07]  /*2ea0*/  IADD3 R15, PT, PT, R62, R15, RZ ;  /* 0x0000000f3e0f7210 */ /* 0x000fce0007ffe0ff */
[----:B------:R-:W1:Y:S08]  /*2eb0*/  LDC.64 R16, c[0x0][0x3d8] ;  /* 0x0000f600ff107b82 */ /* 0x000e700000000a00 */
[----:B------:R-:W2:Y:S01]  /*2ec0*/  LDC.64 R18, c[0x0][0x3d0] ;  /* 0x0000f400ff127b82 */ /* 0x000ea20000000a00 */
[----:B0-----:R-:W-:-:S04]  /*2ed0*/  IMAD.WIDE R20, R15, 0x8, R20 ;  /* 0x000000080f147825 */ /* 0x001fc800078e0214 */
[----:B------:R-:W-:Y:S02]  /*2ee0*/  IMAD.WIDE R22, R14, 0x8, R20 ;  /* 0x000000080e167825 */ /* 0x000fe400078e0214 */
[----:B------:R-:W3:Y:S02]  /*2ef0*/  LDG.E.64 R20, desc[UR8][R20.64] ;  /* 0x0000000814147981 */ /* 0x000ee4000c1e1b00 */
[----:B-1----:R-:W-:-:S04]  /*2f00*/  IMAD.WIDE R16, R15, 0x8, R16 ;  /* 0x000000080f107825 */ /* 0x002fc800078e0210 */
[C---:B------:R-:W-:Y:S02]  /*2f10*/  IMAD.WIDE R24, R14.reuse, 0x8, R22 ;  /* 0x000000080e187825 */ /* 0x040fe400078e0216 */
[----:B------:R-:W4:Y:S02]  /*2f20*/  LDG.E.64 R16, desc[UR8][R16.64] ;  /* 0x0000000810107981 */ /* 0x000f24000c1e1b00 */
[----:B--2---:R-:W-:Y:S02]  /*2f30*/  IMAD.WIDE R18, R15, 0x10, R18 ;  /* 0x000000100f127825 */ /* 0x004fe400078e0212 */
[----:B------:R-:W2:Y:S02]  /*2f40*/  LDG.E.64 R22, desc[UR8][R22.64] ;  /* 0x0000000816167981 */ /* 0x000ea4000c1e1b00 */
[C---:B------:R-:W-:Y:S02]  /*2f50*/  IMAD.WIDE R26, R14.reuse, 0x8, R24 ;  /* 0x000000080e1a7825 */ /* 0x040fe400078e0218 */
[----:B------:R-:W4:Y:S02]  /*2f60*/  LDG.E.64 R18, desc[UR8][R18.64+0x8] ;  /* 0x0000080812127981 */ /* 0x000f24000c1e1b00 */
[----:B------:R-:W-:-:S02]  /*2f70*/  IMAD.WIDE R28, R14, 0x8, R26 ;  /* 0x000000080e1c7825 */ /* 0x000fc400078e021a */
[----:B------:R-:W5:Y:S04]  /*2f80*/  LDG.E.64 R24, desc[UR8][R24.64] ;  /* 0x0000000818187981 */ /* 0x000f68000c1e1b00 */
[----:B------:R-:W5:Y:S01]  /*2f90*/  LDG.E.64 R26, desc[UR8][R26.64] ;  /* 0x000000081a1a7981 */ /* 0x000f62000c1e1b00 */
[----:B------:R-:W-:-:S03]  /*2fa0*/  IMAD.WIDE R30, R14, 0x8, R28 ;  /* 0x000000080e1e7825 */ /* 0x000fc600078e021c */
[----:B------:R-:W5:Y:S04]  /*2fb0*/  LDG.E.64 R28, desc[UR8][R28.64] ;  /* 0x000000081c1c7981 */ /* 0x000f68000c1e1b00 */
[----:B------:R-:W5:Y:S01]  /*2fc0*/  LDG.E.64 R30, desc[UR8][R30.64] ;  /* 0x000000081e1e7981 */ /* 0x000f62000c1e1b00 */
[----:B----4-:R-:W-:-:S08]  /*2fd0*/  DMUL R14, R16, R18 ;  /* 0x00000012100e7228 */ /* 0x010fd00000000000 */
[C---:B---3--:R-:W-:Y:S02]  /*2fe0*/  DFMA R12, R14.reuse, R20, R12 ;  /* 0x000000140e0c722b */ /* 0x048fe4000000000c */
[C---:B--2---:R-:W-:Y:S02]  /*2ff0*/  DFMA R8, R14.reuse, R22, R8 ;  /* 0x000000160e08722b */ /* 0x044fe40000000008 */
[C---:B-----5:R-:W-:Y:S02]  /*3000*/  DFMA R10, R14.reuse, R24, R10 ;  /* 0x000000180e0a722b */ /* 0x060fe4000000000a */
[C---:B------:R-:W-:Y:S02]  /*3010*/  DFMA R4, R14.reuse, R26, R4 ;  /* 0x0000001a0e04722b */ /* 0x040fe40000000004 */
[C---:B------:R-:W-:Y:S02]  /*3020*/  DFMA R6, R14.reuse, R28, R6 ;  /* 0x0000001c0e06722b */ /* 0x040fe40000000006 */
[----:B------:R-:W-:-:S11]  /*3030*/  DFMA R2, R14, R30, R2 ;  /* 0x0000001e0e02722b */ /* 0x000fd60000000002 */
.L_x_99:
[----:B------:R-:W-:Y:S05]  /*3040*/  BSYNC.RECONVERGENT B1 ;  /* 0x0000000000017941 */ /* 0x000fea0003800200 */
.L_x_97:
        /* <DEDUP_REMOVED lines=27> */
.L_x_106:
[----:B------:R-:W-:Y:S05]  /*3200*/  BSYNC.RECONVERGENT B1 ;  /* 0x0000000000017941 */ /* 0x000fea0003800200 */
.L_x_105:
        /* <DEDUP_REMOVED lines=20> */
.L_x_108:
[----:B------:R-:W-:Y:S05]  /*3350*/  BSYNC.RECONVERGENT B1 ;  /* 0x0000000000017941 */ /* 0x000fea0003800200 */
.L_x_107:
        /* <DEDUP_REMOVED lines=20> */
.L_x_110:
[----:B------:R-:W-:Y:S05]  /*34a0*/  BSYNC.RECONVERGENT B1 ;  /* 0x0000000000017941 */ /* 0x000fea0003800200 */
.L_x_109:
        /* <DEDUP_REMOVED lines=20> */
.L_x_112:
[----:B------:R-:W-:Y:S05]  /*35f0*/  BSYNC.RECONVERGENT B1 ;  /* 0x0000000000017941 */ /* 0x000fea0003800200 */
.L_x_111:
        /* <DEDUP_REMOVED lines=20> */
.L_x_114:
[----:B------:R-:W-:Y:S05]  /*3740*/  BSYNC.RECONVERGENT B1 ;  /* 0x0000000000017941 */ /* 0x000fea0003800200 */
.L_x_113:
        /* <DEDUP_REMOVED lines=11> */
.L_x_116:
[----:B------:R-:W-:Y:S05]  /*3800*/  BSYNC.RECONVERGENT B1 ;  /* 0x0000000000017941 */ /* 0x000fea0003800200 */
.L_x_115:
[----:B------:R-:W-:Y:S01]  /*3810*/  BAR.SYNC.DEFER_BLOCKING 0x0 ;  /* 0x0000000000007b1d */ /* 0x000fe20000010000 */
[----:B------:R-:W-:-:S13]  /*3820*/  ISETP.NE.AND P0, PT, R0, RZ, PT ;  /* 0x000000ff0000720c */ /* 0x000fda0003f05270 */
[----:B------:R-:W-:Y:S05]  /*3830*/  @P0 BRA `(.L_x_89) ;  /* 0x00000004000c0947 */ /* 0x000fea0003800000 */
[----:B------:R-:W3:Y:S01]  /*3840*/  S2UR UR7, SR_CgaCtaId ;  /* 0x00000000000779c3 */ /* 0x000ee20000008800 */
[----:B------:R-:W-:Y:S02]  /*3850*/  UMOV UR6, 0x400 ;  /* 0x0000040000067882 */ /* 0x000fe40000000000 */
[----:B---3--:R-:W-:-:S09]  /*3860*/  ULEA UR6, UR7, UR6, 0x18 ;  /* 0x0000000607067291 */ /* 0x008fd2000f8ec0ff */
[----:B------:R-:W3:Y:S04]  /*3870*/  LDS.128 R52, [UR6+0x40] ;  /* 0x00004006ff347984 */ /* 0x000ee80008000c00 */
[----:B0-2---:R-:W0:Y:S04]  /*3880*/  LDS.64 R14, [UR6+0x38] ;  /* 0x00003806ff0e7984 */ /* 0x005e280008000a00 */
[----:B------:R-:W2:Y:S04]  /*3890*/  LDS.128 R60, [UR6+0x60] ;  /* 0x00006006ff3c7984 */ /* 0x000ea80008000c00 */
[----:B------:R-:W4:Y:S04]  /*38a0*/  LDS.128 R56, [UR6+0x50] ;  /* 0x00005006ff387984 */ /* 0x000f280008000c00 */
[----:B------:R-:W5:Y:S04]  /*38b0*/  LDS.128 R48, [UR6+0x70] ;  /* 0x00007006ff307984 */ /* 0x000f680008000c00 */
[----:B------:R-:W5:Y:S04]  /*38c0*/  LDS.128 R44, [UR6+0x80] ;  /* 0x00008006ff2c7984 */ /* 0x000f680008000c00 */
[----:B-1----:R-:W1:Y:S04]  /*38d0*/  LDS.128 R16, [UR6+0x90] ;  /* 0x00009006ff107984 */ /* 0x002e680008000c00 */
[----:B------:R-:W1:Y:S04]  /*38e0*/  LDS.128 R40, [UR6+0xa0] ;  /* 0x0000a006ff287984 */ /* 0x000e680008000c00 */
[----:B------:R-:W1:Y:S04]  /*38f0*/  LDS.128 R36, [UR6+0xb0] ;  /* 0x0000b006ff247984 */ /* 0x000e680008000c00 */
[----:B------:R-:W1:Y:S04]  /*3900*/  LDS.128 R32, [UR6+0xc0] ;  /* 0x0000c006ff207984 */ /* 0x000e680008000c00 */
[----:B------:R-:W1:Y:S01]  /*3910*/  LDS.128 R28, [UR6+0xd0] ;  /* 0x0000d006ff1c7984 */ /* 0x000e620008000c00 */
[----:B---3--:R-:W-:-:S02]  /*3920*/  DADD R66, R8, R52 ;  /* 0x0000000008427229 */ /* 0x008fc40000000034 */
[----:B------:R-:W-:Y:S01]  /*3930*/  DADD R68, R10, R54 ;  /* 0x000000000a447229 */ /* 0x000fe20000000036 */
[----:B------:R-:W3:Y:S01]  /*3940*/  LDS.128 R24, [UR6+0xe0] ;  /* 0x0000e006ff187984 */ /* 0x000ee20008000c00 */
[----:B0-----:R-:W-:-:S03]  /*3950*/  DADD R64, R12, R14 ;  /* 0x000000000c407229 */ /* 0x001fc6000000000e */
[----:B------:R-:W0:Y:S01]  /*3960*/  LDS.128 R20, [UR6+0xf0] ;  /* 0x0000f006ff147984 */ /* 0x000e220008000c00 */
[----:B--2---:R-:W-:-:S03]  /*3970*/  DADD R2, R2, R60 ;  /* 0x0000000002027229 */ /* 0x004fc6000000003c */
[----:B------:R-:W2:Y:S01]  /*3980*/  LDS.128 R8, [UR6+0x100] ;  /* 0x00010006ff087984 */ /* 0x000ea20008000c00 */
[----:B----4-:R-:W-:Y:S02]  /*3990*/  DADD R70, R4, R56 ;  /* 0x0000000004467229 */ /* 0x010fe40000000038 */
[----:B------:R-:W-:Y:S01]  /*39a0*/  DADD R72, R6, R58 ;  /* 0x0000000006487229 */ /* 0x000fe2000000003a */
[----:B------:R-:W4:Y:S01]  /*39b0*/  LDS.128 R52, [UR6+0x110] ;  /* 0x00011006ff347984 */ /* 0x000f220008000c00 */
[----:B------:R-:W-:Y:S02]  /*39c0*/  DADD R64, R64, R62 ;  /* 0x0000000040407229 */ /* 0x000fe4000000003e */
[----:B-----5:R-:W-:Y:S01]  /*39d0*/  DADD R66, R66, R48 ;  /* 0x0000000042427229 */ /* 0x020fe20000000030 */
[----:B------:R-:W5:Y:S01]  /*39e0*/  LDS.128 R12, [UR6+0x120] ;  /* 0x00012006ff0c7984 */ /* 0x000f620008000c00 */
[----:B------:R-:W-:Y:S02]  /*39f0*/  DADD R68, R68, R50 ;  /* 0x0000000044447229 */ /* 0x000fe40000000032 */
[----:B------:R-:W-:Y:S01]  /*3a00*/  DADD R70, R70, R44 ;  /* 0x0000000046467229 */ /* 0x000fe2000000002c */
[----:B------:R-:W5:Y:S01]  /*3a10*/  LDS.128 R4, [UR6+0x130] ;  /* 0x00013006ff047984 */ /* 0x000f620008000c00 */
[----:B------:R-:W-:-:S02]  /*3a20*/  DADD R72, R72, R46 ;  /* 0x0000000048487229 */ /* 0x000fc4000000002e */
[----:B-1----:R-:W-:Y:S01]  /*3a30*/  DADD R16, R2, R16 ;  /* 0x0000000002107229 */ /* 0x002fe20000000010 */
[----:B------:R-:W1:Y:S01]  /*3a40*/  LDS.128 R56, [UR6+0x140] ;  /* 0x00014006ff387984 */ /* 0x000e620008000c00 */
[----:B------:R-:W-:Y:S02]  /*3a50*/  DADD R18, R64, R18 ;  /* 0x0000000040127229 */ /* 0x000fe40000000012 */
[----:B------:R-:W-:Y:S01]  /*3a60*/  DADD R40, R66, R40 ;  /* 0x0000000042287229 */ /* 0x000fe20000000028 */
[----:B------:R-:W1:Y:S01]  /*3a70*/  LDS.128 R60, [UR6+0x150] ;  /* 0x00015006ff3c7984 */ /* 0x000e620008000c00 */
[----:B------:R-:W-:Y:S02]  /*3a80*/  DADD R42, R68, R42 ;  /* 0x00000000442a7229 */ /* 0x000fe4000000002a */
[----:B------:R-:W-:Y:S01]  /*3a90*/  DADD R36, R70, R36 ;  /* 0x0000000046247229 */ /* 0x000fe20000000024 */
[----:B------:R-:W1:Y:S01]  /*3aa0*/  LDS.128 R48, [UR6+0x160] ;  /* 0x00016006ff307984 */ /* 0x000e620008000c00 */
[----:B------:R-:W-:-:S02]  /*3ab0*/  DADD R38, R72, R38 ;  /* 0x0000000048267229 */ /* 0x000fc40000000026 */
[----:B------:R-:W-:Y:S01]  /*3ac0*/  DADD R16, R16, R32 ;  /* 0x0000000010107229 */ /* 0x000fe20000000020 */
[----:B------:R-:W1:Y:S01]  /*3ad0*/  LDS.128 R44, [UR6+0x170] ;  /* 0x00017006ff2c7984 */ /* 0x000e620008000c00 */
[----:B------:R-:W-:Y:S02]  /*3ae0*/  DADD R18, R18, R34 ;  /* 0x0000000012127229 */ /* 0x000fe40000000022 */
[----:B------:R-:W-:Y:S01]  /*3af0*/  DADD R28, R40, R28 ;  /* 0x00000000281c7229 */ /* 0x000fe2000000001c */
[----:B------:R-:W1:Y:S01]  /*3b00*/  LDS.64 R2, [UR6+0x180] ;  /* 0x00018006ff027984 */ /* 0x000e620008000a00 */
[----:B------:R-:W-:Y:S02]  /*3b10*/  DADD R30, R42, R30 ;  /* 0x000000002a1e7229 */ /* 0x000fe4000000001e */
[----:B---3--:R-:W-:Y:S02]  /*3b20*/  DADD R24, R36, R24 ;  /* 0x0000000024187229 */ /* 0x008fe40000000018 */
[----:B------:R-:W-:-:S02]  /*3b30*/  DADD R26, R38, R26 ;  /* 0x00000000261a7229 */ /* 0x000fc4000000001a */
[----:B0-----:R-:W-:Y:S02]  /*3b40*/  DADD R16, R16, R20 ;  /* 0x0000000010107229 */ /* 0x001fe40000000014 */
[----:B------:R-:W-:Y:S02]  /*3b50*/  DADD R18, R18, R22 ;  /* 0x0000000012127229 */ /* 0x000fe40000000016 */
[----:B--2---:R-:W-:Y:S02]  /*3b60*/  DADD R8, R28, R8 ;  /* 0x000000001c087229 */ /* 0x004fe40000000008 */
[----:B------:R-:W-:Y:S02]  /*3b70*/  DADD R10, R30, R10 ;  /* 0x000000001e0a7229 */ /* 0x000fe4000000000a */
[----:B----4-:R-:W-:Y:S02]  /*3b80*/  DADD R24, R24, R52 ;  /* 0x0000000018187229 */ /* 0x010fe40000000034 */
[----:B------:R-:W-:-:S02]  /*3b90*/  DADD R26, R26, R54 ;  /* 0x000000001a1a7229 */ /* 0x000fc40000000036 */
[----:B-----5:R-:W-:Y:S02]  /*3ba0*/  DADD R12, R16, R12 ;  /* 0x00000000100c7229 */ /* 0x020fe4000000000c */
[----:B------:R-:W-:Y:S02]  /*3bb0*/  DADD R14, R18, R14 ;  /* 0x00000000120e7229 */ /* 0x000fe4000000000e */
[----:B------:R-:W-:Y:S02]  /*3bc0*/  DADD R8, R8, R4 ;  /* 0x0000000008087229 */ /* 0x000fe40000000004 */
[----:B------:R-:W-:Y:S02]  /*3bd0*/  DADD R10, R10, R6 ;  /* 0x000000000a0a7229 */ /* 0x000fe40000000006 */
[----:B-1----:R-:W-:Y:S02]  /*3be0*/  DADD R24, R24, R56 ;  /* 0x0000000018187229 */ /* 0x002fe40000000038 */
[----:B------:R-:W-:-:S02]  /*3bf0*/  DADD R26, R26, R58 ;  /* 0x000000001a1a7229 */ /* 0x000fc4000000003a */
[----:B------:R-:W-:Y:S02]  /*3c00*/  DADD R60, R12, R60 ;  /* 0x000000000c3c7229 */ /* 0x000fe4000000003c */
[----:B------:R-:W-:Y:S02]  /*3c10*/  DADD R12, R14, R62 ;  /* 0x000000000e0c7229 */ /* 0x000fe4000000003e */
[----:B------:R-:W-:Y:S02]  /*3c20*/  DADD R8, R8, R48 ;  /* 0x0000000008087229 */ /* 0x000fe40000000030 */
[----:B------:R-:W-:Y:S02]  /*3c30*/  DADD R10, R10, R50 ;  /* 0x000000000a0a7229 */ /* 0x000fe40000000032 */
[----:B------:R-:W-:Y:S02]  /*3c40*/  DADD R4, R24, R44 ;  /* 0x0000000018047229 */ /* 0x000fe4000000002c */
[----:B------:R-:W-:-:S02]  /*3c50*/  DADD R6, R26, R46 ;  /* 0x000000001a067229 */ /* 0x000fc4000000002e */
[----:B------:R-:W-:-:S11]  /*3c60*/  DADD R2, R60, R2 ;  /* 0x000000003c027229 */ /* 0x000fd60000000002 */
.L_x_89:
[----:B------:R-:W-:Y:S05]  /*3c70*/  BSYNC.RECONVERGENT B0 ;  /* 0x0000000000007941 */ /* 0x000fea0003800200 */
.L_x_66:
[----:B------:R-:W-:Y:S05]  /*3c80*/  @P0 EXIT ;  /* 0x000000000000094d */ /* 0x000fea0003800000 */
[----:B------:R-:W3:Y:S01]  /*3c90*/  LDCU.128 UR4, c[0x0][0x3a0] ;  /* 0x00007400ff0477ac */ /* 0x000ee20008000c00 */
[----:B012---:R-:W0:Y:S01]  /*3ca0*/  LDC.64 R14, c[0x0][0x388] ;  /* 0x0000e200ff0e7b82 */ /* 0x007e220000000a00 */
[----:B------:R-:W1:Y:S01]  /*3cb0*/  LDCU.128 UR12, c[0x0][0x3b0] ;  /* 0x00007600ff0c77ac */ /* 0x000e620008000c00 */
[----:B------:R-:W2:Y:S01]  /*3cc0*/  LDCU.128 UR16, c[0x0][0x3c0] ;  /* 0x00007800ff1077ac */ /* 0x000ea20008000c00 */
[----:B---3--:R-:W-:Y:S02]  /*3cd0*/  DADD R12, R12, UR4 ;  /* 0x000000040c0c7e29 */ /* 0x008fe40008000000 */
[----:B------:R-:W-:Y:S02]  /*3ce0*/  DADD R8, R8, UR6 ;  /* 0x0000000608087e29 */ /* 0x000fe40008000000 */
[----:B-1----:R-:W-:Y:S02]  /*3cf0*/  DADD R10, R10, UR12 ;  /* 0x0000000c0a0a7e29 */ /* 0x002fe40008000000 */
[----:B------:R-:W-:Y:S01]  /*3d00*/  DADD R4, R4, UR14 ;  /* 0x0000000e04047e29 */ /* 0x000fe20008000000 */
[----:B0-----:R-:W-:Y:S01]  /*3d10*/  STG.E.64 desc[UR8][R14.64], R12 ;  /* 0x0000000c0e007986 */ /* 0x001fe2000c101b08 */
[----:B--2---:R-:W-:-:S02]  /*3d20*/  DADD R6, R6, UR16 ;  /* 0x0000001006067e29 */ /* 0x004fc40008000000 */
[----:B------:R-:W-:Y:S01]  /*3d30*/  DADD R2, R2, UR18 ;  /* 0x0000001202027e29 */ /* 0x000fe20008000000 */
[----:B------:R-:W-:Y:S04]  /*3d40*/  STG.E.64 desc[UR8][R14.64+0x8], R8 ;  /* 0x000008080e007986 */ /* 0x000fe8000c101b08 */
[----:B------:R-:W-:Y:S04]  /*3d50*/  STG.E.64 desc[UR8][R14.64+0x10], R10 ;  /* 0x0000100a0e007986 */ /* 0x000fe8000c101b08 */
[----:B------:R-:W-:Y:S04]  /*3d60*/  STG.E.64 desc[UR8][R14.64+0x18], R4 ;  /* 0x000018040e007986 */ /* 0x000fe8000c101b08 */
[----:B------:R-:W-:Y:S04]  /*3d70*/  STG.E.64 desc[UR8][R14.64+0x20], R6 ;  /* 0x000020060e007986 */ /* 0x000fe8000c101b08 */
[----:B------:R-:W-:Y:S01]  /*3d80*/  STG.E.64 desc[UR8][R14.64+0x28], R2 ;  /* 0x000028020e007986 */ /* 0x000fe2000c101b08 */
[----:B------:R-:W-:Y:S05]  /*3d90*/  EXIT ;  /* 0x000000000000794d */ /* 0x000fea0003800000 */
.L_x_117:
        /* <DEDUP_REMOVED lines=14> */
.L_x_546:


//--------------------- .text._ZN3cub18CUB_300001_SM_10006detail6reduce18DeviceReduceKernelINS2_10policy_hubIN4cuda3std3__45tupleIJddddddEEEj9tuple_sumE10Policy1000EN6thrust24THRUST_300001_SM_1000_NS17counting_iteratorIiNSE_11use_defaultESG_SG_EEjSA_S9_13saxpy_functorILb0EEEEvT0_PT3_T1_NS0_13GridEvenShareISN_EET2_T4_ --------------------------
	.section	.text._ZN3cub18CUB_300001_SM_10006detail6reduce18DeviceReduceKernelINS2_10policy_hubIN4cuda3std3__45tupleIJddddddEEEj9tuple_sumE10Policy1000EN6thrust24THRUST_300001_SM_1000_NS17counting_iteratorIiNSE_11use_defaultESG_SG_EEjSA_S9_13saxpy_functorILb0EEEEvT0_PT3_T1_NS0_13GridEvenShareISN_EET2_T4_,"ax",@progbits
	.align	128
        .global         _ZN3cub18CUB_300001_SM_10006detail6reduce18DeviceReduceKernelINS2_10policy_hubIN4cuda3std3__45tupleIJddddddEEEj9tuple_sumE10Policy1000EN6thrust24THRUST_300001_SM_1000_NS17counting_iteratorIiNSE_11use_defaultESG_SG_EEjSA_S9_13saxpy_functorILb0EEEEvT0_PT3_T1_NS0_13GridEvenShareISN_EET2_T4_
        .type           _ZN3cub18CUB_300001_SM_10006detail6reduce18DeviceReduceKernelINS2_10policy_hubIN4cuda3std3__45tupleIJddddddEEEj9tuple_sumE10Policy1000EN6thrust24THRUST_300001_SM_1000_NS17counting_iteratorIiNSE_11use_defaultESG_SG_EEjSA_S9_13saxpy_functorILb0EEEEvT0_PT3_T1_NS0_13GridEvenShareISN_EET2_T4_,@function
        .size           _ZN3cub18CUB_300001_SM_10006detail6reduce18DeviceReduceKernelINS2_10policy_hubIN4cuda3std3__45tupleIJddddddEEEj9tuple_sumE10Policy1000EN6thrust24THRUST_300001_SM_1000_NS17counting_iteratorIiNSE_11use_defaultESG_SG_EEjSA_S9_13saxpy_functorILb0EEEEvT0_PT3_T1_NS0_13GridEvenShareISN_EET2_T4_,(.L_x_547 - _ZN3cub18CUB_300001_SM_10006detail6reduce18DeviceReduceKernelINS2_10policy_hubIN4cuda3std3__45tupleIJddddddEEEj9tuple_sumE10Policy1000EN6thrust24THRUST_300001_SM_1000_NS17counting_iteratorIiNSE_11use_defaultESG_SG_EEjSA_S9_13saxpy_functorILb0EEEEvT0_PT3_T1_NS0_13GridEvenShareISN_EET2_T4_)
        .other          _ZN3cub18CUB_300001_SM_10006detail6reduce18DeviceReduceKernelINS2_10policy_hubIN4cuda3std3__45tupleIJddddddEEEj9tuple_sumE10Policy1000EN6thrust24THRUST_300001_SM_1000_NS17counting_iteratorIiNSE_11use_defaultESG_SG_EEjSA_S9_13saxpy_functorILb0EEEEvT0_PT3_T1_NS0_13GridEvenShareISN_EET2_T4_,@"STO_CUDA_ENTRY STV_DEFAULT"
_ZN3cub18CUB_300001_SM_10006detail6reduce18DeviceReduceKernelINS2_10policy_hubIN4cuda3std3__45tupleIJddddddEEEj9tuple_sumE10Policy1000EN6thrust24THRUST_300001_SM_1000_NS17counting_iteratorIiNSE_11use_defaultESG_SG_EEjSA_S9_13saxpy_functorILb0EEEEvT0_PT3_T1_NS0_13GridEvenShareISN_EET2_T4_:
.text._ZN3cub18CUB_300001_SM_10006detail6reduce18DeviceReduceKernelINS2_10policy_hubIN4cuda3std3__45tupleIJddddddEEEj9tuple_sumE10Policy1000EN6thrust24THRUST_300001_SM_1000_NS17counting_iteratorIiNSE_11use_defaultESG_SG_EEjSA_S9_13saxpy_functorILb0EEEEvT0_PT3_T1_NS0_13GridEvenShareISN_EET2_T4_:
[----:B------:R-:W-:Y:S01]  /*0000*/  LDC R1, c[0x0][0x37c] ;  /* 0x0000df00ff017b82 */ /* 0x000fe20000000800 */
[----:B------:R-:W0:Y:S07]  /*0010*/  S2R R0, SR_CTAID.X ;  /* 0x0000000000007919 */ /* 0x000e2e0000002500 */
[----:B------:R-:W1:Y:S01]  /*0020*/  LDC.64 R28, c[0x0][0x3a8] ;  /* 0x0000ea00ff1c7b82 */ /* 0x000e620000000a00 */
[----:B------:R-:W2:Y:S01]  /*0030*/  LDCU.64 UR6, c[0x0][0x358] ;  /* 0x00006b00ff0677ac */ /* 0x000ea20008000a00 */
[----:B------:R-:W-:Y:S01]  /*0040*/  BSSY.RECONVERGENT B0, `(.L_x_118) ;  /* 0x00003a1000007945 */ /* 0x000fe20003800200 */
[----:B-1----:R-:W-:Y:S01]  /*0050*/  SHF.L.U32 R15, R29, 0x8, RZ ;  /* 0x000000081d0f7819 */ /* 0x002fe200000006ff */
[----:B0-----:R-:W-:-:S05]  /*0060*/  IMAD R12, R0, -0x100, R28 ;  /* 0xffffff00000c7824 */ /* 0x001fca00078e021c */
[----:B------:R-:W-:-:S13]  /*0070*/  ISETP.GT.U32.AND P0, PT, R12, 0xff, PT ;  /* 0x000000ff0c00780c */ /* 0x000fda0003f04070 */
[----:B--2---:R-:W-:Y:S05]  /*0080*/  @P0 BRA `(.L_x_119) ;  /* 0x0000001c00580947 */ /* 0x004fea0003800000 */
        /* <DEDUP_REMOVED lines=8> */
[----:B0-----:R-:W-:Y:S01]  /*0110*/  ISETP.GE.U32.AND P0, PT, R13, R12, PT ;  /* 0x0000000c0d00720c */ /* 0x001fe20003f06070 */
[----:B------:R-:W-:-:S12]  /*0120*/  IMAD.MOV.U32 R14, RZ, RZ, R13 ;  /* 0x000000ffff0e7224 */ /* 0x000fd800078e000d */
[----:B------:R-:W-:Y:S05]  /*0130*/  @P0 BRA `(.L_x_121) ;  /* 0x00000000007c0947 */ /* 0x000fea0003800000 */
[----:B------:R-:W0:Y:S01]  /*0140*/  LDC.64 R14, c[0x0][0x3d0] ;  /* 0x0000f400ff0e7b82 */ /* 0x000e220000000a00 */
[----:B------:R-:W1:Y:S01]  /*0150*/  LDCU UR4, c[0x0][0x380] ;  /* 0x00007000ff0477ac */ /* 0x000e620008000800 */
[----:B------:R-:W-:-:S06]  /*0160*/  LEA R6, R0, R13, 0x8 ;  /* 0x0000000d00067211 */ /* 0x000fcc00078e40ff */
        /* <DEDUP_REMOVED lines=9> */
[----:B---3--:R-:W-:Y:S02]  /*0200*/  IMAD.WIDE R2, R7, 0x8, R2 ;  /* 0x0000000807027825 */ /* 0x008fe400078e0202 */
[----:B------:R-:W3:Y:S02]  /*0210*/  LDG.E.64 R10, desc[UR6][R18.64] ;  /* 0x00000006120a7981 */ /* 0x000ee4000c1e1b00 */
[----:B------:R-:W-:-:S02]  /*0220*/  IMAD.WIDE R20, R25, 0x8, R18 ;  /* 0x0000000819147825 */ /* 0x000fc400078e0212 */
        /* <DEDUP_REMOVED lines=8> */
[----:B-----5:R-:W-:-:S08]  /*02b0*/  DMUL R6, R2, R4 ;  /* 0x0000000402067228 */ /* 0x020fd00000000000 */
[C---:B--2---:R-:W-:Y:S02]  /*02c0*/  DMUL R2, R6.reuse, R14 ;  /* 0x0000000e06027228 */ /* 0x044fe40000000000 */
[C---:B----4-:R-:W-:Y:S02]  /*02d0*/  DMUL R8, R6.reuse, R8 ;  /* 0x0000000806087228 */ /* 0x050fe40000000000 */
[C---:B---3--:R-:W-:Y:S02]  /*02e0*/  DMUL R10, R6.reuse, R10 ;  /* 0x0000000a060a7228 */ /* 0x048fe40000000000 */
[C---:B------:R-:W-:Y:S02]  /*02f0*/  DMUL R4, R6.reuse, R20 ;  /* 0x0000001406047228 */ /* 0x040fe40000000000 */
[C---:B------:R-:W-:Y:S02]  /*0300*/  DMUL R52, R6.reuse, R24 ;  /* 0x0000001806347228 */ /* 0x040fe40000000000 */
[----:B------:R-:W-:Y:S01]  /*0310*/  DMUL R6, R6, R22 ;  /* 0x0000001606067228 */ /* 0x000fe20000000000 */
[----:B------:R-:W-:-:S10]  /*0320*/  IADD3 R14, PT, PT, R13, 0x100, RZ ;  /* 0x000001000d0e7810 */ /* 0x000fd40007ffe0ff */
.L_x_121:
[----:B------:R-:W-:Y:S05]  /*0330*/  BSYNC.RECONVERGENT B1 ;  /* 0x0000000000017941 */ /* 0x000fea0003800200 */
.L_x_120:
[----:B------:R-:W-:Y:S01]  /*0340*/  ISETP.GE.U32.AND P0, PT, R14, R12, PT ;  /* 0x0000000c0e00720c */ /* 0x000fe20003f06070 */
[----:B------:R-:W-:-:S12]  /*0350*/  BSSY.RECONVERGENT B1, `(.L_x_122) ;  /* 0x00000b3000017945 */ /* 0x000fd80003800200 */
[----:B------:R-:W-:Y:S05]  /*0360*/  @P0 BRA `(.L_x_123) ;  /* 0x0000000800c40947 */ /* 0x000fea0003800000 */
[----:B------:R-:W-:Y:S01]  /*0370*/  LOP3.LUT R13, RZ, R14, RZ, 0x33, !PT ;  /* 0x0000000eff0d7212 */ /* 0x000fe200078e33ff */
[----:B------:R-:W0:Y:S01]  /*0380*/  LDC R16, c[0x0][0x380] ;  /* 0x0000e000ff107b82 */ /* 0x000e220000000800 */
[----:B------:R-:W-:Y:S03]  /*0390*/  BSSY.RECONVERGENT B2, `(.L_x_124) ;  /* 0x000005e000027945 */ /* 0x000fe60003800200 */
[----:B------:R-:W-:-:S04]  /*03a0*/  IMAD.IADD R13, R13, 0x1, R28 ;  /* 0x000000010d0d7824 */ /* 0x000fc800078e021c */
[----:B------:R-:W-:-:S05]  /*03b0*/  IMAD R17, R0, -0x100, R13 ;  /* 0xffffff0000117824 */ /* 0x000fca00078e020d */
[C---:B------:R-:W-:Y:S02]  /*03c0*/  ISETP.GE.U32.AND P0, PT, R17.reuse, 0x300, PT ;  /* 0x000003001100780c */ /* 0x040fe40003f06070 */
[----:B------:R-:W-:-:S04]  /*03d0*/  LEA.HI R18, R17, 0x1, RZ, 0x18 ;  /* 0x0000000111127811 */ /* 0x000fc800078fc0ff */
[----:B------:R-:W-:-:S07]  /*03e0*/  LOP3.LUT P1, R18, R18, 0x3, RZ, 0xc0, !PT ;  /* 0x0000000312127812 */ /* 0x000fce000782c0ff */
[----:B------:R-:W-:Y:S06]  /*03f0*/  @!P0 BRA `(.L_x_125) ;  /* 0x00000004005c8947 */ /* 0x000fec0003800000 */
[----:B------:R-:W1:Y:S01]  /*0400*/  LDC R19, c[0x0][0x3d8] ;  /* 0x0000f600ff137b82 */ /* 0x000e620000000800 */
[----:B------:R-:W-:Y:S02]  /*0410*/  LEA.HI R13, R17, 0x1, RZ, 0x18 ;  /* 0x00000001110d7811 */ /* 0x000fe400078fc0ff */
[----:B0-----:R-:W-:Y:S02]  /*0420*/  IADD3 R15, PT, PT, R14, R16, RZ ;  /* 0x000000100e0f7210 */ /* 0x001fe40007ffe0ff */
[----:B------:R-:W-:-:S03]  /*0430*/  LOP3.LUT R13, R13, 0x1fffffc, RZ, 0xc0, !PT ;  /* 0x01fffffc0d0d7812 */ /* 0x000fc600078ec0ff */
[----:B------:R-:W1:Y:S01]  /*0440*/  LDC.64 R20, c[0x0][0x3d0] ;  /* 0x0000f400ff147b82 */ /* 0x000e620000000a00 */
[----:B------:R-:W-:Y:S01]  /*0450*/  IMAD R15, R0, 0x100, R15 ;  /* 0x00000100000f7824 */ /* 0x000fe200078e020f */
[----:B------:R-:W-:Y:S01]  /*0460*/  IADD3 R13, PT, PT, -R13, RZ, RZ ;  /* 0x000000ff0d0d7210 */ /* 0x000fe20007ffe1ff */
[----:B-1----:R-:W-:-:S04]  /*0470*/  IMAD.WIDE R22, R19, 0x8, R20 ;  /* 0x0000000813167825 */ /* 0x002fc800078e0214 */
[----:B------:R-:W-:-:S04]  /*0480*/  IMAD.WIDE R24, R19, 0x28, R20 ;  /* 0x0000002813187825 */ /* 0x000fc800078e0214 */
[----:B------:R-:W-:-:S07]  /*0490*/  IMAD.WIDE R26, R19, 0x20, R20 ;  /* 0x00000020131a7825 */ /* 0x000fce00078e0214 */
.L_x_126:
[----:B------:R-:W0:Y:S08]  /*04a0*/  LDC.64 R42, c[0x0][0x3c8] ;  /* 0x0000f200ff2a7b82 */ /* 0x000e300000000a00 */
[----:B------:R-:W1:Y:S01]  /*04b0*/  LDC.64 R40, c[0x0][0x3c0] ;  /* 0x0000f000ff287b82 */ /* 0x000e620000000a00 */
[----:B------:R-:W-:-:S04]  /*04c0*/  IMAD.WIDE R30, R15, 0x8, R22 ;  /* 0x000000080f1e7825 */ /* 0x000fc800078e0216 */
[C---:B------:R-:W-:Y:S01]  /*04d0*/  IMAD.WIDE R46, R15.reuse, 0x8, R20 ;  /* 0x000000080f2e7825 */ /* 0x040fe200078e0214 */
[----:B------:R-:W2:Y:S04]  /*04e0*/  LDG.E.64 R34, desc[UR6][R30.64] ;  /* 0x000000061e227981 */ /* 0x000ea8000c1e1b00 */
[----:B------:R-:W3:Y:S01]  /*04f0*/  LDG.E.64 R38, desc[UR6][R46.64] ;  /* 0x000000062e267981 */ /* 0x000ee2000c1e1b00 */
[----:B------:R-:W-:-:S03]  /*0500*/  IMAD.WIDE R28, R15, 0x8, R26 ;  /* 0x000000080f1c7825 */ /* 0x000fc600078e021a */
[----:B------:R-:W4:Y:S01]  /*0510*/  LDG.E.64 R36, desc[UR6][R30.64+0x800] ;  /* 0x000800061e247981 */ /* 0x000f22000c1e1b00 */
[----:B0-----:R-:W-:-:S03]  /*0520*/  IMAD.WIDE R42, R15, 0x8, R42 ;  /* 0x000000080f2a7825 */ /* 0x001fc600078e022a */
[----:B------:R-:W5:Y:S04]  /*0530*/  LDG.E.64 R32, desc[UR6][R46.64+0x800] ;  /* 0x000800062e207981 */ /* 0x000f68000c1e1b00 */
[----:B------:R-:W2:Y:S01]  /*0540*/  LDG.E.64 R56, desc[UR6][R42.64] ;  /* 0x000000062a387981 */ /* 0x000ea2000c1e1b00 */
[----:B-1----:R-:W-:-:S03]  /*0550*/  IMAD.WIDE R40, R15, 0x10, R40 ;  /* 0x000000100f287825 */ /* 0x002fc600078e0228 */
[----:B------:R-:W3:Y:S04]  /*0560*/  LDG.E.64 R48, desc[UR6][R42.64+0x800] ;  /* 0x000800062a307981 */ /* 0x000ee8000c1e1b00 */
[----:B------:R-:W2:Y:S04]  /*0570*/  LDG.E.64 R50, desc[UR6][R40.64+0x8] ;  /* 0x0000080628327981 */ /* 0x000ea8000c1e1b00 */
[----:B------:R-:W3:Y:S04]  /*0580*/  LDG.E.64 R54, desc[UR6][R40.64+0x1008] ;  /* 0x0010080628367981 */ /* 0x000ee8000c1e1b00 */
[----:B------:R-:W5:Y:S01]  /*0590*/  LDG.E.64 R44, desc[UR6][R28.64] ;  /* 0x000000061c2c7981 */ /* 0x000f62000c1e1b00 */
[----:B--2---:R-:W-:-:S02]  /*05a0*/  DMUL R50, R56, R50 ;  /* 0x0000003238327228 */ /* 0x004fc40000000000 */
[----:B---3--:R-:W-:-:S06]  /*05b0*/  DMUL R54, R48, R54 ;  /* 0x0000003630367228 */ /* 0x008fcc0000000000 */
[C---:B------:R-:W-:Y:S02]  /*05c0*/  DFMA R34, R50.reuse, R34, R8 ;  /* 0x000000223222722b */ /* 0x040fe40000000008 */
[----:B------:R-:W-:Y:S01]  /*05d0*/  DFMA R8, R50, R38, R2 ;  /* 0x000000263208722b */ /* 0x000fe20000000002 */
[----:B------:R-:W-:-:S05]  /*05e0*/  IADD3 R38, P0, PT, R46, 0x1000, RZ ;  /* 0x000010002e267810 */ /* 0x000fca0007f1e0ff */
[----:B------:R-:W-:Y:S01]  /*05f0*/  IMAD.X R39, RZ, RZ, R47, P0 ;  /* 0x000000ffff277224 */ /* 0x000fe200000e062f */
[C---:B----4-:R-:W-:Y:S02]  /*0600*/  DFMA R2, R54.reuse, R36, R34 ;  /* 0x000000243602722b */ /* 0x050fe40000000022 */
[----:B-----5:R-:W-:Y:S01]  /*0610*/  DFMA R8, R54, R32, R8 ;  /* 0x000000203608722b */ /* 0x020fe20000000008 */
[----:B------:R-:W-:-:S04]  /*0620*/  IMAD.WIDE R34, R19, 0x10, R38 ;  /* 0x0000001013227825 */ /* 0x000fc800078e0226 */
[----:B------:R-:W-:Y:S01]  /*0630*/  IMAD.WIDE R32, R19, 0x18, R38 ;  /* 0x0000001813207825 */ /* 0x000fe200078e0226 */
[C---:B------:R-:W-:Y:S01]  /*0640*/  DFMA R44, R50.reuse, R44, R6 ;  /* 0x0000002c322c722b */ /* 0x040fe20000000006 */
[----:B------:R-:W2:Y:S02]  /*0650*/  LDG.E.64 R56, desc[UR6][R34.64+-0x1000] ;  /* 0xfff0000622387981 */ /* 0x000ea4000c1e1b00 */
[----:B------:R-:W-:Y:S02]  /*0660*/  IMAD.WIDE R36, R15, 0x8, R24 ;  /* 0x000000080f247825 */ /* 0x000fe400078e0218 */
[----:B------:R-:W3:Y:S04]  /*0670*/  LDG.E.64 R6, desc[UR6][R32.64+-0x1000] ;  /* 0xfff0000620067981 */ /* 0x000ee8000c1e1b00 */
[----:B------:R-:W4:Y:S04]  /*0680*/  LDG.E.64 R48, desc[UR6][R36.64] ;  /* 0x0000000624307981 */ /* 0x000f28000c1e1b00 */
[----:B------:R-:W5:Y:S04]  /*0690*/  LDG.E.64 R38, desc[UR6][R28.64+0x800] ;  /* 0x000800061c267981 */ /* 0x000f68000c1e1b00 */
[----:B------:R-:W5:Y:S01]  /*06a0*/  LDG.E.64 R58, desc[UR6][R34.64+-0x800] ;  /* 0xfff80006223a7981 */ /* 0x000f62000c1e1b00 */
[----:B--2---:R-:W-:-:S03]  /*06b0*/  DFMA R56, R50, R56, R10 ;  /* 0x000000383238722b */ /* 0x004fc6000000000a */
[----:B------:R-:W2:Y:S01]  /*06c0*/  LDG.E.64 R10, desc[UR6][R40.64+0x2008] ;  /* 0x00200806280a7981 */ /* 0x000ea2000c1e1b00 */
[----:B---3--:R-:W-:-:S03]  /*06d0*/  DFMA R6, R50, R6, R4 ;  /* 0x000000063206722b */ /* 0x008fc60000000004 */
[----:B------:R0:W3:Y:S01]  /*06e0*/  LDG.E.64 R4, desc[UR6][R40.64+0x3008] ;  /* 0x0030080628047981 */ /* 0x0000e2000c1e1b00 */
[----:B----4-:R-:W-:-:S03]  /*06f0*/  DFMA R50, R50, R48, R52 ;  /* 0x000000303232722b */ /* 0x010fc60000000034 */
[----:B------:R-:W4:Y:S01]  /*0700*/  LDG.E.64 R52, desc[UR6][R32.64+-0x800] ;  /* 0xfff8000620347981 */ /* 0x000f22000c1e1b00 */
[----:B-----5:R-:W-:-:S03]  /*0710*/  DFMA R38, R54, R38, R44 ;  /* 0x000000263626722b */ /* 0x020fc6000000002c */
[----:B------:R-:W2:Y:S04]  /*0720*/  LDG.E.64 R44, desc[UR6][R42.64+0x1000] ;  /* 0x001000062a2c7981 */ /* 0x000ea8000c1e1b00 */
[----:B------:R-:W5:Y:S04]  /*0730*/  LDG.E.64 R48, desc[UR6][R36.64+0x800] ;  /* 0x0008000624307981 */ /* 0x000f68000c1e1b00 */
[----:B------:R-:W3:Y:S01]  /*0740*/  LDG.E.64 R42, desc[UR6][R42.64+0x1800] ;  /* 0x001800062a2a7981 */ /* 0x000ee2000c1e1b00 */
[----:B0-----:R-:W-:-:S03]  /*0750*/  DFMA R40, R54, R58, R56 ;  /* 0x0000003a3628722b */ /* 0x001fc60000000038 */
[----:B------:R0:W3:Y:S01]  /*0760*/  LDG.E.64 R56, desc[UR6][R36.64+0x1800] ;  /* 0x0018000624387981 */ /* 0x0000e2000c1e1b00 */
[----:B----4-:R-:W-:-:S03]  /*0770*/  DFMA R6, R54, R52, R6 ;  /* 0x000000343606722b */ /* 0x010fc60000000006 */
[----:B------:R-:W4:Y:S01]  /*0780*/  LDG.E.64 R52, desc[UR6][R46.64+0x1000] ;  /* 0x001000062e347981 */ /* 0x000f22000c1e1b00 */
[----:B--2---:R-:W-:-:S03]  /*0790*/  DMUL R10, R44, R10 ;  /* 0x0000000a2c0a7228 */ /* 0x004fc60000000000 */
[----:B------:R-:W2:Y:S01]  /*07a0*/  LDG.E.64 R44, desc[UR6][R28.64+0x1000] ;  /* 0x001000061c2c7981 */ /* 0x000ea2000c1e1b00 */
[----:B-----5:R-:W-:-:S03]  /*07b0*/  DFMA R54, R54, R48, R50 ;  /* 0x000000303636722b */ /* 0x020fc60000000032 */
[----:B------:R-:W5:Y:S01]  /*07c0*/  LDG.E.64 R48, desc[UR6][R36.64+0x1000] ;  /* 0x0010000624307981 */ /* 0x000f62000c1e1b00 */
[----:B---3--:R-:W-:-:S03]  /*07d0*/  DMUL R4, R42, R4 ;  /* 0x000000042a047228 */ /* 0x008fc60000000000 */
[----:B------:R-:W3:Y:S04]  /*07e0*/  LDG.E.64 R50, desc[UR6][R30.64+0x1000] ;  /* 0x001000061e327981 */ /* 0x000ee8000c1e1b00 */
[----:B------:R-:W3:Y:S04]  /*07f0*/  LDG.E.64 R42, desc[UR6][R34.64] ;  /* 0x00000006222a7981 */ /* 0x000ee8000c1e1b00 */
[----:B------:R-:W0:Y:S04]  /*0800*/  LDG.E.64 R36, desc[UR6][R32.64] ;  /* 0x0000000620247981 */ /* 0x000e28000c1e1b00 */
[----:B------:R-:W3:Y:S04]  /*0810*/  LDG.E.64 R46, desc[UR6][R46.64+0x1800] ;  /* 0x001800062e2e7981 */ /* 0x000ee8000c1e1b00 */
[----:B------:R-:W3:Y:S04]  /*0820*/  LDG.E.64 R30, desc[UR6][R30.64+0x1800] ;  /* 0x001800061e1e7981 */ /* 0x000ee8000c1e1b00 */
[----:B------:R-:W3:Y:S04]  /*0830*/  LDG.E.64 R28, desc[UR6][R28.64+0x1800] ;  /* 0x001800061c1c7981 */ /* 0x000ee8000c1e1b00 */
[----:B------:R-:W3:Y:S04]  /*0840*/  LDG.E.64 R34, desc[UR6][R34.64+0x800] ;  /* 0x0008000622227981 */ /* 0x000ee8000c1e1b00 */
[----:B------:R-:W3:Y:S01]  /*0850*/  LDG.E.64 R32, desc[UR6][R32.64+0x800] ;  /* 0x0008000620207981 */ /* 0x000ee2000c1e1b00 */
[----:B------:R-:W-:-:S04]  /*0860*/  IADD3 R13, PT, PT, R13, 0x4, RZ ;  /* 0x000000040d0d7810 */ /* 0x000fc80007ffe0ff */
[----:B------:R-:W-:Y:S01]  /*0870*/  ISETP.NE.AND P0, PT, R13, RZ, PT ;  /* 0x000000ff0d00720c */ /* 0x000fe20003f05270 */
[----:B------:R-:W-:Y:S01]  /*0880*/  VIADD R15, R15, 0x400 ;  /* 0x000004000f0f7836 */ /* 0x000fe20000000000 */
[----:B------:R-:W-:Y:S01]  /*0890*/  IADD3 R14, PT, PT, R14, 0x400, RZ ;  /* 0x000004000e0e7810 */ /* 0x000fe20007ffe0ff */
[C---:B----4-:R-:W-:Y:S02]  /*08a0*/  DFMA R8, R10.reuse, R52, R8 ;  /* 0x000000340a08722b */ /* 0x050fe40000000008 */
[C---:B--2---:R-:W-:Y:S02]  /*08b0*/  DFMA R38, R10.reuse, R44, R38 ;  /* 0x0000002c0a26722b */ /* 0x044fe40000000026 */
[C---:B-----5:R-:W-:Y:S02]  /*08c0*/  DFMA R48, R10.reuse, R48, R54 ;  /* 0x000000300a30722b */ /* 0x060fe40000000036 */
[C---:B---3--:R-:W-:Y:S02]  /*08d0*/  DFMA R50, R10.reuse, R50, R2 ;  /* 0x000000320a32722b */ /* 0x048fe40000000002 */
[----:B------:R-:W-:-:S02]  /*08e0*/  DFMA R40, R10, R42, R40 ;  /* 0x0000002a0a28722b */ /* 0x000fc40000000028 */
[----:B0-----:R-:W-:Y:S02]  /*08f0*/  DFMA R36, R10, R36, R6 ;  /* 0x000000240a24722b */ /* 0x001fe40000000006 */
[C---:B------:R-:W-:Y:S02]  /*0900*/  DFMA R52, R4.reuse, R56, R48 ;  /* 0x000000380434722b */ /* 0x040fe40000000030 */
[C---:B------:R-:W-:Y:S02]  /*0910*/  DFMA R2, R4.reuse, R46, R8 ;  /* 0x0000002e0402722b */ /* 0x040fe40000000008 */
[C---:B------:R-:W-:Y:S02]  /*0920*/  DFMA R8, R4.reuse, R30, R50 ;  /* 0x0000001e0408722b */ /* 0x040fe40000000032 */
[C---:B------:R-:W-:Y:S02]  /*0930*/  DFMA R6, R4.reuse, R28, R38 ;  /* 0x0000001c0406722b */ /* 0x040fe40000000026 */
[----:B------:R-:W-:-:S02]  /*0940*/  DFMA R10, R4, R34, R40 ;  /* 0x00000022040a722b */ /* 0x000fc40000000028 */
[----:B------:R-:W-:Y:S01]  /*0950*/  DFMA R4, R4, R32, R36 ;  /* 0x000000200404722b */ /* 0x000fe20000000024 */
[----:B------:R-:W-:Y:S10]  /*0960*/  @P0 BRA `(.L_x_126) ;  /* 0xfffffff800cc0947 */ /* 0x000ff4000383ffff */
.L_x_125:
[----:B------:R-:W-:Y:S05]  /*0970*/  BSYNC.RECONVERGENT B2 ;  /* 0x0000000000027941 */ /* 0x000fea0003800200 */
.L_x_124:
[----:B0-----:R-:W-:Y:S01]  /*0980*/  LEA R13, R0, R16, 0x8 ;  /* 0x00000010000d7211 */ /* 0x001fe200078e40ff */
[----:B------:R-:W-:Y:S06]  /*0990*/  @!P1 BRA `(.L_x_123) ;  /* 0x0000000400389947 */ /* 0x000fec0003800000 */
[----:B------:R-:W-:Y:S01]  /*09a0*/  ISETP.NE.AND P1, PT, R18, 0x1, PT ;  /* 0x000000011200780c */ /* 0x000fe20003f25270 */
[----:B------:R-:W-:Y:S01]  /*09b0*/  BSSY.RECONVERGENT B2, `(.L_x_127) ;  /* 0x000002f000027945 */ /* 0x000fe20003800200 */
[----:B------:R-:W-:-:S11]  /*09c0*/  LOP3.LUT P0, RZ, R17, 0x100, RZ, 0xc0, !PT ;  /* 0x0000010011ff7812 */ /* 0x000fd6000780c0ff */
[----:B------:R-:W-:Y:S05]  /*09d0*/  @!P1 BRA `(.L_x_128) ;  /* 0x0000000000b09947 */ /* 0x000fea0003800000 */
[----:B------:R-:W0:Y:S01]  /*09e0*/  LDC.64 R58, c[0x0][0x3d0] ;  /* 0x0000f400ff3a7b82 */ /* 0x000e220000000a00 */
[----:B------:R-:W-:-:S07]  /*09f0*/  IADD3 R15, PT, PT, R14, R13, RZ ;  /* 0x0000000d0e0f7210 */ /* 0x000fce0007ffe0ff */
        /* <DEDUP_REMOVED lines=17> */
[----:B------:R-:W3:Y:S01]  /*0b10*/  LDG.E.64 R18, desc[UR6][R50.64+0x1008] ;  /* 0x0010080632127981 */ /* 0x000ee2000c1e1b00 */
[----:B------:R-:W-:-:S03]  /*0b20*/  IMAD.WIDE R60, R61, 0x8, R40 ;  /* 0x000000083d3c7825 */ /* 0x000fc600078e0228 */
[----:B------:R-:W2:Y:S04]  /*0b30*/  LDG.E.64 R28, desc[UR6][R42.64] ;  /* 0x000000062a1c7981 */ /* 0x000ea8000c1e1b00 */
[----:B------:R-:W2:Y:S04]  /*0b40*/  LDG.E.64 R24, desc[UR6][R60.64] ;  /* 0x000000063c187981 */ /* 0x000ea8000c1e1b00 */
[----:B------:R-:W2:Y:S04]  /*0b50*/  LDG.E.64 R30, desc[UR6][R40.64] ;  /* 0x00000006281e7981 */ /* 0x000ea8000c1e1b00 */
[----:B------:R-:W2:Y:S04]  /*0b60*/  LDG.E.64 R34, desc[UR6][R60.64+0x800] ;  /* 0x000800063c227981 */ /* 0x000ea8000c1e1b00 */
[----:B------:R-:W2:Y:S04]  /*0b70*/  LDG.E.64 R46, desc[UR6][R56.64+0x800] ;  /* 0x00080006382e7981 */ /* 0x000ea8000c1e1b00 */
[----:B------:R-:W2:Y:S04]  /*0b80*/  LDG.E.64 R48, desc[UR6][R44.64+0x800] ;  /* 0x000800062c307981 */ /* 0x000ea8000c1e1b00 */
[----:B------:R-:W2:Y:S04]  /*0b90*/  LDG.E.64 R50, desc[UR6][R42.64+0x800] ;  /* 0x000800062a327981 */ /* 0x000ea8000c1e1b00 */
[----:B------:R-:W2:Y:S01]  /*0ba0*/  LDG.E.64 R54, desc[UR6][R40.64+0x800] ;  /* 0x0008000628367981 */ /* 0x000ea2000c1e1b00 */
[----:B------:R-:W-:Y:S01]  /*0bb0*/  VIADD R14, R14, 0x200 ;  /* 0x000002000e0e7836 */ /* 0x000fe20000000000 */
[----:B----4-:R-:W-:-:S02]  /*0bc0*/  DMUL R36, R36, R38 ;  /* 0x0000002624247228 */ /* 0x010fc40000000000 */
[----:B---3--:R-:W-:-:S06]  /*0bd0*/  DMUL R16, R16, R18 ;  /* 0x0000001210107228 */ /* 0x008fcc0000000000 */
[C---:B------:R-:W-:Y:S02]  /*0be0*/  DFMA R2, R36.reuse, R20, R2 ;  /* 0x000000142402722b */ /* 0x040fe40000000002 */
[C---:B-----5:R-:W-:Y:S02]  /*0bf0*/  DFMA R8, R36.reuse, R22, R8 ;  /* 0x000000162408722b */ /* 0x060fe40000000008 */
[C---:B--2---:R-:W-:Y:S02]  /*0c00*/  DFMA R24, R36.reuse, R24, R52 ;  /* 0x000000182418722b */ /* 0x044fe40000000034 */
[C---:B------:R-:W-:Y:S02]  /*0c10*/  DFMA R10, R36.reuse, R26, R10 ;  /* 0x0000001a240a722b */ /* 0x040fe4000000000a */
[C---:B------:R-:W-:Y:S02]  /*0c20*/  DFMA R4, R36.reuse, R28, R4 ;  /* 0x0000001c2404722b */ /* 0x040fe40000000004 */
[----:B------:R-:W-:-:S02]  /*0c30*/  DFMA R6, R36, R30, R6 ;  /* 0x0000001e2406722b */ /* 0x000fc40000000006 */
[C---:B------:R-:W-:Y:S02]  /*0c40*/  DFMA R2, R16.reuse, R32, R2 ;  /* 0x000000201002722b */ /* 0x040fe40000000002 */
[C---:B------:R-:W-:Y:S02]  /*0c50*/  DFMA R52, R16.reuse, R34, R24 ;  /* 0x000000221034722b */ /* 0x040fe40000000018 */
[C---:B------:R-:W-:Y:S02]  /*0c60*/  DFMA R8, R16.reuse, R46, R8 ;  /* 0x0000002e1008722b */ /* 0x040fe40000000008 */
[C---:B------:R-:W-:Y:S02]  /*0c70*/  DFMA R10, R16.reuse, R48, R10 ;  /* 0x00000030100a722b */ /* 0x040fe4000000000a */
[C---:B------:R-:W-:Y:S02]  /*0c80*/  DFMA R4, R16.reuse, R50, R4 ;  /* 0x000000321004722b */ /* 0x040fe40000000004 */
[----:B------:R-:W-:-:S11]  /*0c90*/  DFMA R6, R16, R54, R6 ;  /* 0x000000361006722b */ /* 0x000fd60000000006 */
.L_x_128:
[----:B------:R-:W-:Y:S05]  /*0ca0*/  BSYNC.RECONVERGENT B2 ;  /* 0x0000000000027941 */ /* 0x000fea0003800200 */
.L_x_127:
        /* <DEDUP_REMOVED lines=29> */
.L_x_123:
[----:B------:R-:W-:Y:S05]  /*0e80*/  BSYNC.RECONVERGENT B1 ;  /* 0x0000000000017941 */ /* 0x000fea0003800200 */
.L_x_122:
[----:B------:R-:W0:Y:S01]  /*0e90*/  S2R R26, SR_TID.X ;  /* 0x00000000001a7919 */ /* 0x000e220000002100 */
[----:B------:R-:W-:Y:S01]  /*0ea0*/  BSSY.RECONVERGENT B1, `(.L_x_129) ;  /* 0x0000025000017945 */ /* 0x000fe20003800200 */
[----:B------:R-:W1:Y:S01]  /*0eb0*/  S2R R20, SR_LANEID ;  /* 0x0000000000147919 */ /* 0x000e620000000000 */
[----:B0-----:R-:W-:-:S04]  /*0ec0*/  LOP3.LUT R13, R26, 0x3e0, RZ, 0xc0, !PT ;  /* 0x000003e01a0d7812 */ /* 0x001fc800078ec0ff */
[----:B------:R-:W-:Y:S01]  /*0ed0*/  IADD3 R15, PT, PT, R13, 0x20, RZ ;  /* 0x000000200d0f7810 */ /* 0x000fe20007ffe0ff */
[C---:B-1----:R-:W-:Y:S01]  /*0ee0*/  VIADD R18, R20.reuse, 0x8 ;  /* 0x0000000814127836 */ /* 0x042fe20000000000 */
[----:B------:R-:W-:Y:S02]  /*0ef0*/  LOP3.LUT R13, RZ, R13, RZ, 0x33, !PT ;  /* 0x0000000dff0d7212 */ /* 0x000fe400078e33ff */
[----:B------:R-:W-:Y:S02]  /*0f00*/  ISETP.GT.U32.AND P0, PT, R15, R12, PT ;  /* 0x0000000c0f00720c */ /* 0x000fe40003f04070 */
[----:B------:R-:W-:Y:S01]  /*0f10*/  ISETP.NE.AND P5, PT, R20, RZ, PT ;  /* 0x000000ff1400720c */ /* 0x000fe20003fa5270 */
[----:B------:R-:W-:Y:S01]  /*0f20*/  IMAD.IADD R13, R12, 0x1, R13 ;  /* 0x000000010c0d7824 */ /* 0x000fe200078e020d */
[C---:B------:R-:W-:Y:S02]  /*0f30*/  IADD3 R14, PT, PT, R20.reuse, 0x2, RZ ;  /* 0x00000002140e7810 */ /* 0x040fe40007ffe0ff */
[----:B------:R-:W-:-:S02]  /*0f40*/  IADD3 R16, PT, PT, R20, 0x4, RZ ;  /* 0x0000000414107810 */ /* 0x000fc40007ffe0ff */
[----:B------:R-:W-:-:S04]  /*0f50*/  SEL R13, R13, 0x1f, P0 ;  /* 0x0000001f0d0d7807 */ /* 0x000fc80000000000 */
[CC--:B------:R-:W-:Y:S01]  /*0f60*/  ISETP.GE.AND P0, PT, R20.reuse, R13.reuse, PT ;  /* 0x0000000d1400720c */ /* 0x0c0fe20003f06270 */
[----:B------:R0:W1:Y:S01]  /*0f70*/  SHFL.DOWN PT, R24, R2, 0x1, R13 ;  /* 0x0820000002187989 */ /* 0x00006200000e000d */
[----:B------:R-:W-:Y:S02]  /*0f80*/  IADD3 R20, PT, PT, R20, 0x10, RZ ;  /* 0x0000001014147810 */ /* 0x000fe40007ffe0ff */
[-C--:B------:R-:W-:Y:S01]  /*0f90*/  ISETP.GT.AND P1, PT, R14, R13.reuse, PT ;  /* 0x0000000d0e00720c */ /* 0x080fe20003f24270 */
[----:B------:R0:W2:Y:S01]  /*0fa0*/  SHFL.DOWN PT, R25, R3, 0x1, R13 ;  /* 0x0820000003197989 */ /* 0x0000a200000e000d */
[-C--:B------:R-:W-:Y:S02]  /*0fb0*/  ISETP.GT.AND P2, PT, R16, R13.reuse, PT ;  /* 0x0000000d1000720c */ /* 0x080fe40003f44270 */
[-C--:B------:R-:W-:Y:S01]  /*0fc0*/  ISETP.GT.AND P3, PT, R18, R13.reuse, PT ;  /* 0x0000000d1200720c */ /* 0x080fe20003f64270 */
[----:B------:R0:W3:Y:S01]  /*0fd0*/  SHFL.DOWN PT, R22, R8, 0x1, R13 ;  /* 0x0820000008167989 */ /* 0x0000e200000e000d */
[----:B------:R-:W-:-:S03]  /*0fe0*/  ISETP.GT.AND P4, PT, R20, R13, PT ;  /* 0x0000000d1400720c */ /* 0x000fc60003f84270 */
[----:B------:R0:W4:Y:S04]  /*0ff0*/  SHFL.DOWN PT, R23, R9, 0x1, R13 ;  /* 0x0820000009177989 */ /* 0x00012800000e000d */
        /* <DEDUP_REMOVED lines=15> */
.L_x_130:
[----:B------:R-:W-:Y:S05]  /*10f0*/  BSYNC.RECONVERGENT B1 ;  /* 0x0000000000017941 */ /* 0x000fea0003800200 */
.L_x_129:
        /* <DEDUP_REMOVED lines=20> */
.L_x_132:
[----:B------:R-:W-:Y:S05]  /*1240*/  BSYNC.RECONVERGENT B1 ;  /* 0x0000000000017941 */ /* 0x000fea0003800200 */
.L_x_131:
        /* <DEDUP_REMOVED lines=20> */
.L_x_134:
[----:B------:R-:W-:Y:S05]  /*1390*/  BSYNC.RECONVERGENT B1 ;  /* 0x0000000000017941 */ /* 0x000fea0003800200 */
.L_x_133:
        /* <DEDUP_REMOVED lines=20> */
.L_x_136:
[----:B------:R-:W-:Y:S05]  /*14e0*/  BSYNC.RECONVERGENT B1 ;  /* 0x0000000000017941 */ /* 0x000fea0003800200 */
.L_x_135:
        /* <DEDUP_REMOVED lines=20> */
.L_x_138:
[----:B------:R-:W-:Y:S05]  /*1630*/  BSYNC.RECONVERGENT B1 ;  /* 0x0000000000017941 */ /* 0x000fea0003800200 */
.L_x_137:
        /* <DEDUP_REMOVED lines=11> */
.L_x_140:
[----:B------:R-:W-:Y:S05]  /*16f0*/  BSYNC.RECONVERGENT B1 ;  /* 0x0000000000017941 */ /* 0x000fea0003800200 */
.L_x_139:
[----:B------:R-:W-:Y:S01]  /*1700*/  BAR.SYNC.DEFER_BLOCKING 0x0 ;  /* 0x0000000000007b1d */ /* 0x000fe20000010000 */
[----:B------:R-:W-:-:S13]  /*1710*/  ISETP.NE.AND P0, PT, R26, RZ, PT ;  /* 0x000000ff1a00720c */ /* 0x000fda0003f05270 */
[----:B------:R-:W-:Y:S05]  /*1720*/  @P0 BRA `(.L_x_141) ;  /* 0x0000002000c80947 */ /* 0x000fea0003800000 */
[C---:B------:R-:W-:Y:S02]  /*1730*/  ISETP.GE.U32.AND P6, PT, R12.reuse, 0x21, PT ;  /* 0x000000210c00780c */ /* 0x040fe40003fc6070 */
[C---:B------:R-:W-:Y:S02]  /*1740*/  ISETP.GE.U32.AND P3, PT, R12.reuse, 0x41, PT ;  /* 0x000000410c00780c */ /* 0x040fe40003f66070 */
[C---:B------:R-:W-:Y:S02]  /*1750*/  ISETP.GE.U32.AND P1, PT, R12.reuse, 0x61, PT ;  /* 0x000000610c00780c */ /* 0x040fe40003f26070 */
[----:B------:R-:W-:Y:S02]  /*1760*/  P2R R24, PR, RZ, 0x8 ;  /* 0x00000008ff187803 */ /* 0x000fe40000000000 */
[C---:B------:R-:W-:Y:S02]  /*1770*/  ISETP.GE.U32.AND P2, PT, R12.reuse, 0x81, PT ;  /* 0x000000810c00780c */ /* 0x040fe40003f46070 */
[----:B------:R-:W-:-:S02]  /*1780*/  ISETP.GE.U32.AND P3, PT, R12, 0xa1, PT ;  /* 0x000000a10c00780c */ /* 0x000fc40003f66070 */
[C---:B------:R-:W-:Y:S02]  /*1790*/  ISETP.GE.U32.AND P4, PT, R12.reuse, 0xc1, PT ;  /* 0x000000c10c00780c */ /* 0x040fe40003f86070 */
[----:B------:R-:W-:Y:S01]  /*17a0*/  ISETP.GE.U32.AND P5, PT, R12, 0xe1, PT ;  /* 0x000000e10c00780c */ /* 0x000fe20003fa6070 */
[----:B------:R-:W-:-:S12]  /*17b0*/  @!P6 BRA `(.L_x_142) ;  /* 0x000000000034e947 */ /* 0x000fd80003800000 */
[----:B------:R-:W2:Y:S01]  /*17c0*/  S2UR UR5, SR_CgaCtaId ;  /* 0x00000000000579c3 */ /* 0x000ea20000008800 */
[----:B------:R-:W-:Y:S02]  /*17d0*/  UMOV UR4, 0x400 ;  /* 0x0000040000047882 */ /* 0x000fe40000000000 */
[----:B--2---:R-:W-:-:S09]  /*17e0*/  ULEA UR4, UR5, UR4, 0x18 ;  /* 0x0000000405047291 */ /* 0x004fd2000f8ec0ff */
[----:B0-----:R-:W0:Y:S04]  /*17f0*/  LDS.128 R16, [UR4+0x40] ;  /* 0x00004004ff107984 */ /* 0x001e280008000c00 */
[----:B------:R-:W2:Y:S04]  /*1800*/  LDS.128 R20, [UR4+0x50] ;  /* 0x00005004ff147984 */ /* 0x000ea80008000c00 */
[----:B-1----:R-:W1:Y:S04]  /*1810*/  LDS.64 R12, [UR4+0x38] ;  /* 0x00003804ff0c7984 */ /* 0x002e680008000a00 */
[----:B------:R-:W3:Y:S01]  /*1820*/  LDS.64 R14, [UR4+0x60] ;  /* 0x00006004ff0e7984 */ /* 0x000ee20008000a00 */
[----:B0-----:R-:W-:-:S02]  /*1830*/  DADD R8, R8, R16 ;  /* 0x0000000008087229 */ /* 0x001fc40000000010 */
[----:B------:R-:W-:Y:S02]  /*1840*/  DADD R10, R10, R18 ;  /* 0x000000000a0a7229 */ /* 0x000fe40000000012 */
[----:B--2---:R-:W-:Y:S02]  /*1850*/  DADD R4, R4, R20 ;  /* 0x0000000004047229 */ /* 0x004fe40000000014 */
[----:B------:R-:W-:Y:S02]  /*1860*/  DADD R6, R6, R22 ;  /* 0x0000000006067229 */ /* 0x000fe40000000016 */
[----:B-1----:R-:W-:Y:S02]  /*1870*/  DADD R2, R2, R12 ;  /* 0x0000000002027229 */ /* 0x002fe4000000000c */
[----:B---3--:R-:W-:-:S11]  /*1880*/  DADD R52, R52, R14 ;  /* 0x0000000034347229 */ /* 0x008fd6000000000e */
.L_x_142:
[----:B------:R-:W-:-:S13]  /*1890*/  ISETP.NE.AND P6, PT, R24, RZ, PT ;  /* 0x000000ff1800720c */ /* 0x000fda0003fc5270 */
[----:B------:R-:W-:Y:S05]  /*18a0*/  @!P6 BRA `(.L_x_143) ;  /* 0x000000000034e947 */ /* 0x000fea0003800000 */
[----:B------:R-:W2:Y:S01]  /*18b0*/  S2UR UR5, SR_CgaCtaId ;  /* 0x00000000000579c3 */ /* 0x000ea20000008800 */
[----:B------:R-:W-:Y:S02]  /*18c0*/  UMOV UR4, 0x400 ;  /* 0x0000040000047882 */ /* 0x000fe40000000000 */
[----:B--2---:R-:W-:-:S09]  /*18d0*/  ULEA UR4, UR5, UR4, 0x18 ;  /* 0x0000000405047291 */ /* 0x004fd2000f8ec0ff */
[----:B01----:R-:W0:Y:S04]  /*18e0*/  LDS.128 R12, [UR4+0x70] ;  /* 0x00007004ff0c7984 */ /* 0x003e280008000c00 */
        /* <DEDUP_REMOVED lines=9> */
.L_x_143:
        /* <DEDUP_REMOVED lines=14> */
.L_x_144:
        /* <DEDUP_REMOVED lines=14> */
.L_x_145:
        /* <DEDUP_REMOVED lines=14> */
.L_x_146:
        /* <DEDUP_REMOVED lines=14> */
.L_x_147:
        /* <DEDUP_REMOVED lines=15> */
.L_x_119:
[----:B------:R-:W0:Y:S01]  /*1df0*/  S2R R13, SR_TID.X ;  /* 0x00000000000d7919 */ /* 0x000e220000002100 */
[----:B------:R-:W1:Y:S01]  /*1e00*/  LDCU.64 UR12, c[0x0][0x3d0] ;  /* 0x00007a00ff0c77ac */ /* 0x000e620008000a00 */
[----:B------:R-:W2:Y:S01]  /*1e10*/  LDCU UR4, c[0x0][0x380] ;  /* 0x00007000ff0477ac */ /* 0x000ea20008000800 */
[----:B------:R-:W3:Y:S01]  /*1e20*/  LDCU UR5, c[0x0][0x3d8] ;  /* 0x00007b00ff0577ac */ /* 0x000ee20008000800 */
[----:B------:R-:W4:Y:S01]  /*1e30*/  LDCU.128 UR8, c[0x0][0x3c0] ;  /* 0x00007800ff0877ac */ /* 0x000f220008000c00 */
[----:B-1----:R-:W-:Y:S01]  /*1e40*/  MOV R21, UR13 ;  /* 0x0000000d00157c02 */ /* 0x002fe20008000f00 */
[----:B------:R-:W-:Y:S02]  /*1e50*/  IMAD.U32 R20, RZ, RZ, UR12 ;  /* 0x0000000cff147e24 */ /* 0x000fe4000f8e00ff */
[----:B---3--:R-:W-:Y:S01]  /*1e60*/  IMAD.U32 R14, RZ, RZ, UR5 ;  /* 0x00000005ff0e7e24 */ /* 0x008fe2000f8e00ff */
[----:B----4-:R-:W-:Y:S01]  /*1e70*/  MOV R22, UR10 ;  /* 0x0000000a00167c02 */ /* 0x010fe20008000f00 */
[----:B------:R-:W-:Y:S01]  /*1e80*/  IMAD.U32 R24, RZ, RZ, UR8 ;  /* 0x00000008ff187e24 */ /* 0x000fe2000f8e00ff */
[----:B0-----:R-:W-:-:S02]  /*1e90*/  LEA R2, R0, R13, 0x8 ;  /* 0x0000000d00027211 */ /* 0x001fc400078e40ff */
[----:B------:R-:W-:Y:S02]  /*1ea0*/  MOV R23, UR11 ;  /* 0x0000000b00177c02 */ /* 0x000fe40008000f00 */
[----:B--2---:R-:W-:Y:S02]  /*1eb0*/  IADD3 R5, PT, PT, R2, UR4, RZ ;  /* 0x0000000402057c10 */ /* 0x004fe4000fffe0ff */
[----:B------:R-:W-:-:S03]  /*1ec0*/  MOV R25, UR9 ;  /* 0x0000000900197c02 */ /* 0x000fc60008000f00 */
[----:B------:R-:W-:-:S04]  /*1ed0*/  IMAD.WIDE R30, R5, 0x8, R20 ;  /* 0x00000008051e7825 */ /* 0x000fc800078e0214 */
[C---:B------:R-:W-:Y:S01]  /*1ee0*/  IMAD.WIDE R2, R5.reuse, 0x8, R22 ;  /* 0x0000000805027825 */ /* 0x040fe200078e0216 */
[----:B------:R-:W2:Y:S03]  /*1ef0*/  LDG.E.64 R8, desc[UR6][R30.64] ;  /* 0x000000061e087981 */ /* 0x000ea6000c1e1b00 */
[C---:B------:R-:W-:Y:S02]  /*1f00*/  IMAD.WIDE R32, R14.reuse, 0x8, R30 ;  /* 0x000000080e207825 */ /* 0x040fe400078e021e */
[----:B------:R-:W3:Y:S02]  /*1f10*/  LDG.E.64 R2, desc[UR6][R2.64] ;  /* 0x0000000602027981 */ /* 0x000ee4000c1e1b00 */
[----:B------:R-:W-:Y:S02]  /*1f20*/  IMAD.WIDE R4, R5, 0x10, R24 ;  /* 0x0000001005047825 */ /* 0x000fe400078e0218 */
[----:B------:R-:W4:Y:S02]  /*1f30*/  LDG.E.64 R10, desc[UR6][R32.64] ;  /* 0x00000006200a7981 */ /* 0x000f24000c1e1b00 */
[----:B------:R-:W-:-:S02]  /*1f40*/  IMAD.WIDE R16, R14, 0x8, R32 ;  /* 0x000000080e107825 */ /* 0x000fc400078e0220 */
[----:B------:R-:W3:Y:S02]  /*1f50*/  LDG.E.64 R4, desc[UR6][R4.64+0x8] ;  /* 0x0000080604047981 */ /* 0x000ee4000c1e1b00 */
[C---:B------:R-:W-:Y:S02]  /*1f60*/  IMAD.WIDE R18, R14.reuse, 0x8, R16 ;  /* 0x000000080e127825 */ /* 0x040fe400078e0210 */
[----:B------:R-:W5:Y:S02]  /*1f70*/  LDG.E.64 R16, desc[UR6][R16.64] ;  /* 0x0000000610107981 */ /* 0x000f64000c1e1b00 */
[C---:B------:R-:W-:Y:S02]  /*1f80*/  IMAD.WIDE R26, R14.reuse, 0x8, R18 ;  /* 0x000000080e1a7825 */ /* 0x040fe400078e0212 */
[----:B------:R-:W5:Y:S02]  /*1f90*/  LDG.E.64 R18, desc[UR6][R18.64] ;  /* 0x0000000612127981 */ /* 0x000f64000c1e1b00 */
[----:B------:R-:W-:-:S02]  /*1fa0*/  IMAD.WIDE R34, R14, 0x8, R26 ;  /* 0x000000080e227825 */ /* 0x000fc400078e021a */
[----:B------:R-:W5:Y:S04]  /*1fb0*/  LDG.E.64 R26, desc[UR6][R26.64] ;  /* 0x000000061a1a7981 */ /* 0x000f68000c1e1b00 */
[----:B------:R-:W5:Y:S01]  /*1fc0*/  LDG.E.64 R52, desc[UR6][R34.64] ;  /* 0x0000000622347981 */ /* 0x000f62000c1e1b00 */
[----:B------:R-:W-:Y:S01]  /*1fd0*/  ISETP.GE.U32.AND P0, PT, R12, R15, PT ;  /* 0x0000000f0c00720c */ /* 0x000fe20003f06070 */
        /* <DEDUP_REMOVED lines=8> */
[----:B------:R-:W-:Y:S01]  /*2060*/  IMAD R18, R0, 0x100, R15 ;  /* 0x0000010000127824 */ /* 0x000fe200078e020f */
[----:B------:R-:W-:Y:S02]  /*2070*/  IADD3 R16, PT, PT, R28, -0x100, RZ ;  /* 0xffffff001c107810 */ /* 0x000fe40007ffe0ff */
[----:B------:R-:W-:Y:S02]  /*2080*/  LOP3.LUT R19, RZ, R13, RZ, 0x33, !PT ;  /* 0x0000000dff137212 */ /* 0x000fe400078e33ff */
[----:B------:R-:W-:Y:S02]  /*2090*/  ISETP.GT.U32.AND P0, PT, R18, R16, PT ;  /* 0x000000101200720c */ /* 0x000fe40003f04070 */
[----:B------:R-:W-:Y:S01]  /*20a0*/  IADD3 R26, PT, PT, R13, UR4, RZ ;  /* 0x000000040d1a7c10 */ /* 0x000fe2000fffe0ff */
[----:B------:R-:W-:Y:S01]  /*20b0*/  UMOV UR4, URZ ;  /* 0x000000ff00047c82 */ /* 0x000fe20008000000 */
[C---:B------:R-:W-:Y:S02]  /*20c0*/  IADD3 R17, PT, PT, -R15.reuse, R28, R19 ;  /* 0x0000001c0f117210 */ /* 0x040fe40007ffe113 */
[----:B------:R-:W-:-:S03]  /*20d0*/  IADD3 R27, PT, PT, R15, R26, RZ ;  /* 0x0000001a0f1b7210 */ /* 0x000fc60007ffe0ff */
[C---:B------:R-:W-:Y:S02]  /*20e0*/  IMAD R12, R0.reuse, -0x100, R17 ;  /* 0xffffff00000c7824 */ /* 0x040fe400078e0211 */
[----:B------:R-:W-:Y:S02]  /*20f0*/  IMAD R17, R0, 0x100, R27 ;  /* 0x0000010000117824 */ /* 0x000fe400078e021b */
[----:B------:R-:W-:Y:S05]  /*2100*/  @P0 BRA `(.L_x_149) ;  /* 0x00000000009c0947 */ /* 0x000fea0003800000 */
[----:B------:R-:W0:Y:S08]  /*2110*/  LDC R14, c[0x0][0x3d8] ;  /* 0x0000f600ff0e7b82 */ /* 0x000e300000000800 */
[----:B------:R-:W1:Y:S08]  /*2120*/  LDC R27, c[0x0][0x3a8] ;  /* 0x0000ea00ff1b7b82 */ /* 0x000e700000000800 */
[----:B------:R-:W2:Y:S08]  /*2130*/  LDC.64 R24, c[0x0][0x3c0] ;  /* 0x0000f000ff187b82 */ /* 0x000eb00000000a00 */
[----:B------:R-:W3:Y:S08]  /*2140*/  LDC.64 R22, c[0x0][0x3c8] ;  /* 0x0000f200ff167b82 */ /* 0x000ef00000000a00 */
[----:B------:R-:W4:Y:S02]  /*2150*/  LDC.64 R20, c[0x0][0x3d0] ;  /* 0x0000f400ff147b82 */ /* 0x000f240000000a00 */
.L_x_150:
[----:B------:R-:W-:-:S05]  /*2160*/  IADD3 R43, PT, PT, R26, R18, RZ ;  /* 0x000000121a2b7210 */ /* 0x000fca0007ffe0ff */
[----:B----4-:R-:W-:-:S04]  /*2170*/  IMAD.WIDE R30, R43, 0x8, R20 ;  /* 0x000000082b1e7825 */ /* 0x010fc800078e0214 */
[----:B---3--:R-:W-:-:S04]  /*2180*/  IMAD.WIDE R28, R43, 0x8, R22 ;  /* 0x000000082b1c7825 */ /* 0x008fc800078e0216 */
[C---:B0-----:R-:W-:Y:S02]  /*2190*/  IMAD.WIDE R34, R14.reuse, 0x8, R30 ;  /* 0x000000080e227825 */ /* 0x041fe400078e021e */
[----:B------:R-:W3:Y:S02]  /*21a0*/  LDG.E.64 R28, desc[UR6][R28.64] ;  /* 0x000000061c1c7981 */ /* 0x000ee4000c1e1b00 */
[----:B--2---:R-:W-:Y:S02]  /*21b0*/  IMAD.WIDE R42, R43, 0x10, R24 ;  /* 0x000000102b2a7825 */ /* 0x004fe400078e0218 */
[----:B------:R-:W2:Y:S02]  /*21c0*/  LDG.E.64 R30, desc[UR6][R30.64] ;  /* 0x000000061e1e7981 */ /* 0x000ea4000c1e1b00 */
[C---:B------:R-:W-:Y:S02]  /*21d0*/  IMAD.WIDE R36, R14.reuse, 0x8, R34 ;  /* 0x000000080e247825 */ /* 0x040fe400078e0222 */
[----:B------:R-:W3:Y:S02]  /*21e0*/  LDG.E.64 R42, desc[UR6][R42.64+0x8] ;  /* 0x000008062a2a7981 */ /* 0x000ee4000c1e1b00 */
        /* <DEDUP_REMOVED lines=8> */
[----:B---3--:R-:W-:Y:S01]  /*2270*/  DMUL R42, R28, R42 ;  /* 0x0000002a1c2a7228 */ /* 0x008fe20000000000 */
[----:B-1----:R-:W-:-:S05]  /*2280*/  MOV R28, R27 ;  /* 0x0000001b001c7202 */ /* 0x002fca0000000f00 */
[----:B------:R-:W-:-:S05]  /*2290*/  IMAD.IADD R44, R28, 0x1, -R18 ;  /* 0x000000011c2c7824 */ /* 0x000fca00078e0a12 */
[----:B------:R-:W-:Y:S01]  /*22a0*/  ISETP.GE.U32.AND P0, PT, R44, R15, PT ;  /* 0x0000000f2c00720c */ /* 0x000fe20003f06070 */
[C---:B--2---:R-:W-:Y:S02]  /*22b0*/  DFMA R2, R42.reuse, R30, R2 ;  /* 0x0000001e2a02722b */ /* 0x044fe40000000002 */
[C---:B----4-:R-:W-:Y:S02]  /*22c0*/  DFMA R8, R42.reuse, R34, R8 ;  /* 0x000000222a08722b */ /* 0x050fe40000000008 */
[C---:B-----5:R-:W-:Y:S02]  /*22d0*/  DFMA R10, R42.reuse, R36, R10 ;  /* 0x000000242a0a722b */ /* 0x060fe4000000000a */
[C---:B------:R-:W-:Y:S02]  /*22e0*/  DFMA R4, R42.reuse, R38, R4 ;  /* 0x000000262a04722b */ /* 0x040fe40000000004 */
[C---:B------:R-:W-:Y:S02]  /*22f0*/  DFMA R6, R42.reuse, R40, R6 ;  /* 0x000000282a06722b */ /* 0x040fe40000000006 */
[----:B------:R-:W-:-:S02]  /*2300*/  DFMA R52, R42, R32, R52 ;  /* 0x000000202a34722b */ /* 0x000fc40000000034 */
[----:B------:R-:W-:Y:S09]  /*2310*/  @!P0 BRA `(.L_x_148) ;  /* 0x0000000800c08947 */ /* 0x000ff20003800000 */
[C---:B------:R-:W-:Y:S01]  /*2320*/  IADD3 R18, PT, PT, R15.reuse, R18, RZ ;  /* 0x000000120f127210 */ /* 0x040fe20007ffe0ff */
[----:B------:R-:W-:Y:S01]  /*2330*/  UIADD3 UR4, UPT, UPT, UR4, 0x1, URZ ;  /* 0x0000000104047890 */ /* 0x000fe2000fffe0ff */
[C---:B------:R-:W-:Y:S01]  /*2340*/  IADD3 R12, PT, PT, -R15.reuse, R12, RZ ;  /* 0x0000000c0f0c7210 */ /* 0x040fe20007ffe1ff */
[----:B------:R-:W-:Y:S01]  /*2350*/  IMAD.IADD R17, R15, 0x1, R17 ;  /* 0x000000010f117824 */ /* 0x000fe200078e0211 */
[----:B------:R-:W-:-:S13]  /*2360*/  ISETP.GT.U32.AND P0, PT, R18, R16, PT ;  /* 0x000000101200720c */ /* 0x000fda0003f04070 */
[----:B------:R-:W-:Y:S05]  /*2370*/  @!P0 BRA `(.L_x_150) ;  /* 0xfffffffc00788947 */ /* 0x000fea000383ffff */
.L_x_149:
[----:B------:R-:W-:Y:S01]  /*2380*/  IADD3 R16, PT, PT, -R18, R28, RZ ;  /* 0x0000001c12107210 */ /* 0x000fe20007ffe1ff */
[----:B------:R-:W-:Y:S03]  /*2390*/  BSSY.RECONVERGENT B1, `(.L_x_148) ;  /* 0x00000a8000017945 */ /* 0x000fe60003800200 */
[----:B------:R-:W-:-:S04]  /*23a0*/  ISETP.GE.AND P0, PT, R13, R16, PT ;  /* 0x000000100d00720c */ /* 0x000fc80003f06270 */
[----:B------:R-:W-:-:S13]  /*23b0*/  ISETP.GE.U32.OR P0, PT, R18, R28, P0 ;  /* 0x0000001c1200720c */ /* 0x000fda0000706470 */
[----:B------:R-:W-:Y:S05]  /*23c0*/  @P0 BRA `(.L_x_151) ;  /* 0x0000000800900947 */ /* 0x000fea0003800000 */
[----:B------:R-:W0:Y:S01]  /*23d0*/  LDC R16, c[0x0][0x3ac] ;  /* 0x0000eb00ff107b82 */ /* 0x000e220000000800 */
[----:B------:R-:W-:Y:S01]  /*23e0*/  LEA R15, R0, R15, 0x8 ;  /* 0x0000000f000f7211 */ /* 0x000fe200078e40ff */
[----:B------:R-:W1:Y:S01]  /*23f0*/  LDCU UR5, c[0x0][0x380] ;  /* 0x00007000ff0577ac */ /* 0x000e620008000800 */
[----:B------:R-:W-:Y:S02]  /*2400*/  BSSY.RECONVERGENT B2, `(.L_x_152) ;  /* 0x0000059000027945 */ /* 0x000fe40003800200 */
[----:B------:R-:W-:Y:S01]  /*2410*/  IADD3 R15, PT, PT, -R15, R28, R19 ;  /* 0x0000001c0f0f7210 */ /* 0x000fe20007ffe113 */
[----:B-1----:R-:W-:Y:S02]  /*2420*/  VIADD R18, R18, UR5 ;  /* 0x0000000512127c36 */ /* 0x002fe40008000000 */
[----:B0-----:R-:W-:-:S04]  /*2430*/  IMAD R16, R16, UR4, RZ ;  /* 0x0000000410107c24 */ /* 0x001fc8000f8e02ff */
[----:B------:R-:W-:-:S05]  /*2440*/  IMAD R15, R16, -0x100, R15 ;  /* 0xffffff00100f7824 */ /* 0x000fca00078e020f */
[C---:B------:R-:W-:Y:S02]  /*2450*/  ISETP.GE.U32.AND P0, PT, R15.reuse, 0x300, PT ;  /* 0x000003000f00780c */ /* 0x040fe40003f06070 */
[----:B------:R-:W-:-:S04]  /*2460*/  LEA.HI R16, R15, 0x1, RZ, 0x18 ;  /* 0x000000010f107811 */ /* 0x000fc800078fc0ff */
[----:B------:R-:W-:-:S07]  /*2470*/  LOP3.LUT P1, R16, R16, 0x3, RZ, 0xc0, !PT ;  /* 0x0000000310107812 */ /* 0x000fce000782c0ff */
[----:B------:R-:W-:Y:S06]  /*2480*/  @!P0 BRA `(.L_x_153) ;  /* 0x0000000400408947 */ /* 0x000fec0003800000 */
[----:B------:R-:W-:Y:S01]  /*2490*/  LEA.HI R12, R12, 0x1, RZ, 0x18 ;  /* 0x000000010c0c7811 */ /* 0x000fe200078fc0ff */
[----:B------:R-:W-:-:S03]  /*24a0*/  IMAD.WIDE R26, R14, 0x28, R20 ;  /* 0x000000280e1a7825 */ /* 0x000fc600078e0214 */
[----:B------:R-:W-:Y:S01]  /*24b0*/  LOP3.LUT R12, R12, 0x1fffffc, RZ, 0xc0, !PT ;  /* 0x01fffffc0c0c7812 */ /* 0x000fe200078ec0ff */
[----:B------:R-:W-:-:S03]  /*24c0*/  IMAD.WIDE R28, R14, 0x20, R20 ;  /* 0x000000200e1c7825 */ /* 0x000fc600078e0214 */
[----:B------:R-:W-:-:S07]  /*24d0*/  IADD3 R12, PT, PT, -R12, RZ, RZ ;  /* 0x000000ff0c0c7210 */ /* 0x000fce0007ffe1ff */
.L_x_154:
[----:B------:R-:W-:-:S04]  /*24e0*/  IMAD.WIDE R54, R17, 0x8, R22 ;  /* 0x0000000811367825 */ /* 0x000fc800078e0216 */
[C---:B------:R-:W-:Y:S01]  /*24f0*/  IMAD.WIDE R60, R17.reuse, 0x10, R24 ;  /* 0x00000010113c7825 */ /* 0x040fe200078e0218 */
[----:B------:R-:W2:Y:S04]  /*2500*/  LDG.E.64 R50, desc[UR6][R54.64] ;  /* 0x0000000636327981 */ /* 0x000ea8000c1e1b00 */
[----:B------:R-:W2:Y:S01]  /*2510*/  LDG.E.64 R46, desc[UR6][R60.64+0x8] ;  /* 0x000008063c2e7981 */ /* 0x000ea2000c1e1b00 */
[----:B------:R-:W-:-:S03]  /*2520*/  IMAD.WIDE R44, R17, 0x8, R20 ;  /* 0x00000008112c7825 */ /* 0x000fc600078e0214 */
[----:B------:R-:W3:Y:S04]  /*2530*/  LDG.E.64 R48, desc[UR6][R54.64+0x800] ;  /* 0x0008000636307981 */ /* 0x000ee8000c1e1b00 */
[----:B------:R-:W4:Y:S04]  /*2540*/  LDG.E.64 R36, desc[UR6][R44.64] ;  /* 0x000000062c247981 */ /* 0x000f28000c1e1b00 */
[----:B------:R-:W3:Y:S01]  /*2550*/  LDG.E.64 R56, desc[UR6][R60.64+0x1008] ;  /* 0x001008063c387981 */ /* 0x000ee2000c1e1b00 */
[----:B------:R-:W-:-:S03]  /*2560*/  IMAD.WIDE R34, R14, 0x8, R44 ;  /* 0x000000080e227825 */ /* 0x000fc600078e022c */
[----:B------:R-:W5:Y:S04]  /*2570*/  LDG.E.64 R38, desc[UR6][R44.64+0x800] ;  /* 0x000800062c267981 */ /* 0x000f68000c1e1b00 */
[----:B------:R-:W5:Y:S04]  /*2580*/  LDG.E.64 R30, desc[UR6][R54.64+0x1800] ;  /* 0x00180006361e7981 */ /* 0x000f68000c1e1b00 */
[----:B------:R-:W5:Y:S04]  /*2590*/  LDG.E.64 R40, desc[UR6][R60.64+0x3008] ;  /* 0x003008063c287981 */ /* 0x000f68000c1e1b00 */
[----:B------:R-:W5:Y:S04]  /*25a0*/  LDG.E.64 R42, desc[UR6][R54.64+0x1000] ;  /* 0x00100006362a7981 */ /* 0x000f68000c1e1b00 */
[----:B------:R-:W5:Y:S04]  /*25b0*/  LDG.E.64 R32, desc[UR6][R60.64+0x2008] ;  /* 0x002008063c207981 */ /* 0x000f68000c1e1b00 */
[----:B------:R-:W5:Y:S01]  /*25c0*/  LDG.E.64 R58, desc[UR6][R34.64] ;  /* 0x00000006223a7981 */ /* 0x000f62000c1e1b00 */
[----:B--2---:R-:W-:-:S08]  /*25d0*/  DMUL R46, R50, R46 ;  /* 0x0000002e322e7228 */ /* 0x004fd00000000000 */
[----:B----4-:R-:W-:Y:S01]  /*25e0*/  DFMA R2, R46, R36, R2 ;  /* 0x000000242e02722b */ /* 0x010fe20000000002 */
[----:B------:R-:W-:Y:S01]  /*25f0*/  IADD3 R36, P0, PT, R44, 0x1000, RZ ;  /* 0x000010002c247810 */ /* 0x000fe20007f1e0ff */
[----:B---3--:R-:W-:-:S03]  /*2600*/  DMUL R56, R48, R56 ;  /* 0x0000003830387228 */ /* 0x008fc60000000000 */
[----:B------:R-:W-:Y:S01]  /*2610*/  IADD3.X R37, PT, PT, RZ, R45, RZ, P0, !PT ;  /* 0x0000002dff257210 */ /* 0x000fe200007fe4ff */
[----:B------:R-:W-:-:S04]  /*2620*/  IMAD.WIDE R48, R17, 0x8, R26 ;  /* 0x0000000811307825 */ /* 0x000fc800078e021a */
[----:B-----5:R-:W-:Y:S01]  /*2630*/  DFMA R2, R56, R38, R2 ;  /* 0x000000263802722b */ /* 0x020fe20000000002 */
[----:B------:R-:W-:Y:S01]  /*2640*/  IMAD.WIDE R38, R14, 0x10, R36 ;  /* 0x000000100e267825 */ /* 0x000fe200078e0224 */
[----:B------:R-:W-:-:S03]  /*2650*/  DMUL R30, R30, R40 ;  /* 0x000000281e1e7228 */ /* 0x000fc60000000000 */
[----:B------:R-:W-:-:S04]  /*2660*/  IMAD.WIDE R40, R17, 0x8, R28 ;  /* 0x0000000811287825 */ /* 0x000fc800078e021c */
[----:B------:R-:W-:Y:S01]  /*2670*/  IMAD.WIDE R36, R14, 0x18, R36 ;  /* 0x000000180e247825 */ /* 0x000fe200078e0224 */
[----:B------:R-:W2:Y:S01]  /*2680*/  LDG.E.64 R54, desc[UR6][R40.64] ;  /* 0x0000000628367981 */ /* 0x000ea2000c1e1b00 */
[----:B------:R-:W-:-:S03]  /*2690*/  DMUL R32, R42, R32 ;  /* 0x000000202a207228 */ /* 0x000fc60000000000 */
[----:B------:R-:W3:Y:S01]  /*26a0*/  LDG.E.64 R42, desc[UR6][R38.64+-0x1000] ;  /* 0xfff00006262a7981 */ /* 0x000ee2000c1e1b00 */
[----:B------:R-:W-:-:S03]  /*26b0*/  DFMA R58, R46, R58, R8 ;  /* 0x0000003a2e3a722b */ /* 0x000fc60000000008 */
        /* <DEDUP_REMOVED lines=8> */
[----:B-----5:R-:W-:-:S03]  /*2740*/  DFMA R52, R46, R8, R52 ;  /* 0x000000082e34722b */ /* 0x020fc60000000034 */
[----:B------:R-:W5:Y:S04]  /*2750*/  LDG.E.64 R46, desc[UR6][R38.64+-0x800] ;  /* 0xfff80006262e7981 */ /* 0x000f68000c1e1b00 */
        /* <DEDUP_REMOVED lines=8> */
[----:B------:R-:W5:Y:S01]  /*27e0*/  LDG.E.64 R46, desc[UR6][R48.64+0x1000] ;  /* 0x00100006302e7981 */ /* 0x000f62000c1e1b00 */
[----:B------:R-:W-:-:S03]  /*27f0*/  DFMA R56, R56, R8, R52 ;  /* 0x000000083838722b */ /* 0x000fc60000000034 */
        /* <DEDUP_REMOVED lines=12> */
[C---:B--2---:R-:W-:Y:S02]  /*28c0*/  DFMA R2, R32.reuse, R54, R2 ;  /* 0x000000362002722b */ /* 0x044fe40000000002 */
[C---:B---3--:R-:W-:Y:S02]  /*28d0*/  DFMA R4, R32.reuse, R10, R4 ;  /* 0x0000000a2004722b */ /* 0x048fe40000000004 */
[C---:B----4-:R-:W-:Y:S02]  /*28e0*/  DFMA R50, R32.reuse, R50, R58 ;  /* 0x000000322032722b */ /* 0x050fe4000000003a */
[----:B-----5:R-:W-:-:S02]  /*28f0*/  DFMA R46, R32, R46, R56 ;  /* 0x0000002e202e722b */ /* 0x020fc40000000038 */
[C---:B------:R-:W-:Y:S02]  /*2900*/  DFMA R6, R32.reuse, R8, R6 ;  /* 0x000000082006722b */ /* 0x040fe40000000006 */
[----:B------:R-:W-:Y:S02]  /*2910*/  DFMA R42, R32, R48, R42 ;  /* 0x00000030202a722b */ /* 0x000fe4000000002a */
[C---:B------:R-:W-:Y:S02]  /*2920*/  DFMA R2, R30.reuse, R44, R2 ;  /* 0x0000002c1e02722b */ /* 0x040fe40000000002 */
[C---:B------:R-:W-:Y:S02]  /*2930*/  DFMA R52, R30.reuse, R52, R46 ;  /* 0x000000341e34722b */ /* 0x040fe4000000002e */
[C---:B------:R-:W-:Y:S02]  /*2940*/  DFMA R8, R30.reuse, R34, R50 ;  /* 0x000000221e08722b */ /* 0x040fe40000000032 */
[----:B------:R-:W-:-:S02]  /*2950*/  DFMA R6, R30, R40, R6 ;  /* 0x000000281e06722b */ /* 0x000fc40000000006 */
[C---:B------:R-:W-:Y:S02]  /*2960*/  DFMA R10, R30.reuse, R38, R42 ;  /* 0x000000261e0a722b */ /* 0x040fe4000000002a */
[----:B------:R-:W-:Y:S01]  /*2970*/  DFMA R4, R30, R36, R4 ;  /* 0x000000241e04722b */ /* 0x000fe20000000004 */
[----:B------:R-:W-:Y:S10]  /*2980*/  @P0 BRA `(.L_x_154) ;  /* 0xfffffff800d40947 */ /* 0x000ff4000383ffff */
.L_x_153:
[----:B------:R-:W-:Y:S05]  /*2990*/  BSYNC.RECONVERGENT B2 ;  /* 0x0000000000027941 */ /* 0x000fea0003800200 */
.L_x_152:
[----:B------:R-:W-:Y:S05]  /*29a0*/  @!P1 BRA `(.L_x_151) ;  /* 0x0000000400189947 */ /* 0x000fea0003800000 */
[----:B------:R-:W-:Y:S01]  /*29b0*/  ISETP.NE.AND P1, PT, R16, 0x1, PT ;  /* 0x000000011000780c */ /* 0x000fe20003f25270 */
[----:B------:R-:W-:Y:S01]  /*29c0*/  BSSY.RECONVERGENT B2, `(.L_x_155) ;  /* 0x000002b000027945 */ /* 0x000fe20003800200 */
[----:B------:R-:W-:-:S11]  /*29d0*/  LOP3.LUT P0, RZ, R15, 0x100, RZ, 0xc0, !PT ;  /* 0x000001000fff7812 */ /* 0x000fd6000780c0ff */
[----:B------:R-:W-:Y:S05]  /*29e0*/  @!P1 BRA `(.L_x_156) ;  /* 0x0000000000a09947 */ /* 0x000fea0003800000 */
[----:B------:R-:W-:-:S04]  /*29f0*/  IMAD.IADD R35, R18, 0x1, R13 ;  /* 0x0000000112237824 */ /* 0x000fc800078e020d */
[----:B------:R-:W-:-:S04]  /*2a00*/  IMAD.WIDE R48, R35, 0x8, R20 ;  /* 0x0000000823307825 */ /* 0x000fc800078e0214 */
[C---:B------:R-:W-:Y:S01]  /*2a10*/  IMAD.WIDE R56, R35.reuse, 0x8, R22 ;  /* 0x0000000823387825 */ /* 0x040fe200078e0216 */
[----:B------:R-:W2:Y:S03]  /*2a20*/  LDG.E.64 R36, desc[UR6][R48.64] ;  /* 0x0000000630247981 */ /* 0x000ea6000c1e1b00 */
[C---:B------:R-:W-:Y:S01]  /*2a30*/  IMAD.WIDE R60, R14.reuse, 0x8, R48 ;  /* 0x000000080e3c7825 */ /* 0x040fe200078e0230 */
[----:B------:R-:W3:Y:S03]  /*2a40*/  LDG.E.64 R26, desc[UR6][R56.64] ;  /* 0x00000006381a7981 */ /* 0x000ee6000c1e1b00 */
[----:B------:R-:W-:Y:S01]  /*2a50*/  IMAD.WIDE R34, R35, 0x10, R24 ;  /* 0x0000001023227825 */ /* 0x000fe200078e0218 */
[----:B------:R-:W4:Y:S03]  /*2a60*/  LDG.E.64 R32, desc[UR6][R56.64+0x800] ;  /* 0x0008000638207981 */ /* 0x000f26000c1e1b00 */
[C---:B------:R-:W-:Y:S01]  /*2a70*/  IMAD.WIDE R58, R14.reuse, 0x8, R60 ;  /* 0x000000080e3a7825 */ /* 0x040fe200078e023c */
[----:B------:R-:W3:Y:S04]  /*2a80*/  LDG.E.64 R30, desc[UR6][R34.64+0x8] ;  /* 0x00000806221e7981 */ /* 0x000ee8000c1e1b00 */
[----:B------:R-:W5:Y:S01]  /*2a90*/  LDG.E.64 R38, desc[UR6][R60.64] ;  /* 0x000000063c267981 */ /* 0x000f62000c1e1b00 */
[----:B------:R-:W-:-:S03]  /*2aa0*/  IMAD.WIDE R16, R14, 0x8, R58 ;  /* 0x000000080e107825 */ /* 0x000fc600078e023a */
[----:B------:R-:W4:Y:S01]  /*2ab0*/  LDG.E.64 R42, desc[UR6][R58.64] ;  /* 0x000000063a2a7981 */ /* 0x000f22000c1e1b00 */
[----:B------:R-:W-:-:S03]  /*2ac0*/  IMAD.WIDE R28, R14, 0x8, R16 ;  /* 0x000000080e1c7825 */ /* 0x000fc600078e0210 */
[----:B------:R-:W4:Y:S04]  /*2ad0*/  LDG.E.64 R34, desc[UR6][R34.64+0x1008] ;  /* 0x0010080622227981 */ /* 0x000f28000c1e1b00 */
        /* <DEDUP_REMOVED lines=11> */
[----:B---3--:R-:W-:-:S08]  /*2b90*/  DMUL R26, R26, R30 ;  /* 0x0000001e1a1a7228 */ /* 0x008fd00000000000 */
[C---:B--2---:R-:W-:Y:S02]  /*2ba0*/  DFMA R2, R26.reuse, R36, R2 ;  /* 0x000000241a02722b */ /* 0x044fe40000000002 */
[----:B-----5:R-:W-:Y:S02]  /*2bb0*/  DFMA R8, R26, R38, R8 ;  /* 0x000000261a08722b */ /* 0x020fe40000000008 */
[----:B----4-:R-:W-:Y:S02]  /*2bc0*/  DMUL R32, R32, R34 ;  /* 0x0000002220207228 */ /* 0x010fe40000000000 */
[C---:B------:R-:W-:Y:S02]  /*2bd0*/  DFMA R10, R26.reuse, R42, R10 ;  /* 0x0000002a1a0a722b */ /* 0x040fe4000000000a */
[C---:B------:R-:W-:Y:S02]  /*2be0*/  DFMA R4, R26.reuse, R44, R4 ;  /* 0x0000002c1a04722b */ /* 0x040fe40000000004 */
[----:B------:R-:W-:-:S02]  /*2bf0*/  DFMA R6, R26, R46, R6 ;  /* 0x0000002e1a06722b */ /* 0x000fc40000000006 */
[----:B------:R-:W-:Y:S02]  /*2c00*/  DFMA R40, R26, R40, R52 ;  /* 0x000000281a28722b */ /* 0x000fe40000000034 */
[C---:B------:R-:W-:Y:S02]  /*2c10*/  DFMA R2, R32.reuse, R48, R2 ;  /* 0x000000302002722b */ /* 0x040fe40000000002 */
[----:B------:R-:W-:-:S04]  /*2c20*/  DFMA R8, R32, R54, R8 ;  /* 0x000000362008722b */ /* 0x000fc80000000008 */
[C---:B------:R-:W-:Y:S02]  /*2c30*/  DFMA R52, R32.reuse, R50, R40 ;  /* 0x000000322034722b */ /* 0x040fe40000000028 */
[C---:B------:R-:W-:Y:S02]  /*2c40*/  DFMA R10, R32.reuse, R56, R10 ;  /* 0x00000038200a722b */ /* 0x040fe4000000000a */
[C---:B------:R-:W-:Y:S02]  /*2c50*/  DFMA R4, R32.reuse, R16, R4 ;  /* 0x000000102004722b */ /* 0x040fe40000000004 */
[----:B------:R-:W-:-:S11]  /*2c60*/  DFMA R6, R32, R28, R6 ;  /* 0x0000001c2006722b */ /* 0x000fd60000000006 */
.L_x_156:
[----:B------:R-:W-:Y:S05]  /*2c70*/  BSYNC.RECONVERGENT B2 ;  /* 0x0000000000027941 */ /* 0x000fea0003800200 */
.L_x_155:
[----:B------:R-:W-:Y:S05]  /*2c80*/  @P0 BRA `(.L_x_151) ;  /* 0x0000000000600947 */ /* 0x000fea0003800000 */
[----:B------:R-:W-:-:S05]  /*2c90*/  IADD3 R13, PT, PT, R18, R13, RZ ;  /* 0x0000000d120d7210 */ /* 0x000fca0007ffe0ff */
[----:B------:R-:W-:-:S04]  /*2ca0*/  IMAD.WIDE R20, R13, 0x8, R20 ;  /* 0x000000080d147825 */ /* 0x000fc800078e0214 */
[----:B------:R-:W-:-:S04]  /*2cb0*/  IMAD.WIDE R22, R13, 0x8, R22 ;  /* 0x000000080d167825 */ /* 0x000fc800078e0216 */
[C---:B------:R-:W-:Y:S02]  /*2cc0*/  IMAD.WIDE R16, R14.reuse, 0x8, R20 ;  /* 0x000000080e107825 */ /* 0x040fe400078e0214 */
        /* <DEDUP_REMOVED lines=20> */
.L_x_151:
[----:B------:R-:W-:Y:S05]  /*2e10*/  BSYNC.RECONVERGENT B1 ;  /* 0x0000000000017941 */ /* 0x000fea0003800200 */
.L_x_148:
[----:B------:R-:W0:Y:S01]  /*2e20*/  S2R R12, SR_LANEID ;  /* 0x00000000000c7919 */ /* 0x000e220000000000 */
[----:B------:R-:W-:Y:S01]  /*2e30*/  BSSY.RECONVERGENT B1, `(.L_x_157) ;  /* 0x000001b000017945 */ /* 0x000fe20003800200 */
[----:B------:R-:W1:Y:S01]  /*2e40*/  S2R R24, SR_TID.X ;  /* 0x0000000000187919 */ /* 0x000e620000002100 */
        /* <DEDUP_REMOVED lines=16> */
[----:B------:R2:W0:Y:S04]  /*2f50*/  SHFL.DOWN PT, R12, R52, 0x1, 0x1f ;  /* 0x08201f00340c7f89 */ /* 0x00042800000e0000 */
[----:B------:R2:W0:Y:S01]  /*2f60*/  SHFL.DOWN PT, R13, R53, 0x1, 0x1f ;  /* 0x08201f00350d7f89 */ /* 0x00042200000e0000 */
[----:B-1-34-:R-:W-:Y:S05]  /*2f70*/  @P0 BRA `(.L_x_158) ;  /* 0x0000000000180947 */ /* 0x01afea0003800000 */
[----:B--2---:R-:W-:Y:S02]  /*2f80*/  DADD R2, R2, R22 ;  /* 0x0000000002027229 */ /* 0x004fe40000000016 */
[----:B0-----:R-:W-:Y:S02]  /*2f90*/  DADD R52, R52, R12 ;  /* 0x0000000034347229 */ /* 0x001fe4000000000c */
[----:B------:R-:W-:Y:S02]  /*2fa0*/  DADD R8, R8, R20 ;  /* 0x0000000008087229 */ /* 0x000fe40000000014 */
[----:B------:R-:W-:Y:S02]  /*2fb0*/  DADD R10, R10, R18 ;  /* 0x000000000a0a7229 */ /* 0x000fe40000000012 */
[----:B------:R-:W-:Y:S02]  /*2fc0*/  DADD R4, R4, R16 ;  /* 0x0000000004047229 */ /* 0x000fe40000000010 */
[----:B------:R-:W-:-:S11]  /*2fd0*/  DADD R6, R6, R14 ;  /* 0x0000000006067229 */ /* 0x000fd6000000000e */
.L_x_158:
[----:B------:R-:W-:Y:S05]  /*2fe0*/  BSYNC.RECONVERGENT B1 ;  /* 0x0000000000017941 */ /* 0x000fea0003800200 */
.L_x_157:
[----:B------:R1:W3:Y:S01]  /*2ff0*/  SHFL.DOWN PT, R22, R2, 0x2, 0x1f ;  /* 0x08401f0002167f89 */ /* 0x0002e200000e0000 */
[----:B------:R-:W-:Y:S03]  /*3000*/  BSSY.RECONVERGENT B1, `(.L_x_159) ;  /* 0x0000013000017945 */ /* 0x000fe60003800200 */
        /* <DEDUP_REMOVED lines=18> */
.L_x_160:
[----:B------:R-:W-:Y:S05]  /*3130*/  BSYNC.RECONVERGENT B1 ;  /* 0x0000000000017941 */ /* 0x000fea0003800200 */
.L_x_159:
        /* <DEDUP_REMOVED lines=20> */
.L_x_162:
[----:B------:R-:W-:Y:S05]  /*3280*/  BSYNC.RECONVERGENT B1 ;  /* 0x0000000000017941 */ /* 0x000fea0003800200 */
.L_x_161:
        /* <DEDUP_REMOVED lines=20> */
.L_x_164:
[----:B------:R-:W-:Y:S05]  /*33d0*/  BSYNC.RECONVERGENT B1 ;  /* 0x0000000000017941 */ /* 0x000fea0003800200 */
.L_x_163:
        /* <DEDUP_REMOVED lines=20> */
.L_x_166:
[----:B------:R-:W-:Y:S05]  /*3520*/  BSYNC.RECONVERGENT B1 ;  /* 0x0000000000017941 */ /* 0x000fea0003800200 */
.L_x_165:
        /* <DEDUP_REMOVED lines=11> */
.L_x_168:
[----:B------:R-:W-:Y:S05]  /*35e0*/  BSYNC.RECONVERGENT B1 ;  /* 0x0000000000017941 */ /* 0x000fea0003800200 */
.L_x_167:
[----:B------:R-:W-:Y:S01]  /*35f0*/  BAR.SYNC.DEFER_BLOCKING 0x0 ;  /* 0x0000000000007b1d */ /* 0x000fe20000010000 */
[----:B------:R-:W-:-:S13]  /*3600*/  ISETP.NE.AND P0, PT, R24, RZ, PT ;  /* 0x000000ff1800720c */ /* 0x000fda0003f05270 */
[----:B------:R-:W-:Y:S05]  /*3610*/  @P0 BRA `(.L_x_141) ;  /* 0x00000004000c0947 */ /* 0x000fea0003800000 */
[----:B------:R-:W3:Y:S01]  /*3620*/  S2UR UR5, SR_CgaCtaId ;  /* 0x00000000000579c3 */ /* 0x000ee20000008800 */
[----:B------:R-:W-:Y:S02]  /*3630*/  UMOV UR4, 0x400 ;  /* 0x0000040000047882 */ /* 0x000fe40000000000 */
[----:B---3--:R-:W-:-:S09]  /*3640*/  ULEA UR4, UR5, UR4, 0x18 ;  /* 0x0000000405047291 */ /* 0x008fd2000f8ec0ff */
[----:B------:R-:W3:Y:S04]  /*3650*/  LDS.64 R54, [UR4+0x38] ;  /* 0x00003804ff367984 */ /* 0x000ee80008000a00 */
[----:B01----:R-:W0:Y:S04]  /*3660*/  LDS.128 R12, [UR4+0x40] ;  /* 0x00004004ff0c7984 */ /* 0x003e280008000c00 */
[----:B------:R-:W1:Y:S04]  /*3670*/  LDS.128 R16, [UR4+0x50] ;  /* 0x00005004ff107984 */ /* 0x000e680008000c00 */
[----:B------:R-:W4:Y:S04]  /*3680*/  LDS.128 R20, [UR4+0x60] ;  /* 0x00006004ff147984 */ /* 0x000f280008000c00 */
[----:B------:R-:W5:Y:S04]  /*3690*/  LDS.128 R24, [UR4+0x70] ;  /* 0x00007004ff187984 */ /* 0x000f680008000c00 */
[----:B------:R-:W5:Y:S04]  /*36a0*/  LDS.128 R28, [UR4+0x80] ;  /* 0x00008004ff1c7984 */ /* 0x000f680008000c00 */
[----:B------:R-:W5:Y:S04]  /*36b0*/  LDS.128 R32, [UR4+0x90] ;  /* 0x00009004ff207984 */ /* 0x000f680008000c00 */
[----:B------:R-:W5:Y:S04]  /*36c0*/  LDS.128 R36, [UR4+0xa0] ;  /* 0x0000a004ff247984 */ /* 0x000f680008000c00 */
[----:B------:R-:W5:Y:S04]  /*36d0*/  LDS.128 R40, [UR4+0xb0] ;  /* 0x0000b004ff287984 */ /* 0x000f680008000c00 */
[----:B------:R-:W5:Y:S04]  /*36e0*/  LDS.128 R44, [UR4+0xc0] ;  /* 0x0000c004ff2c7984 */ /* 0x000f680008000c00 */
[----:B------:R-:W5:Y:S01]  /*36f0*/  LDS.128 R48, [UR4+0xd0] ;  /* 0x0000d004ff307984 */ /* 0x000f620008000c00 */
[----:B---3--:R-:W-:-:S02]  /*3700*/  DADD R54, R2, R54 ;  /* 0x0000000002367229 */ /* 0x008fc40000000036 */
[----:B0-----:R-:W-:Y:S02]  /*3710*/  DADD R12, R8, R12 ;  /* 0x00000000080c7229 */ /* 0x001fe4000000000c */
[----:B------:R-:W-:Y:S02]  /*3720*/  DADD R14, R10, R14 ;  /* 0x000000000a0e7229 */ /* 0x000fe4000000000e */
[----:B-1----:R-:W-:Y:S01]  /*3730*/  DADD R18, R6, R18 ;  /* 0x0000000006127229 */ /* 0x002fe20000000012 */
[----:B--2---:R-:W0:Y:S01]  /*3740*/  LDS.128 R8, [UR4+0xf0] ;  /* 0x0000f004ff087984 */ /* 0x004e220008000c00 */
[----:B------:R-:W-:Y:S02]  /*3750*/  DADD R2, R4, R16 ;  /* 0x0000000004027229 */ /* 0x000fe40000000010 */
[----:B----4-:R-:W-:Y:S01]  /*3760*/  DADD R20, R52, R20 ;  /* 0x0000000034147229 */ /* 0x010fe20000000014 */
[----:B------:R-:W1:Y:S01]  /*3770*/  LDS.128 R4, [UR4+0xe0] ;  /* 0x0000e004ff047984 */ /* 0x000e620008000c00 */
[----:B------:R-:W-:-:S02]  /*3780*/  DADD R22, R54, R22 ;  /* 0x0000000036167229 */ /* 0x000fc40000000016 */
[----:B-----5:R-:W-:Y:S01]  /*3790*/  DADD R24, R12, R24 ;  /* 0x000000000c187229 */ /* 0x020fe20000000018 */
[----:B------:R-:W-:Y:S01]  /*37a0*/  LDS.128 R52, [UR4+0x150] ;  /* 0x00015004ff347984 */ /* 0x000fe20008000c00 */
[----:B------:R-:W-:Y:S02]  /*37b0*/  DADD R26, R14, R26 ;  /* 0x000000000e1a7229 */ /* 0x000fe4000000001a */
[----:B------:R-:W-:Y:S01]  /*37c0*/  DADD R56, R18, R30 ;  /* 0x0000000012387229 */ /* 0x000fe2000000001e */
[----:B------:R-:W2:Y:S01]  /*37d0*/  LDS.128 R12, [UR4+0x110] ;  /* 0x00011004ff0c7984 */ /* 0x000ea20008000c00 */
[----:B------:R-:W-:Y:S02]  /*37e0*/  DADD R2, R2, R28 ;  /* 0x0000000002027229 */ /* 0x000fe4000000001c */
[----:B------:R-:W-:Y:S01]  /*37f0*/  DADD R32, R20, R32 ;  /* 0x0000000014207229 */ /* 0x000fe20000000020 */
[----:B------:R-:W3:Y:S01]  /*3800*/  LDS.128 R16, [UR4+0x100] ;  /* 0x00010004ff107984 */ /* 0x000ee20008000c00 */
[----:B------:R-:W-:-:S02]  /*3810*/  DADD R34, R22, R34 ;  /* 0x0000000016227229 */ /* 0x000fc40000000022 */
[----:B------:R-:W-:Y:S01]  /*3820*/  DADD R36, R24, R36 ;  /* 0x0000000018247229 */ /* 0x000fe20000000024 */
[----:B------:R-:W4:Y:S01]  /*3830*/  LDS.128 R20, [UR4+0x120] ;  /* 0x00012004ff147984 */ /* 0x000f220008000c00 */
[----:B------:R-:W-:Y:S02]  /*3840*/  DADD R38, R26, R38 ;  /* 0x000000001a267229 */ /* 0x000fe40000000026 */
[----:B------:R-:W-:Y:S01]  /*3850*/  DADD R2, R2, R40 ;  /* 0x0000000002027229 */ /* 0x000fe20000000028 */
[----:B------:R-:W5:Y:S01]  /*3860*/  LDS.128 R28, [UR4+0x130] ;  /* 0x00013004ff1c7984 */ /* 0x000f620008000c00 */
[----:B------:R-:W-:Y:S02]  /*3870*/  DADD R56, R56, R42 ;  /* 0x0000000038387229 */ /* 0x000fe4000000002a */
[----:B------:R-:W-:Y:S01]  /*3880*/  DADD R44, R32, R44 ;  /* 0x00000000202c7229 */ /* 0x000fe2000000002c */
[----:B------:R-:W5:Y:S01]  /*3890*/  LDS.128 R24, [UR4+0x140] ;  /* 0x00014004ff187984 */ /* 0x000f620008000c00 */
[----:B------:R-:W-:-:S02]  /*38a0*/  DADD R46, R34, R46 ;  /* 0x00000000222e7229 */ /* 0x000fc4000000002e */
[----:B------:R-:W-:Y:S01]  /*38b0*/  DADD R48, R36, R48 ;  /* 0x0000000024307229 */ /* 0x000fe20000000030 */
[----:B------:R-:W5:Y:S01]  /*38c0*/  LDS.128 R40, [UR4+0x160] ;  /* 0x00016004ff287984 */ /* 0x000f620008000c00 */
[----:B------:R-:W-:-:S03]  /*38d0*/  DADD R38, R38, R50 ;  /* 0x0000000026267229 */ /* 0x000fc60000000032 */
[----:B------:R-:W5:Y:S04]  /*38e0*/  LDS.128 R32, [UR4+0x170] ;  /* 0x00017004ff207984 */ /* 0x000f680008000c00 */
[----:B------:R-:W5:Y:S01]  /*38f0*/  LDS.64 R36, [UR4+0x180] ;  /* 0x00018004ff247984 */ /* 0x000f620008000a00 */
[----:B0-----:R-:W-:Y:S02]  /*3900*/  DADD R8, R44, R8 ;  /* 0x000000002c087229 */ /* 0x001fe40000000008 */
[----:B------:R-:W-:Y:S02]  /*3910*/  DADD R10, R46, R10 ;  /* 0x000000002e0a7229 */ /* 0x000fe4000000000a */
[----:B-1----:R-:W-:Y:S02]  /*3920*/  DADD R2, R2, R4 ;  /* 0x0000000002027229 */ /* 0x002fe40000000004 */
[----:B------:R-:W-:-:S06]  /*3930*/  DADD R6, R56, R6 ;  /* 0x0000000038067229 */ /* 0x000fcc0000000006 */
[----:B--2---:R-:W-:Y:S02]  /*3940*/  DADD R2, R2, R12 ;  /* 0x0000000002027229 */ /* 0x004fe4000000000c */
[----:B------:R-:W-:Y:S02]  /*3950*/  DADD R6, R6, R14 ;  /* 0x0000000006067229 */ /* 0x000fe4000000000e */
[----:B---3--:R-:W-:Y:S02]  /*3960*/  DADD R16, R48, R16 ;  /* 0x0000000030107229 */ /* 0x008fe40000000010 */
[----:B------:R-:W-:Y:S02]  /*3970*/  DADD R18, R38, R18 ;  /* 0x0000000026127229 */ /* 0x000fe40000000012 */
[----:B----4-:R-:W-:Y:S02]  /*3980*/  DADD R8, R8, R20 ;  /* 0x0000000008087229 */ /* 0x010fe40000000014 */
[----:B------:R-:W-:-:S02]  /*3990*/  DADD R10, R10, R22 ;  /* 0x000000000a0a7229 */ /* 0x000fc40000000016 */
[----:B-----5:R-:W-:Y:S02]  /*39a0*/  DADD R16, R16, R28 ;  /* 0x0000000010107229 */ /* 0x020fe4000000001c */
[----:B------:R-:W-:Y:S02]  /*39b0*/  DADD R18, R18, R30 ;  /* 0x0000000012127229 */ /* 0x000fe4000000001e */
[----:B------:R-:W-:Y:S02]  /*39c0*/  DADD R24, R2, R24 ;  /* 0x0000000002187229 */ /* 0x000fe40000000018 */
[----:B------:R-:W-:Y:S02]  /*39d0*/  DADD R6, R6, R26 ;  /* 0x0000000006067229 */ /* 0x000fe4000000001a */
[----:B------:R-:W-:Y:S02]  /*39e0*/  DADD R52, R8, R52 ;  /* 0x0000000008347229 */ /* 0x000fe40000000034 */
[----:B------:R-:W-:-:S02]  /*39f0*/  DADD R2, R10, R54 ;  /* 0x000000000a027229 */ /* 0x000fc40000000036 */
[----:B------:R-:W-:Y:S02]  /*3a00*/  DADD R8, R16, R40 ;  /* 0x0000000010087229 */ /* 0x000fe40000000028 */
[----:B------:R-:W-:Y:S02]  /*3a10*/  DADD R10, R18, R42 ;  /* 0x00000000120a7229 */ /* 0x000fe4000000002a */
[----:B------:R-:W-:Y:S02]  /*3a20*/  DADD R4, R24, R32 ;  /* 0x0000000018047229 */ /* 0x000fe40000000020 */
[----:B------:R-:W-:Y:S02]  /*3a30*/  DADD R6, R6, R34 ;  /* 0x0000000006067229 */ /* 0x000fe40000000022 */
[----:B------:R-:W-:-:S11]  /*3a40*/  DADD R52, R52, R36 ;  /* 0x0000000034347229 */ /* 0x000fd60000000024 */
.L_x_141:
[----:B------:R-:W-:Y:S05]  /*3a50*/  BSYNC.RECONVERGENT B0 ;  /* 0x0000000000007941 */ /* 0x000fea0003800200 */
.L_x_118:
[----:B------:R-:W-:Y:S05]  /*3a60*/  @P0 EXIT ;  /* 0x000000000000094d */ /* 0x000fea0003800000 */
[----:B01----:R-:W0:Y:S02]  /*3a70*/  LDC.64 R12, c[0x0][0x388] ;  /* 0x0000e200ff0c7b82 */ /* 0x003e240000000a00 */
[----:B0-----:R-:W-:-:S05]  /*3a80*/  IMAD.WIDE.U32 R12, R0, 0x30, R12 ;  /* 0x00000030000c7825 */ /* 0x001fca00078e000c */
[----:B------:R-:W-:Y:S04]  /*3a90*/  STG.E.64 desc[UR6][R12.64], R2 ;  /* 0x000000020c007986 */ /* 0x000fe8000c101b06 */
[----:B------:R-:W-:Y:S04]  /*3aa0*/  STG.E.64 desc[UR6][R12.64+0x8], R8 ;  /* 0x000008080c007986 */ /* 0x000fe8000c101b06 */
[----:B------:R-:W-:Y:S04]  /*3ab0*/  STG.E.64 desc[UR6][R12.64+0x10], R10 ;  /* 0x0000100a0c007986 */ /* 0x000fe8000c101b06 */
[----:B------:R-:W-:Y:S04]  /*3ac0*/  STG.E.64 desc[UR6][R12.64+0x18], R4 ;  /* 0x000018040c007986 */ /* 0x000fe8000c101b06 */
[----:B------:R-:W-:Y:S04]  /*3ad0*/  STG.E.64 desc[UR6][R12.64+0x20], R6 ;  /* 0x000020060c007986 */ /* 0x000fe8000c101b06 */
[----:B------:R-:W-:Y:S01]  /*3ae0*/  STG.E.64 desc[UR6][R12.64+0x28], R52 ;  /* 0x000028340c007986 */ /* 0x000fe2000c101b06 */
[----:B------:R-:W-:Y:S05]  /*3af0*/  EXIT ;  /* 0x000000000000794d */ /* 0x000fea0003800000 */
.L_x_169:
        /* <DEDUP_REMOVED lines=16> */
.L_x_547:


//--------------------- .text._ZN3cub18CUB_300001_SM_10006detail6reduce28DeviceReduceSingleTileKernelINS2_10policy_hubIN4cuda3std3__45tupleIJddddddEEEj9tuple_sumE10Policy1000EN6thrust24THRUST_300001_SM_1000_NS17counting_iteratorIiNSE_11use_defaultESG_SG_EEPS9_jSA_S9_S9_13saxpy_functorILb0EEEEvT0_T1_T2_T3_T4_T6_ --------------------------
	.section	.text._ZN3cub18CUB_300001_SM_10006detail6reduce28DeviceReduceSingleTileKernelINS2_10policy_hubIN4cuda3std3__45tupleIJddddddEEEj9tuple_sumE10Policy1000EN6thrust24THRUST_300001_SM_1000_NS17counting_iteratorIiNSE_11use_defaultESG_SG_EEPS9_jSA_S9_S9_13saxpy_functorILb0EEEEvT0_T1_T2_T3_T4_T6_,"ax",@progbits
	.align	128
        .global         _ZN3cub18CUB_300001_SM_10006detail6reduce28DeviceReduceSingleTileKernelINS2_10policy_hubIN4cuda3std3__45tupleIJddddddEEEj9tuple_sumE10Policy1000EN6thrust24THRUST_300001_SM_1000_NS17counting_iteratorIiNSE_11use_defaultESG_SG_EEPS9_jSA_S9_S9_13saxpy_functorILb0EEEEvT0_T1_T2_T3_T4_T6_
        .type           _ZN3cub18CUB_300001_SM_10006detail6reduce28DeviceReduceSingleTileKernelINS2_10policy_hubIN4cuda3std3__45tupleIJddddddEEEj9tuple_sumE10Policy1000EN6thrust24THRUST_300001_SM_1000_NS17counting_iteratorIiNSE_11use_defaultESG_SG_EEPS9_jSA_S9_S9_13saxpy_functorILb0EEEEvT0_T1_T2_T3_T4_T6_,@function
        .size           _ZN3cub18CUB_300001_SM_10006detail6reduce28DeviceReduceSingleTileKernelINS2_10policy_hubIN4cuda3std3__45tupleIJddddddEEEj9tuple_sumE10Policy1000EN6thrust24THRUST_300001_SM_1000_NS17counting_iteratorIiNSE_11use_defaultESG_SG_EEPS9_jSA_S9_S9_13saxpy_functorILb0EEEEvT0_T1_T2_T3_T4_T6_,(.L_x_548 - _ZN3cub18CUB_300001_SM_10006detail6reduce28DeviceReduceSingleTileKernelINS2_10policy_hubIN4cuda3std3__45tupleIJddddddEEEj9tuple_sumE10Policy1000EN6thrust24THRUST_300001_SM_1000_NS17counting_iteratorIiNSE_11use_defaultESG_SG_EEPS9_jSA_S9_S9_13saxpy_functorILb0EEEEvT0_T1_T2_T3_T4_T6_)
        .other          _ZN3cub18CUB_300001_SM_10006detail6reduce28DeviceReduceSingleTileKernelINS2_10policy_hubIN4cuda3std3__45tupleIJddddddEEEj9tuple_sumE10Policy1000EN6thrust24THRUST_300001_SM_1000_NS17counting_iteratorIiNSE_11use_defaultESG_SG_EEPS9_jSA_S9_S9_13saxpy_functorILb0EEEEvT0_T1_T2_T3_T4_T6_,@"STO_CUDA_ENTRY STV_DEFAULT"
_ZN3cub18CUB_300001_SM_10006detail6reduce28DeviceReduceSingleTileKernelINS2_10policy_hubIN4cuda3std3__45tupleIJddddddEEEj9tuple_sumE10Policy1000EN6thrust24THRUST_300001_SM_1000_NS17counting_iteratorIiNSE_11use_defaultESG_SG_EEPS9_jSA_S9_S9_13saxpy_functorILb0EEEEvT0_T1_T2_T3_T4_T6_:
.text._ZN3cub18CUB_300001_SM_10006detail6reduce28DeviceReduceSingleTileKernelINS2_10policy_hubIN4cuda3std3__45tupleIJddddddEEEj9tuple_sumE10Policy1000EN6thrust24THRUST_300001_SM_1000_NS17counting_iteratorIiNSE_11use_defaultESG_SG_EEPS9_jSA_S9_S9_13saxpy_functorILb0EEEEvT0_T1_T2_T3_T4_T6_:
[----:B------:R-:W-:Y:S01]  /*0000*/  LDC R1, c[0x0][0x37c] ;  /* 0x0000df00ff017b82 */ /* 0x000fe20000000800 */
[----:B------:R-:W0:Y:S01]  /*0010*/  LDCU UR4, c[0x0][0x390] ;  /* 0x00007200ff0477ac */ /* 0x000e220008000800 */
[----:B------:R-:W1:Y:S01]  /*0020*/  LDCU.64 UR8, c[0x0][0x358] ;  /* 0x00006b00ff0877ac */ /* 0x000e620008000a00 */
[----:B0-----:R-:W-:-:S09]  /*0030*/  UISETP.NE.AND UP0, UPT, UR4, URZ, UPT ;  /* 0x000000ff0400728c */ /* 0x001fd2000bf05270 */
        /* <DEDUP_REMOVED lines=18> */
.L_x_170:
[----:B------:R-:W-:Y:S01]  /*0160*/  UISETP.GT.U32.AND UP0, UPT, UR4, 0xff, UPT ;  /* 0x000000ff0400788c */ /* 0x000fe2000bf04070 */
[----:B------:R-:W-:Y:S08]  /*0170*/  BSSY.RECONVERGENT B0, `(.L_x_171) ;  /* 0x0000396000007945 */ /* 0x000ff00003800200 */
        /* <DEDUP_REMOVED lines=16> */
[----:B-1----:R-:W-:-:S07]  /*0280*/  IADD3 R7, PT, PT, R0, UR5, RZ ;  /* 0x0000000500077c10 */ /* 0x002fce000fffe0ff */
        /* <DEDUP_REMOVED lines=17> */
[----:B------:R-:W-:Y:S01]  /*03a0*/  VIADD R52, R0, 0x100 ;  /* 0x0000010000347836 */ /* 0x000fe20000000000 */
[----:B-----5:R-:W-:-:S08]  /*03b0*/  DMUL R6, R2, R4 ;  /* 0x0000000402067228 */ /* 0x020fd00000000000 */
[C---:B----4-:R-:W-:Y:S02]  /*03c0*/  DMUL R12, R6.reuse, R12 ;  /* 0x0000000c060c7228 */ /* 0x050fe40000000000 */
[C---:B--2---:R-:W-:Y:S02]  /*03d0*/  DMUL R8, R6.reuse, R8 ;  /* 0x0000000806087228 */ /* 0x044fe40000000000 */
[C---:B---3--:R-:W-:Y:S02]  /*03e0*/  DMUL R10, R6.reuse, R10 ;  /* 0x0000000a060a7228 */ /* 0x048fe40000000000 */
[C---:B------:R-:W-:Y:S02]  /*03f0*/  DMUL R4, R6.reuse, R20 ;  /* 0x0000001406047228 */ /* 0x040fe40000000000 */
[C---:B------:R-:W-:Y:S02]  /*0400*/  DMUL R2, R6.reuse, R24 ;  /* 0x0000001806027228 */ /* 0x040fe40000000000 */
[----:B------:R-:W-:-:S11]  /*0410*/  DMUL R6, R6, R22 ;  /* 0x0000001606067228 */ /* 0x000fd60000000000 */
.L_x_174:
[----:B------:R-:W-:Y:S05]  /*0420*/  BSYNC.RECONVERGENT B1 ;  /* 0x0000000000017941 */ /* 0x000fea0003800200 */
.L_x_173:
[----:B------:R-:W-:Y:S01]  /*0430*/  ISETP.GE.U32.AND P0, PT, R52, UR4, PT ;  /* 0x0000000434007c0c */ /* 0x000fe2000bf06070 */
[----:B------:R-:W-:-:S12]  /*0440*/  BSSY.RECONVERGENT B1, `(.L_x_175) ;  /* 0x00000b6000017945 */ /* 0x000fd80003800200 */
[----:B------:R-:W-:Y:S05]  /*0450*/  @P0 BRA `(.L_x_176) ;  /* 0x0000000800d00947 */ /* 0x000fea0003800000 */
[----:B------:R-:W-:Y:S01]  /*0460*/  LOP3.LUT R54, RZ, R52, RZ, 0x33, !PT ;  /* 0x00000034ff367212 */ /* 0x000fe200078e33ff */
[----:B------:R-:W-:Y:S03]  /*0470*/  BSSY.RECONVERGENT B2, `(.L_x_177) ;  /* 0x0000061000027945 */ /* 0x000fe60003800200 */
[----:B------:R-:W-:-:S04]  /*0480*/  IADD3 R54, PT, PT, R54, UR4, RZ ;  /* 0x0000000436367c10 */ /* 0x000fc8000fffe0ff */
[C---:B------:R-:W-:Y:S02]  /*0490*/  ISETP.GE.U32.AND P0, PT, R54.reuse, 0x300, PT ;  /* 0x000003003600780c */ /* 0x040fe40003f06070 */
[----:B------:R-:W-:-:S04]  /*04a0*/  LEA.HI R53, R54, 0x1, RZ, 0x18 ;  /* 0x0000000136357811 */ /* 0x000fc800078fc0ff */
[----:B------:R-:W-:-:S07]  /*04b0*/  LOP3.LUT P1, R56, R53, 0x3, RZ, 0xc0, !PT ;  /* 0x0000000335387812 */ /* 0x000fce000782c0ff */
[----:B------:R-:W-:Y:S06]  /*04c0*/  @!P0 BRA `(.L_x_178) ;  /* 0x00000004006c8947 */ /* 0x000fec0003800000 */
[----:B------:R-:W0:Y:S01]  /*04d0*/  LDC.64 R14, c[0x0][0x3d8] ;  /* 0x0000f600ff0e7b82 */ /* 0x000e220000000a00 */
[----:B------:R-:W1:Y:S01]  /*04e0*/  LDCU UR5, c[0x0][0x380] ;  /* 0x00007000ff0577ac */ /* 0x000e620008000800 */
[----:B------:R-:W-:-:S04]  /*04f0*/  LOP3.LUT R53, R53, 0x1fffffc, RZ, 0xc0, !PT ;  /* 0x01fffffc35357812 */ /* 0x000fc800078ec0ff */
[----:B------:R-:W-:Y:S02]  /*0500*/  IADD3 R53, PT, PT, -R53, RZ, RZ ;  /* 0x000000ff35357210 */ /* 0x000fe40007ffe1ff */
[----:B------:R-:W2:Y:S08]  /*0510*/  LDC.64 R16, c[0x0][0x3d0] ;  /* 0x0000f400ff107b82 */ /* 0x000eb00000000a00 */
[----:B------:R-:W3:Y:S01]  /*0520*/  LDC.64 R18, c[0x0][0x3c8] ;  /* 0x0000f200ff127b82 */ /* 0x000ee20000000a00 */
[----:B-1----:R-:W-:-:S07]  /*0530*/  VIADD R55, R52, UR5 ;  /* 0x0000000534377c36 */ /* 0x002fce0008000000 */
[----:B------:R-:W1:Y:S01]  /*0540*/  LDC R57, c[0x0][0x3e0] ;  /* 0x0000f800ff397b82 */ /* 0x000e620000000800 */
[----:B0-----:R-:W-:-:S04]  /*0550*/  IADD3 R14, P2, PT, R14, 0x1000, RZ ;  /* 0x000010000e0e7810 */ /* 0x001fc80007f5e0ff */
[----:B------:R-:W-:Y:S02]  /*0560*/  IADD3.X R15, PT, PT, RZ, R15, RZ, P2, !PT ;  /* 0x0000000fff0f7210 */ /* 0x000fe400017fe4ff */
[----:B--2---:R-:W-:-:S05]  /*0570*/  IADD3 R16, P0, PT, R16, 0x1000, RZ ;  /* 0x0000100010107810 */ /* 0x004fca0007f1e0ff */
[----:B------:R-:W-:Y:S01]  /*0580*/  IMAD.X R17, RZ, RZ, R17, P0 ;  /* 0x000000ffff117224 */ /* 0x000fe200000e0611 */
[----:B---3--:R-:W-:-:S04]  /*0590*/  IADD3 R18, P3, PT, R18, 0x2008, RZ ;  /* 0x0000200812127810 */ /* 0x008fc80007f7e0ff */
[----:B------:R-:W-:Y:S01]  /*05a0*/  IADD3.X R19, PT, PT, RZ, R19, RZ, P3, !PT ;  /* 0x00000013ff137210 */ /* 0x000fe20001ffe4ff */
[----:B-1----:R-:W-:-:S04]  /*05b0*/  IMAD.WIDE R22, R57, 0x8, R14 ;  /* 0x0000000839167825 */ /* 0x002fc800078e020e */
[----:B------:R-:W-:-:S04]  /*05c0*/  IMAD.WIDE R24, R57, 0x28, R14 ;  /* 0x0000002839187825 */ /* 0x000fc800078e020e */
[----:B------:R-:W-:-:S04]  /*05d0*/  IMAD.WIDE R26, R57, 0x20, R14 ;  /* 0x00000020391a7825 */ /* 0x000fc800078e020e */
[----:B------:R-:W-:-:S07]  /*05e0*/  IMAD.WIDE R20, R57, 0x18, R14 ;  /* 0x0000001839147825 */ /* 0x000fce00078e020e */
.L_x_179:
        /* <DEDUP_REMOVED lines=73> */
.L_x_178:
[----:B------:R-:W-:Y:S05]  /*0a80*/  BSYNC.RECONVERGENT B2 ;  /* 0x0000000000027941 */ /* 0x000fea0003800200 */
.L_x_177:
        /* <DEDUP_REMOVED lines=50> */
.L_x_181:
[----:B------:R-:W-:Y:S05]  /*0db0*/  BSYNC.RECONVERGENT B2 ;  /* 0x0000000000027941 */ /* 0x000fea0003800200 */
.L_x_180:
        /* <DEDUP_REMOVED lines=30> */
.L_x_176:
[----:B------:R-:W-:Y:S05]  /*0fa0*/  BSYNC.RECONVERGENT B1 ;  /* 0x0000000000017941 */ /* 0x000fea0003800200 */
.L_x_175:
[----:B------:R-:W0:Y:S01]  /*0fb0*/  S2R R20, SR_LANEID ;  /* 0x0000000000147919 */ /* 0x000e220000000000 */
[----:B------:R-:W-:Y:S01]  /*0fc0*/  LOP3.LUT R14, R0, 0x3e0, RZ, 0xc0, !PT ;  /* 0x000003e0000e7812 */ /* 0x000fe200078ec0ff */
[----:B------:R-:W-:Y:S03]  /*0fd0*/  BSSY.RECONVERGENT B1, `(.L_x_182) ;  /* 0x0000023000017945 */ /* 0x000fe60003800200 */
[----:B------:R-:W-:Y:S02]  /*0fe0*/  IADD3 R15, PT, PT, R14, 0x20, RZ ;  /* 0x000000200e0f7810 */ /* 0x000fe40007ffe0ff */
[----:B------:R-:W-:Y:S02]  /*0ff0*/  LOP3.LUT R14, RZ, R14, RZ, 0x33, !PT ;  /* 0x0000000eff0e7212 */ /* 0x000fe400078e33ff */
[----:B------:R-:W-:Y:S02]  /*1000*/  ISETP.GT.U32.AND P1, PT, R15, UR4, PT ;  /* 0x000000040f007c0c */ /* 0x000fe4000bf24070 */
[----:B------:R-:W-:-:S04]  /*1010*/  IADD3 R14, PT, PT, R14, UR4, RZ ;  /* 0x000000040e0e7c10 */ /* 0x000fc8000fffe0ff */
        /* <DEDUP_REMOVED lines=10> */
[----:B------:R1:W0:Y:S01]  /*10c0*/  SHFL.DOWN PT, R21, R11, 0x1, R27 ;  /* 0x082000000b157989 */ /* 0x00022200000e001b */
[----:B------:R-:W-:Y:S02]  /*10d0*/  IADD3 R20, PT, PT, R20, 0x10, RZ ;  /* 0x0000001014147810 */ /* 0x000fe40007ffe0ff */
        /* <DEDUP_REMOVED lines=18> */
.L_x_183:
[----:B------:R-:W-:Y:S05]  /*1200*/  BSYNC.RECONVERGENT B1 ;  /* 0x0000000000017941 */ /* 0x000fea0003800200 */
.L_x_182:
        /* <DEDUP_REMOVED lines=20> */
.L_x_185:
[----:B------:R-:W-:Y:S05]  /*1350*/  BSYNC.RECONVERGENT B1 ;  /* 0x0000000000017941 */ /* 0x000fea0003800200 */
.L_x_184:
        /* <DEDUP_REMOVED lines=20> */
.L_x_187:
[----:B------:R-:W-:Y:S05]  /*14a0*/  BSYNC.RECONVERGENT B1 ;  /* 0x0000000000017941 */ /* 0x000fea0003800200 */
.L_x_186:
        /* <DEDUP_REMOVED lines=20> */
.L_x_189:
[----:B------:R-:W-:Y:S05]  /*15f0*/  BSYNC.RECONVERGENT B1 ;  /* 0x0000000000017941 */ /* 0x000fea0003800200 */
.L_x_188:
        /* <DEDUP_REMOVED lines=20> */
.L_x_191:
[----:B------:R-:W-:Y:S05]  /*1740*/  BSYNC.RECONVERGENT B1 ;  /* 0x0000000000017941 */ /* 0x000fea0003800200 */
.L_x_190:
        /* <DEDUP_REMOVED lines=11> */
.L_x_193:
[----:B------:R-:W-:Y:S05]  /*1800*/  BSYNC.RECONVERGENT B1 ;  /* 0x0000000000017941 */ /* 0x000fea0003800200 */
.L_x_192:
[----:B------:R-:W-:Y:S01]  /*1810*/  BAR.SYNC.DEFER_BLOCKING 0x0 ;  /* 0x0000000000007b1d */ /* 0x000fe20000010000 */
[----:B------:R-:W-:-:S13]  /*1820*/  ISETP.NE.AND P0, PT, R0, RZ, PT ;  /* 0x000000ff0000720c */ /* 0x000fda0003f05270 */
[----:B------:R-:W-:Y:S05]  /*1830*/  @P0 BRA `(.L_x_194) ;  /* 0x0000002000a40947 */ /* 0x000fea0003800000 */
[----:B------:R-:W-:Y:S02]  /*1840*/  UISETP.GE.U32.AND UP0, UPT, UR4, 0x21, UPT ;  /* 0x000000210400788c */ /* 0x000fe4000bf06070 */
[----:B------:R-:W-:Y:S02]  /*1850*/  UISETP.GE.U32.AND UP1, UPT, UR4, 0x41, UPT ;  /* 0x000000410400788c */ /* 0x000fe4000bf26070 */
[----:B------:R-:W-:Y:S02]  /*1860*/  UISETP.GE.U32.AND UP2, UPT, UR4, 0x61, UPT ;  /* 0x000000610400788c */ /* 0x000fe4000bf46070 */
[----:B------:R-:W-:Y:S02]  /*1870*/  UISETP.GE.U32.AND UP3, UPT, UR4, 0x81, UPT ;  /* 0x000000810400788c */ /* 0x000fe4000bf66070 */
[----:B------:R-:W-:Y:S02]  /*1880*/  UISETP.GE.U32.AND UP4, UPT, UR4, 0xa1, UPT ;  /* 0x000000a10400788c */ /* 0x000fe4000bf86070 */
[----:B------:R-:W-:-:S02]  /*1890*/  UISETP.GE.U32.AND UP5, UPT, UR4, 0xc1, UPT ;  /* 0x000000c10400788c */ /* 0x000fc4000bfa6070 */
[----:B------:R-:W-:Y:S01]  /*18a0*/  UISETP.GE.U32.AND UP6, UPT, UR4, 0xe1, UPT ;  /* 0x000000e10400788c */ /* 0x000fe2000bfc6070 */
        /* <DEDUP_REMOVED lines=14> */
.L_x_195:
        /* <DEDUP_REMOVED lines=14> */
.L_x_196:
        /* <DEDUP_REMOVED lines=14> */
.L_x_197:
        /* <DEDUP_REMOVED lines=14> */
.L_x_198:
        /* <DEDUP_REMOVED lines=14> */
.L_x_199:
        /* <DEDUP_REMOVED lines=14> */
.L_x_200:
        /* <DEDUP_REMOVED lines=15> */
.L_x_172:
[----:B------:R-:W0:Y:S01]  /*1ee0*/  S2R R0, SR_TID.X ;  /* 0x0000000000007919 */ /* 0x000e220000002100 */
[----:B------:R-:W1:Y:S01]  /*1ef0*/  LDC.64 R6, c[0x0][0x3d8] ;  /* 0x0000f600ff067b82 */ /* 0x000e620000000a00 */
[----:B------:R-:W0:Y:S01]  /*1f00*/  LDCU UR5, c[0x0][0x380] ;  /* 0x00007000ff0577ac */ /* 0x000e220008000800 */
[----:B------:R-:W2:Y:S06]  /*1f10*/  LDCU UR6, c[0x0][0x3e0] ;  /* 0x00007c00ff0677ac */ /* 0x000eac0008000800 */
[----:B------:R-:W3:Y:S08]  /*1f20*/  LDC.64 R4, c[0x0][0x3c8] ;  /* 0x0000f200ff047b82 */ /* 0x000ef00000000a00 */
[----:B------:R-:W4:Y:S01]  /*1f30*/  LDC.64 R2, c[0x0][0x3d0] ;  /* 0x0000f400ff027b82 */ /* 0x000f220000000a00 */
[----:B--2---:R-:W-:Y:S01]  /*1f40*/  MOV R14, UR6 ;  /* 0x00000006000e7c02 */ /* 0x004fe20008000f00 */
[----:B0-----:R-:W-:-:S04]  /*1f50*/  VIADD R41, R0, UR5 ;  /* 0x0000000500297c36 */ /* 0x001fc80008000000 */
        /* <DEDUP_REMOVED lines=16> */
[----:B------:R-:W-:-:S04]  /*2060*/  UIADD3 UR5, UPT, UPT, UR4, -0x100, URZ ;  /* 0xffffff0004057890 */ /* 0x000fc8000fffe0ff */
[----:B------:R-:W-:Y:S01]  /*2070*/  UISETP.GE.U32.AND UP0, UPT, UR5, 0x100, UPT ;  /* 0x000001000500788c */ /* 0x000fe2000bf06070 */
[----:B------:R-:W-:Y:S02]  /*2080*/  IADD3 R34, P0, PT, R22, 0x8, RZ ;  /* 0x0000000816227810 */ /* 0x000fe40007f1e0ff */
[----:B------:R-:W-:Y:S02]  /*2090*/  MOV R63, 0x100 ;  /* 0x00000100003f7802 */ /* 0x000fe40000000f00 */
[----:B------:R-:W-:Y:S01]  /*20a0*/  IADD3.X R35, PT, PT, RZ, R23, RZ, P0, !PT ;  /* 0x00000017ff237210 */ /* 0x000fe200007fe4ff */
        /* <DEDUP_REMOVED lines=9> */
[----:B------:R-:W-:Y:S01]  /*2140*/  IMAD.MOV.U32 R63, RZ, RZ, 0x100 ;  /* 0x00000100ff3f7424 */ /* 0x000fe200078e00ff */
[----:B------:R-:W1:Y:S06]  /*2150*/  LDCU UR4, c[0x0][0x390] ;  /* 0x00007200ff0477ac */ /* 0x000e6c0008000800 */
.L_x_203:
[----:B------:R-:W-:-:S04]  /*2160*/  IMAD.WIDE R22, R63, 0x8, R38 ;  /* 0x000000083f167825 */ /* 0x000fc800078e0226 */
[----:B------:R-:W-:-:S04]  /*2170*/  IMAD.WIDE R16, R63, 0x8, R36 ;  /* 0x000000083f107825 */ /* 0x000fc800078e0224 */
[C---:B0-----:R-:W-:Y:S02]  /*2180*/  IMAD.WIDE R24, R14.reuse, 0x8, R22 ;  /* 0x000000080e187825 */ /* 0x041fe400078e0216 */
        /* <DEDUP_REMOVED lines=13> */
[----:B-1----:R-:W-:-:S04]  /*2260*/  IADD3 R15, PT, PT, -R63, UR4, RZ ;  /* 0x000000043f0f7c10 */ /* 0x002fc8000fffe1ff */
[----:B------:R-:W-:Y:S01]  /*2270*/  ISETP.GE.U32.AND P0, PT, R15, 0x100, PT ;  /* 0x000001000f00780c */ /* 0x000fe20003f06070 */
[----:B--2---:R-:W-:-:S08]  /*2280*/  DMUL R20, R16, R18 ;  /* 0x0000001210147228 */ /* 0x004fd00000000000 */
[C---:B---3--:R-:W-:Y:S02]  /*2290*/  DFMA R12, R20.reuse, R22, R12 ;  /* 0x00000016140c722b */ /* 0x048fe4000000000c */
[C---:B----4-:R-:W-:Y:S02]  /*22a0*/  DFMA R8, R20.reuse, R24, R8 ;  /* 0x000000181408722b */ /* 0x050fe40000000008 */
[C---:B-----5:R-:W-:Y:S02]  /*22b0*/  DFMA R10, R20.reuse, R26, R10 ;  /* 0x0000001a140a722b */ /* 0x060fe4000000000a */
[C---:B------:R-:W-:Y:S02]  /*22c0*/  DFMA R4, R20.reuse, R28, R4 ;  /* 0x0000001c1404722b */ /* 0x040fe40000000004 */
[C---:B------:R-:W-:Y:S02]  /*22d0*/  DFMA R6, R20.reuse, R30, R6 ;  /* 0x0000001e1406722b */ /* 0x040fe40000000006 */
[----:B------:R-:W-:Y:S01]  /*22e0*/  DFMA R2, R20, R32, R2 ;  /* 0x000000201402722b */ /* 0x000fe20000000002 */
[----:B------:R-:W-:Y:S10]  /*22f0*/  @!P0 BRA `(.L_x_202) ;  /* 0x0000000800ec8947 */ /* 0x000ff40003800000 */
[----:B------:R-:W-:-:S04]  /*2300*/  IADD3 R63, PT, PT, R63, 0x100, RZ ;  /* 0x000001003f3f7810 */ /* 0x000fc80007ffe0ff */
[----:B------:R-:W-:-:S13]  /*2310*/  ISETP.GT.U32.AND P0, PT, R63, UR5, PT ;  /* 0x000000053f007c0c */ /* 0x000fda000bf04070 */
[----:B------:R-:W-:Y:S05]  /*2320*/  @!P0 BRA `(.L_x_203) ;  /* 0xfffffffc008c8947 */ /* 0x000fea000383ffff */
.L_x_201:
[----:B------:R-:W-:Y:S01]  /*2330*/  IADD3 R15, PT, PT, -R63, UR4, RZ ;  /* 0x000000043f0f7c10 */ /* 0x000fe2000fffe1ff */
[----:B------:R-:W-:Y:S03]  /*2340*/  BSSY.RECONVERGENT B1, `(.L_x_202) ;  /* 0x00000b6000017945 */ /* 0x000fe60003800200 */
[----:B------:R-:W-:-:S04]  /*2350*/  ISETP.GE.AND P0, PT, R0, R15, PT ;  /* 0x0000000f0000720c */ /* 0x000fc80003f06270 */
[----:B------:R-:W-:-:S13]  /*2360*/  ISETP.GE.U32.OR P0, PT, R63, UR4, P0 ;  /* 0x000000043f007c0c */ /* 0x000fda0008706470 */
[----:B------:R-:W-:Y:S05]  /*2370*/  @P0 BRA `(.L_x_204) ;  /* 0x0000000800c80947 */ /* 0x000fea0003800000 */
[-C--:B------:R-:W-:Y:S01]  /*2380*/  LOP3.LUT R16, RZ, R0.reuse, RZ, 0x33, !PT ;  /* 0x00000000ff107212 */ /* 0x080fe200078e33ff */
[----:B------:R-:W0:Y:S01]  /*2390*/  LDCU UR5, c[0x0][0x380] ;  /* 0x00007000ff0577ac */ /* 0x000e220008000800 */
[----:B------:R-:W-:Y:S01]  /*23a0*/  BSSY.RECONVERGENT B2, `(.L_x_205) ;  /* 0x0000062000027945 */ /* 0x000fe20003800200 */
[----:B------:R-:W-:Y:S02]  /*23b0*/  MOV R15, R0 ;  /* 0x00000000000f7202 */ /* 0x000fe40000000f00 */
[----:B------:R-:W-:-:S04]  /*23c0*/  IADD3 R61, PT, PT, -R63, UR4, R16 ;  /* 0x000000043f3d7c10 */ /* 0x000fc8000fffe110 */
[C---:B------:R-:W-:Y:S02]  /*23d0*/  ISETP.GE.U32.AND P0, PT, R61.reuse, 0x300, PT ;  /* 0x000003003d00780c */ /* 0x040fe40003f06070 */
[----:B------:R-:W-:-:S04]  /*23e0*/  LEA.HI R60, R61, 0x1, RZ, 0x18 ;  /* 0x000000013d3c7811 */ /* 0x000fc800078fc0ff */
[----:B------:R-:W-:Y:S02]  /*23f0*/  LOP3.LUT P1, R106, R60, 0x3, RZ, 0xc0, !PT ;  /* 0x000000033c6a7812 */ /* 0x000fe4000782c0ff */
[----:B0-----:R-:W-:-:S05]  /*2400*/  IADD3 R62, PT, PT, R63, UR5, RZ ;  /* 0x000000053f3e7c10 */ /* 0x001fca000fffe0ff */
[----:B------:R-:W-:Y:S06]  /*2410*/  @!P0 BRA `(.L_x_206) ;  /* 0x0000000400688947 */ /* 0x000fec0003800000 */
[----:B------:R-:W0:Y:S01]  /*2420*/  LDC.64 R16, c[0x0][0x3d8] ;  /* 0x0000f600ff107b82 */ /* 0x000e220000000a00 */
[----:B------:R-:W-:Y:S01]  /*2430*/  LOP3.LUT R60, R60, 0x1fffffc, RZ, 0xc0, !PT ;  /* 0x01fffffc3c3c7812 */ /* 0x000fe200078ec0ff */
[----:B------:R-:W-:Y:S02]  /*2440*/  IMAD.IADD R63, R41, 0x1, R63 ;  /* 0x00000001293f7824 */ /* 0x000fe400078e023f */
[----:B------:R-:W-:Y:S01]  /*2450*/  IMAD.MOV.U32 R15, RZ, RZ, R0 ;  /* 0x000000ffff0f7224 */ /* 0x000fe200078e0000 */
[----:B------:R-:W-:-:S03]  /*2460*/  IADD3 R60, PT, PT, -R60, RZ, RZ ;  /* 0x000000ff3c3c7210 */ /* 0x000fc60007ffe1ff */
[----:B------:R-:W1:Y:S08]  /*2470*/  LDC.64 R20, c[0x0][0x3d0] ;  /* 0x0000f400ff147b82 */ /* 0x000e700000000a00 */
[----:B------:R-:W2:Y:S01]  /*2480*/  LDC.64 R22, c[0x0][0x3c8] ;  /* 0x0000f200ff167b82 */ /* 0x000ea20000000a00 */
[----:B0-----:R-:W-:-:S04]  /*2490*/  IADD3 R16, P2, PT, R16, 0x1000, RZ ;  /* 0x0000100010107810 */ /* 0x001fc80007f5e0ff */
[----:B------:R-:W-:Y:S02]  /*24a0*/  IADD3.X R17, PT, PT, RZ, R17, RZ, P2, !PT ;  /* 0x00000011ff117210 */ /* 0x000fe400017fe4ff */
[----:B-1----:R-:W-:Y:S01]  /*24b0*/  IADD3 R20, P0, PT, R20, 0x1000, RZ ;  /* 0x0000100014147810 */ /* 0x002fe20007f1e0ff */
[----:B------:R-:W-:-:S03]  /*24c0*/  IMAD.WIDE R24, R14, 0x8, R16 ;  /* 0x000000080e187825 */ /* 0x000fc600078e0210 */
[----:B------:R-:W-:Y:S01]  /*24d0*/  IADD3.X R21, PT, PT, RZ, R21, RZ, P0, !PT ;  /* 0x00000015ff157210 */ /* 0x000fe200007fe4ff */
[----:B------:R-:W-:Y:S01]  /*24e0*/  IMAD.WIDE R26, R14, 0x28, R16 ;  /* 0x000000280e1a7825 */ /* 0x000fe200078e0210 */
[----:B--2---:R-:W-:-:S03]  /*24f0*/  IADD3 R22, P3, PT, R22, 0x2008, RZ ;  /* 0x0000200816167810 */ /* 0x004fc60007f7e0ff */
[----:B------:R-:W-:Y:S01]  /*2500*/  IMAD.WIDE R28, R14, 0x20, R16 ;  /* 0x000000200e1c7825 */ /* 0x000fe200078e0210 */
[----:B------:R-:W-:-:S03]  /*2510*/  IADD3.X R23, PT, PT, RZ, R23, RZ, P3, !PT ;  /* 0x00000017ff177210 */ /* 0x000fc60001ffe4ff */
[----:B------:R-:W-:-:S07]  /*2520*/  IMAD.WIDE R18, R14, 0x18, R16 ;  /* 0x000000180e127825 */ /* 0x000fce00078e0210 */
.L_x_207:
        /* <DEDUP_REMOVED lines=73> */
.L_x_206:
[----:B------:R-:W-:Y:S05]  /*29c0*/  BSYNC.RECONVERGENT B2 ;  /* 0x0000000000027941 */ /* 0x000fea0003800200 */
.L_x_205:
[----:B------:R-:W-:Y:S05]  /*29d0*/  @!P1 BRA `(.L_x_204) ;  /* 0x0000000400309947 */ /* 0x000fea0003800000 */
[----:B------:R-:W-:Y:S01]  /*29e0*/  ISETP.NE.AND P1, PT, R106, 0x1, PT ;  /* 0x000000016a00780c */ /* 0x000fe20003f25270 */
[----:B------:R-:W-:Y:S01]  /*29f0*/  BSSY.RECONVERGENT B2, `(.L_x_208) ;  /* 0x000002e000027945 */ /* 0x000fe20003800200 */
[----:B------:R-:W-:-:S11]  /*2a00*/  LOP3.LUT P0, RZ, R61, 0x100, RZ, 0xc0, !PT ;  /* 0x000001003dff7812 */ /* 0x000fd6000780c0ff */
[----:B------:R-:W-:Y:S05]  /*2a10*/  @!P1 BRA `(.L_x_209) ;  /* 0x0000000000ac9947 */ /* 0x000fea0003800000 */
[----:B------:R-:W0:Y:S01]  /*2a20*/  LDC.64 R24, c[0x0][0x3d8] ;  /* 0x0000f600ff187b82 */ /* 0x000e220000000a00 */
[----:B------:R-:W-:-:S07]  /*2a30*/  IADD3 R19, PT, PT, R62, R15, RZ ;  /* 0x0000000f3e137210 */ /* 0x000fce0007ffe0ff */
        /* <DEDUP_REMOVED lines=41> */
.L_x_209:
[----:B------:R-:W-:Y:S05]  /*2cd0*/  BSYNC.RECONVERGENT B2 ;  /* 0x0000000000027941 */ /* 0x000fea0003800200 */
.L_x_208:
        /* <DEDUP_REMOVED lines=28> */
.L_x_204:
[----:B------:R-:W-:Y:S05]  /*2ea0*/  BSYNC.RECONVERGENT B1 ;  /* 0x0000000000017941 */ /* 0x000fea0003800200 */
.L_x_202:
        /* <DEDUP_REMOVED lines=27> */
.L_x_211:
[----:B------:R-:W-:Y:S05]  /*3060*/  BSYNC.RECONVERGENT B1 ;  /* 0x0000000000017941 */ /* 0x000fea0003800200 */
.L_x_210:
        /* <DEDUP_REMOVED lines=20> */
.L_x_213:
[----:B------:R-:W-:Y:S05]  /*31b0*/  BSYNC.RECONVERGENT B1 ;  /* 0x0000000000017941 */ /* 0x000fea0003800200 */
.L_x_212:
        /* <DEDUP_REMOVED lines=20> */
.L_x_215:
[----:B------:R-:W-:Y:S05]  /*3300*/  BSYNC.RECONVERGENT B1 ;  /* 0x0000000000017941 */ /* 0x000fea0003800200 */
.L_x_214:
        /* <DEDUP_REMOVED lines=20> */
.L_x_217:
[----:B------:R-:W-:Y:S05]  /*3450*/  BSYNC.RECONVERGENT B1 ;  /* 0x0000000000017941 */ /* 0x000fea0003800200 */
.L_x_216:
        /* <DEDUP_REMOVED lines=20> */
.L_x_219:
[----:B------:R-:W-:Y:S05]  /*35a0*/  BSYNC.RECONVERGENT B1 ;  /* 0x0000000000017941 */ /* 0x000fea0003800200 */
.L_x_218:
        /* <DEDUP_REMOVED lines=11> */
.L_x_221:
[----:B------:R-:W-:Y:S05]  /*3660*/  BSYNC.RECONVERGENT B1 ;  /* 0x0000000000017941 */ /* 0x000fea0003800200 */
.L_x_220:
        /* <DEDUP_REMOVED lines=70> */
.L_x_194:
[----:B------:R-:W-:Y:S05]  /*3ad0*/  BSYNC.RECONVERGENT B0 ;  /* 0x0000000000007941 */ /* 0x000fea0003800200 */
.L_x_171:
[----:B------:R-:W-:Y:S05]  /*3ae0*/  @P0 EXIT ;  /* 0x000000000000094d */ /* 0x000fea0003800000 */
[----:B------:R-:W3:Y:S01]  /*3af0*/  LDCU.64 UR4, c[0x0][0x398] ;  /* 0x00007300ff0477ac */ /* 0x000ee20008000a00 */
[----:B012---:R-:W0:Y:S01]  /*3b00*/  LDC.64 R14, c[0x0][0x388] ;  /* 0x0000e200ff0e7b82 */ /* 0x007e220000000a00 */
[----:B------:R-:W1:Y:S01]  /*3b10*/  LDCU.128 UR12, c[0x0][0x3a0] ;  /* 0x00007400ff0c77ac */ /* 0x000e620008000c00 */
[----:B------:R-:W2:Y:S01]  /*3b20*/  LDCU.128 UR16, c[0x0][0x3b0] ;  /* 0x00007600ff1077ac */ /* 0x000ea20008000c00 */
[----:B------:R-:W4:Y:S01]  /*3b30*/  LDCU.64 UR6, c[0x0][0x3c0] ;  /* 0x00007800ff0677ac */ /* 0x000f220008000a00 */
[----:B---3--:R-:W-:Y:S02]  /*3b40*/  DADD R12, R12, UR4 ;  /* 0x000000040c0c7e29 */ /* 0x008fe40008000000 */
[----:B-1----:R-:W-:Y:S02]  /*3b50*/  DADD R8, R8, UR12 ;  /* 0x0000000c08087e29 */ /* 0x002fe40008000000 */
[----:B------:R-:W-:-:S03]  /*3b60*/  DADD R10, R10, UR14 ;  /* 0x0000000e0a0a7e29 */ /* 0x000fc60008000000 */
[----:B0-----:R-:W-:Y:S01]  /*3b70*/  STG.E.64 desc[UR8][R14.64], R12 ;  /* 0x0000000c0e007986 */ /* 0x001fe2000c101b08 */
[----:B--2---:R-:W-:Y:S02]  /*3b80*/  DADD R4, R4, UR16 ;  /* 0x0000001004047e29 */ /* 0x004fe40008000000 */
[----:B------:R-:W-:Y:S01]  /*3b90*/  DADD R6, R6, UR18 ;  /* 0x0000001206067e29 */ /* 0x000fe20008000000 */
[----:B------:R-:W-:Y:S01]  /*3ba0*/  STG.E.64 desc[UR8][R14.64+0x8], R8 ;  /* 0x000008080e007986 */ /* 0x000fe2000c101b08 */
[----:B----4-:R-:W-:-:S03]  /*3bb0*/  DADD R2, R2, UR6 ;  /* 0x0000000602027e29 */ /* 0x010fc60008000000 */
[----:B------:R-:W-:Y:S04]  /*3bc0*/  STG.E.64 desc[UR8][R14.64+0x10], R10 ;  /* 0x0000100a0e007986 */ /* 0x000fe8000c101b08 */
[----:B------:R-:W-:Y:S04]  /*3bd0*/  STG.E.64 desc[UR8][R14.64+0x18], R4 ;  /* 0x000018040e007986 */ /* 0x000fe8000c101b08 */
[----:B------:R-:W-:Y:S04]  /*3be0*/  STG.E.64 desc[UR8][R14.64+0x20], R6 ;  /* 0x000020060e007986 */ /* 0x000fe8000c101b08 */
[----:B------:R-:W-:Y:S01]  /*3bf0*/  STG.E.64 desc[UR8][R14.64+0x28], R2 ;  /* 0x000028020e007986 */ /* 0x000fe2000c101b08 */
[----:B------:R-:W-:Y:S05]  /*3c00*/  EXIT ;  /* 0x000000000000794d */ /* 0x000fea0003800000 */
.L_x_222:
        /* <DEDUP_REMOVED lines=15> */
.L_x_548:


//--------------------- .text._ZN3cub18CUB_300001_SM_10006detail6reduce28DeviceReduceSingleTileKernelINS2_10policy_hubIN4cuda3std3__45tupleIJddddddEEEy9tuple_sumE10Policy1000EPS9_SD_iSA_S9_S9_NS7_10__identityEEEvT0_T1_T2_T3_T4_T6_ --------------------------
	.section	.text._ZN3cub18CUB_300001_SM_10006detail6reduce28DeviceReduceSingleTileKernelINS2_10policy_hubIN4cuda3std3__45tupleIJddddddEEEy9tuple_sumE10Policy1000EPS9_SD_iSA_S9_S9_NS7_10__identityEEEvT0_T1_T2_T3_T4_T6_,"ax",@progbits
	.align	128
        .global         _ZN3cub18CUB_300001_SM_10006detail6reduce28DeviceReduceSingleTileKernelINS2_10policy_hubIN4cuda3std3__45tupleIJddddddEEEy9tuple_sumE10Policy1000EPS9_SD_iSA_S9_S9_NS7_10__identityEEEvT0_T1_T2_T3_T4_T6_
        .type           _ZN3cub18CUB_300001_SM_10006detail6reduce28DeviceReduceSingleTileKernelINS2_10policy_hubIN4cuda3std3__45tupleIJddddddEEEy9tuple_sumE10Policy1000EPS9_SD_iSA_S9_S9_NS7_10__identityEEEvT0_T1_T2_T3_T4_T6_,@function
        .size           _ZN3cub18CUB_300001_SM_10006detail6reduce28DeviceReduceSingleTileKernelINS2_10policy_hubIN4cuda3std3__45tupleIJddddddEEEy9tuple_sumE10Policy1000EPS9_SD_iSA_S9_S9_NS7_10__identityEEEvT0_T1_T2_T3_T4_T6_,(.L_x_549 - _ZN3cub18CUB_300001_SM_10006detail6reduce28DeviceReduceSingleTileKernelINS2_10policy_hubIN4cuda3std3__45tupleIJddddddEEEy9tuple_sumE10Policy1000EPS9_SD_iSA_S9_S9_NS7_10__identityEEEvT0_T1_T2_T3_T4_T6_)
        .other          _ZN3cub18CUB_300001_SM_10006detail6reduce28DeviceReduceSingleTileKernelINS2_10policy_hubIN4cuda3std3__45tupleIJddddddEEEy9tuple_sumE10Policy1000EPS9_SD_iSA_S9_S9_NS7_10__identityEEEvT0_T1_T2_T3_T4_T6_,@"STO_CUDA_ENTRY STV_DEFAULT"
_ZN3cub18CUB_300001_SM_10006detail6reduce28DeviceReduceSingleTileKernelINS2_10policy_hubIN4cuda3std3__45tupleIJddddddEEEy9tuple_sumE10Policy1000EPS9_SD_iSA_S9_S9_NS7_10__identityEEEvT0_T1_T2_T3_T4_T6_:
.text._ZN3cub18CUB_300001_SM_10006detail6reduce28DeviceReduceSingleTileKernelINS2_10policy_hubIN4cuda3std3__45tupleIJddddddEEEy9tuple_sumE10Policy1000EPS9_SD_iSA_S9_S9_NS7_10__identityEEEvT0_T1_T2_T3_T4_T6_:
        /* <DEDUP_REMOVED lines=22> */
.L_x_223:
[----:B------:R-:W-:Y:S01]  /*0160*/  UISETP.GT.AND UP0, UPT, UR4, 0xff, UPT ;  /* 0x000000ff0400788c */ /* 0x000fe2000bf04270 */
[----:B------:R-:W-:Y:S08]  /*0170*/  BSSY.RECONVERGENT B0, `(.L_x_224) ;  /* 0x00002b3000007945 */ /* 0x000ff00003800200 */
[----:B------:R-:W-:Y:S05]  /*0180*/  BRA.U UP0, `(.L_x_225) ;  /* 0x0000001500887547 */ /* 0x000fea000b800000 */
[----:B------:R-:W0:Y:S01]  /*0190*/  S2R R0, SR_TID.X ;  /* 0x0000000000007919 */ /* 0x000e220000002100 */
[----:B------:R-:W-:Y:S02]  /*01a0*/  CS2R R68, SRZ ;  /* 0x0000000000447805 */ /* 0x000fe4000001ff00 */
[----:B------:R-:W-:Y:S02]  /*01b0*/  CS2R R64, SRZ ;  /* 0x0000000000407805 */ /* 0x000fe4000001ff00 */
[----:B------:R-:W-:Y:S02]  /*01c0*/  CS2R R60, SRZ ;  /* 0x00000000003c7805 */ /* 0x000fe4000001ff00 */
[----:B------:R-:W-:Y:S02]  /*01d0*/  CS2R R62, SRZ ;  /* 0x00000000003e7805 */ /* 0x000fe4000001ff00 */
[----:B------:R-:W-:Y:S02]  /*01e0*/  CS2R R52, SRZ ;  /* 0x0000000000347805 */ /* 0x000fe4000001ff00 */
[----:B------:R-:W-:-:S02]  /*01f0*/  CS2R R54, SRZ ;  /* 0x0000000000367805 */ /* 0x000fc4000001ff00 */
[----:B0-----:R-:W-:-:S13]  /*0200*/  ISETP.GE.AND P0, PT, R0, UR4, PT ;  /* 0x0000000400007c0c */ /* 0x001fda000bf06270 */
[----:B------:R-:W0:Y:S01]  /*0210*/  @!P0 LDC.64 R4, c[0x0][0x380] ;  /* 0x0000e000ff048b82 */ /* 0x000e220000000a00 */
[----:B------:R-:W-:Y:S02]  /*0220*/  IMAD.MOV.U32 R2, RZ, RZ, R0 ;  /* 0x000000ffff027224 */ /* 0x000fe400078e0000 */
[C---:B------:R-:W-:Y:S01]  /*0230*/  @!P0 VIADD R2, R0.reuse, 0x100 ;  /* 0x0000010000028836 */ /* 0x040fe20000000000 */
[----:B------:R-:W-:Y:S01]  /*0240*/  BSSY.RECONVERGENT B1, `(.L_x_226) ;  /* 0x0000063000017945 */ /* 0x000fe20003800200 */
[----:B0-----:R-:W-:-:S05]  /*0250*/  @!P0 IMAD.WIDE.U32 R4, R0, 0x30, R4 ;  /* 0x0000003000048825 */ /* 0x001fca00078e0004 */
[----:B------:R0:W5:Y:S04]  /*0260*/  @!P0 LDG.E.64.CONSTANT R68, desc[UR8][R4.64] ;  /* 0x0000000804448981 */ /* 0x000168000c1e9b00 */
[----:B------:R0:W5:Y:S04]  /*0270*/  @!P0 LDG.E.64.CONSTANT R64, desc[UR8][R4.64+0x28] ;  /* 0x0000280804408981 */ /* 0x000168000c1e9b00 */
[----:B------:R0:W5:Y:S04]  /*0280*/  @!P0 LDG.E.64.CONSTANT R60, desc[UR8][R4.64+0x8] ;  /* 0x00000808043c8981 */ /* 0x000168000c1e9b00 */
[----:B------:R0:W5:Y:S04]  /*0290*/  @!P0 LDG.E.64.CONSTANT R62, desc[UR8][R4.64+0x10] ;  /* 0x00001008043e8981 */ /* 0x000168000c1e9b00 */
[----:B------:R0:W5:Y:S04]  /*02a0*/  @!P0 LDG.E.64.CONSTANT R52, desc[UR8][R4.64+0x18] ;  /* 0x0000180804348981 */ /* 0x000168000c1e9b00 */
[----:B------:R0:W5:Y:S01]  /*02b0*/  @!P0 LDG.E.64.CONSTANT R54, desc[UR8][R4.64+0x20] ;  /* 0x0000200804368981 */ /* 0x000162000c1e9b00 */
[----:B------:R-:W-:-:S13]  /*02c0*/  ISETP.GE.AND P0, PT, R2, UR4, PT ;  /* 0x0000000402007c0c */ /* 0x000fda000bf06270 */
[----:B0-----:R-:W-:Y:S05]  /*02d0*/  @P0 BRA `(.L_x_227) ;  /* 0x0000000400640947 */ /* 0x001fea0003800000 */
[----:B------:R-:W-:Y:S01]  /*02e0*/  LOP3.LUT R3, RZ, R2, RZ, 0x33, !PT ;  /* 0x00000002ff037212 */ /* 0x000fe200078e33ff */
[----:B------:R-:W-:Y:S04]  /*02f0*/  BSSY.RECONVERGENT B2, `(.L_x_228) ;  /* 0x0000021000027945 */ /* 0x000fe80003800200 */
[----:B------:R-:W-:-:S05]  /*0300*/  VIADD R3, R3, UR4 ;  /* 0x0000000403037c36 */ /* 0x000fca0008000000 */
[C---:B------:R-:W-:Y:S02]  /*0310*/  LOP3.LUT R4, R3.reuse, 0x300, RZ, 0xc0, !PT ;  /* 0x0000030003047812 */ /* 0x040fe400078ec0ff */
[----:B------:R-:W-:Y:S02]  /*0320*/  ISETP.GE.U32.AND P1, PT, R3, 0x300, PT ;  /* 0x000003000300780c */ /* 0x000fe40003f26070 */
[----:B------:R-:W-:-:S13]  /*0330*/  ISETP.NE.AND P0, PT, R4, 0x300, PT ;  /* 0x000003000400780c */ /* 0x000fda0003f05270 */
[----:B------:R-:W-:Y:S05]  /*0340*/  @!P0 BRA `(.L_x_229) ;  /* 0x00000000006c8947 */ /* 0x000fea0003800000 */
[----:B------:R-:W0:Y:S01]  /*0350*/  LDC.64 R4, c[0x0][0x380] ;  /* 0x0000e000ff047b82 */ /* 0x000e220000000a00 */
[----:B------:R-:W-:-:S04]  /*0360*/  LEA.HI R3, R3, 0x1, RZ, 0x18 ;  /* 0x0000000103037811 */ /* 0x000fc800078fc0ff */
[----:B------:R-:W-:-:S05]  /*0370*/  LOP3.LUT R3, R3, 0x3, RZ, 0xc0, !PT ;  /* 0x0000000303037812 */ /* 0x000fca00078ec0ff */
[----:B------:R-:W-:Y:S02]  /*0380*/  IMAD.MOV R3, RZ, RZ, -R3 ;  /* 0x000000ffff037224 */ /* 0x000fe400078e0a03 */
[----:B0-----:R-:W-:-:S03]  /*0390*/  IMAD.WIDE.U32 R4, R2, 0x30, R4 ;  /* 0x0000003002047825 */ /* 0x001fc600078e0004 */
[----:B------:R-:W-:-:S05]  /*03a0*/  IADD3 R4, P0, PT, R4, 0x28, RZ ;  /* 0x0000002804047810 */ /* 0x000fca0007f1e0ff */
[----:B------:R-:W-:-:S08]  /*03b0*/  IMAD.X R5, RZ, RZ, R5, P0 ;  /* 0x000000ffff057224 */ /* 0x000fd000000e0605 */
.L_x_230:
[----:B------:R-:W-:Y:S02]  /*03c0*/  IMAD.MOV.U32 R16, RZ, RZ, R4 ;  /* 0x000000ffff107224 */ /* 0x000fe400078e0004 */
[----:B------:R-:W-:-:S05]  /*03d0*/  IMAD.MOV.U32 R17, RZ, RZ, R5 ;  /* 0x000000ffff117224 */ /* 0x000fca00078e0005 */
[----:B------:R-:W2:Y:S04]  /*03e0*/  LDG.E.64.CONSTANT R4, desc[UR8][R16.64+-0x28] ;  /* 0xffffd80810047981 */ /* 0x000ea8000c1e9b00 */
[----:B------:R-:W3:Y:S04]  /*03f0*/  LDG.E.64.CONSTANT R14, desc[UR8][R16.64] ;  /* 0x00000008100e7981 */ /* 0x000ee8000c1e9b00 */
[----:B------:R-:W4:Y:S04]  /*0400*/  LDG.E.64.CONSTANT R6, desc[UR8][R16.64+-0x20] ;  /* 0xffffe00810067981 */ /* 0x000f28000c1e9b00 */
[----:B------:R-:W4:Y:S04]  /*0410*/  LDG.E.64.CONSTANT R8, desc[UR8][R16.64+-0x18] ;  /* 0xffffe80810087981 */ /* 0x000f28000c1e9b00 */
[----:B------:R-:W4:Y:S04]  /*0420*/  LDG.E.64.CONSTANT R10, desc[UR8][R16.64+-0x10] ;  /* 0xfffff008100a7981 */ /* 0x000f28000c1e9b00 */
[----:B------:R-:W4:Y:S01]  /*0430*/  LDG.E.64.CONSTANT R12, desc[UR8][R16.64+-0x8] ;  /* 0xfffff808100c7981 */ /* 0x000f22000c1e9b00 */
[----:B------:R-:W-:-:S02]  /*0440*/  VIADD R3, R3, 0x1 ;  /* 0x0000000103037836 */ /* 0x000fc40000000000 */
[----:B------:R-:W-:-:S03]  /*0450*/  VIADD R2, R2, 0x100 ;  /* 0x0000010002027836 */ /* 0x000fc60000000000 */
[----:B------:R-:W-:Y:S01]  /*0460*/  ISETP.NE.AND P0, PT, R3, RZ, PT ;  /* 0x000000ff0300720c */ /* 0x000fe20003f05270 */
[----:B--2--5:R-:W-:Y:S01]  /*0470*/  DADD R68, R4, R68 ;  /* 0x0000000004447229 */ /* 0x024fe20000000044 */
[----:B------:R-:W-:Y:S01]  /*0480*/  IADD3 R4, P2, PT, R16, 0x3000, RZ ;  /* 0x0000300010047810 */ /* 0x000fe20007f5e0ff */
[----:B---3--:R-:W-:-:S04]  /*0490*/  DADD R64, R14, R64 ;  /* 0x000000000e407229 */ /* 0x008fc80000000040 */
[----:B------:R-:W-:Y:S01]  /*04a0*/  IMAD.X R5, RZ, RZ, R17, P2 ;  /* 0x000000ffff057224 */ /* 0x000fe200010e0611 */
[----:B----4-:R-:W-:Y:S02]  /*04b0*/  DADD R60, R6, R60 ;  /* 0x00000000063c7229 */ /* 0x010fe4000000003c */
[----:B------:R-:W-:Y:S02]  /*04c0*/  DADD R62, R8, R62 ;  /* 0x00000000083e7229 */ /* 0x000fe4000000003e */
[----:B------:R-:W-:Y:S02]  /*04d0*/  DADD R52, R10, R52 ;  /* 0x000000000a347229 */ /* 0x000fe40000000034 */
[----:B------:R-:W-:Y:S01]  /*04e0*/  DADD R54, R12, R54 ;  /* 0x000000000c367229 */ /* 0x000fe20000000036 */
[----:B------:R-:W-:Y:S10]  /*04f0*/  @P0 BRA `(.L_x_230) ;  /* 0xfffffffc00b00947 */ /* 0x000ff4000383ffff */
.L_x_229:
[----:B------:R-:W-:Y:S05]  /*0500*/  BSYNC.RECONVERGENT B2 ;  /* 0x0000000000027941 */ /* 0x000fea0003800200 */
.L_x_228:
[----:B------:R-:W-:Y:S05]  /*0510*/  @!P1 BRA `(.L_x_227) ;  /* 0x0000000000d49947 */ /* 0x000fea0003800000 */
.L_x_231:
[----:B------:R-:W0:Y:S02]  /*0520*/  LDC.64 R40, c[0x0][0x380] ;  /* 0x0000e000ff287b82 */ /* 0x000e240000000a00 */
[----:B0-----:R-:W-:-:S05]  /*0530*/  IMAD.WIDE R40, R2, 0x30, R40 ;  /* 0x0000003002287825 */ /* 0x001fca00078e0228 */
[----:B------:R-:W2:Y:S04]  /*0540*/  LDG.E.64.CONSTANT R42, desc[UR8][R40.64] ;  /* 0x00000008282a7981 */ /* 0x000ea8000c1e9b00 */
[----:B------:R-:W3:Y:S04]  /*0550*/  LDG.E.64.CONSTANT R56, desc[UR8][R40.64+0x28] ;  /* 0x0000280828387981 */ /* 0x000ee8000c1e9b00 */
[----:B------:R-:W4:Y:S04]  /*0560*/  LDG.E.64.CONSTANT R44, desc[UR8][R40.64+0x8] ;  /* 0x00000808282c7981 */ /* 0x000f28000c1e9b00 */
        /* <DEDUP_REMOVED lines=20> */
[----:B------:R-:W4:Y:S01]  /*06b0*/  LDG.E.64.CONSTANT R38, desc[UR8][R40.64+0x9020] ;  /* 0x0090200828267981 */ /* 0x000f22000c1e9b00 */
[----:B------:R-:W-:-:S05]  /*06c0*/  VIADD R2, R2, 0x400 ;  /* 0x0000040002027836 */ /* 0x000fca0000000000 */
[----:B------:R-:W-:Y:S01]  /*06d0*/  ISETP.GE.AND P0, PT, R2, UR4, PT ;  /* 0x0000000402007c0c */ /* 0x000fe2000bf06270 */
[----:B--2--5:R-:W-:Y:S02]  /*06e0*/  DADD R42, R42, R68 ;  /* 0x000000002a2a7229 */ /* 0x024fe40000000044 */
[----:B---3--:R-:W-:Y:S02]  /*06f0*/  DADD R56, R56, R64 ;  /* 0x0000000038387229 */ /* 0x008fe40000000040 */
[----:B----4-:R-:W-:Y:S02]  /*0700*/  DADD R44, R44, R60 ;  /* 0x000000002c2c7229 */ /* 0x010fe4000000003c */
[----:B------:R-:W-:Y:S02]  /*0710*/  DADD R46, R46, R62 ;  /* 0x000000002e2e7229 */ /* 0x000fe4000000003e */
[----:B------:R-:W-:Y:S02]  /*0720*/  DADD R48, R48, R52 ;  /* 0x0000000030307229 */ /* 0x000fe40000000034 */
[----:B------:R-:W-:-:S02]  /*0730*/  DADD R50, R50, R54 ;  /* 0x0000000032327229 */ /* 0x000fc40000000036 */
[----:B------:R-:W-:Y:S02]  /*0740*/  DADD R36, R42, R36 ;  /* 0x000000002a247229 */ /* 0x000fe40000000024 */
        /* <DEDUP_REMOVED lines=16> */
[----:B------:R-:W-:Y:S01]  /*0850*/  DADD R54, R14, R38 ;  /* 0x000000000e367229 */ /* 0x000fe20000000026 */
[----:B------:R-:W-:Y:S10]  /*0860*/  @!P0 BRA `(.L_x_231) ;  /* 0xfffffffc002c8947 */ /* 0x000ff4000383ffff */
.L_x_227:
[----:B------:R-:W-:Y:S05]  /*0870*/  BSYNC.RECONVERGENT B1 ;  /* 0x0000000000017941 */ /* 0x000fea0003800200 */
.L_x_226:
[----:B------:R-:W0:Y:S01]  /*0880*/  S2R R8, SR_LANEID ;  /* 0x0000000000087919 */ /* 0x000e220000000000 */
[----:B------:R-:W-:Y:S01]  /*0890*/  LOP3.LUT R2, R0, 0x3e0, RZ, 0xc0, !PT ;  /* 0x000003e000027812 */ /* 0x000fe200078ec0ff */
[----:B------:R-:W-:Y:S04]  /*08a0*/  BSSY.RECONVERGENT B1, `(.L_x_232) ;  /* 0x0000023000017945 */ /* 0x000fe80003800200 */
[----:B------:R-:W-:Y:S01]  /*08b0*/  VIADD R3, R2, 0x20 ;  /* 0x0000002002037836 */ /* 0x000fe20000000000 */
[----:B------:R-:W-:-:S04]  /*08c0*/  LOP3.LUT R2, RZ, R2, RZ, 0x33, !PT ;  /* 0x00000002ff027212 */ /* 0x000fc800078e33ff */
[----:B------:R-:W-:Y:S01]  /*08d0*/  ISETP.GT.AND P1, PT, R3, UR4, PT ;  /* 0x0000000403007c0c */ /* 0x000fe2000bf24270 */
[----:B------:R-:W-:-:S05]  /*08e0*/  VIADD R2, R2, UR4 ;  /* 0x0000000402027c36 */ /* 0x000fca0008000000 */
[----:B------:R-:W-:-:S05]  /*08f0*/  SEL R3, R2, 0x1f, P1 ;  /* 0x0000001f02037807 */ /* 0x000fca0000800000 */
[----:B-----5:R1:W2:Y:S04]  /*0900*/  SHFL.DOWN PT, R14, R68, 0x1, R3 ;  /* 0x08200000440e7989 */ /* 0x0202a800000e0003 */
[----:B------:R1:W3:Y:S04]  /*0910*/  SHFL.DOWN PT, R15, R69, 0x1, R3 ;  /* 0x08200000450f7989 */ /* 0x0002e800000e0003 */
[----:B------:R1:W4:Y:S01]  /*0920*/  SHFL.DOWN PT, R12, R60, 0x1, R3 ;  /* 0x082000003c0c7989 */ /* 0x00032200000e0003 */
[CC--:B0-----:R-:W-:Y:S01]  /*0930*/  ISETP.GE.AND P1, PT, R8.reuse, R3.reuse, PT ;  /* 0x000000030800720c */ /* 0x0c1fe20003f26270 */
[C---:B------:R-:W-:Y:S01]  /*0940*/  VIADD R2, R8.reuse, 0x2 ;  /* 0x0000000208027836 */ /* 0x040fe20000000000 */
[C---:B------:R-:W-:Y:S01]  /*0950*/  ISETP.NE.AND P0, PT, R8.reuse, RZ, PT ;  /* 0x000000ff0800720c */ /* 0x040fe20003f05270 */
[C---:B------:R-:W-:Y:S01]  /*0960*/  VIADD R4, R8.reuse, 0x4 ;  /* 0x0000000408047836 */ /* 0x040fe20000000000 */
[----:B------:R1:W0:Y:S01]  /*0970*/  SHFL.DOWN PT, R13, R61, 0x1, R3 ;  /* 0x082000003d0d7989 */ /* 0x00022200000e0003 */
[----:B------:R-:W-:Y:S01]  /*0980*/  VIADD R6, R8, 0x8 ;  /* 0x0000000808067836 */ /* 0x000fe20000000000 */
[-C--:B------:R-:W-:Y:S01]  /*0990*/  ISETP.GT.AND P2, PT, R2, R3.reuse, PT ;  /* 0x000000030200720c */ /* 0x080fe20003f44270 */
[----:B------:R-:W-:Y:S01]  /*09a0*/  VIADD R8, R8, 0x10 ;  /* 0x0000001008087836 */ /* 0x000fe20000000000 */
[-C--:B------:R-:W-:Y:S01]  /*09b0*/  ISETP.GT.AND P3, PT, R4, R3.reuse, PT ;  /* 0x000000030400720c */ /* 0x080fe20003f64270 */
[----:B------:R1:W0:Y:S01]  /*09c0*/  SHFL.DOWN PT, R10, R62, 0x1, R3 ;  /* 0x082000003e0a7989 */ /* 0x00022200000e0003 */
[----:B------:R-:W-:-:S02]  /*09d0*/  ISETP.GT.AND P4, PT, R6, R3, PT ;  /* 0x000000030600720c */ /* 0x000fc40003f84270 */
[----:B------:R-:W-:Y:S01]  /*09e0*/  ISETP.GT.AND P5, PT, R8, R3, PT ;  /* 0x000000030800720c */ /* 0x000fe20003fa4270 */
[----:B------:R1:W0:Y:S04]  /*09f0*/  SHFL.DOWN PT, R11, R63, 0x1, R3 ;  /* 0x082000003f0b7989 */ /* 0x00022800000e0003 */
        /* <DEDUP_REMOVED lines=13> */
.L_x_233:
[----:B------:R-:W-:Y:S05]  /*0ad0*/  BSYNC.RECONVERGENT B1 ;  /* 0x0000000000017941 */ /* 0x000fea0003800200 */
.L_x_232:
        /* <DEDUP_REMOVED lines=20> */
.L_x_235:
[----:B------:R-:W-:Y:S05]  /*0c20*/  BSYNC.RECONVERGENT B1 ;  /* 0x0000000000017941 */ /* 0x000fea0003800200 */
.L_x_234:
        /* <DEDUP_REMOVED lines=20> */
.L_x_237:
[----:B------:R-:W-:Y:S05]  /*0d70*/  BSYNC.RECONVERGENT B1 ;  /* 0x0000000000017941 */ /* 0x000fea0003800200 */
.L_x_236:
        /* <DEDUP_REMOVED lines=20> */
.L_x_239:
[----:B------:R-:W-:Y:S05]  /*0ec0*/  BSYNC.RECONVERGENT B1 ;  /* 0x0000000000017941 */ /* 0x000fea0003800200 */
.L_x_238:
        /* <DEDUP_REMOVED lines=20> */
.L_x_241:
[----:B------:R-:W-:Y:S05]  /*1010*/  BSYNC.RECONVERGENT B1 ;  /* 0x0000000000017941 */ /* 0x000fea0003800200 */
.L_x_240:
[----:B------:R-:W-:Y:S04]  /*1020*/  BSSY.RECONVERGENT B1, `(.L_x_242) ;  /* 0x000000b000017945 */ /* 0x000fe80003800200 */
[----:B------:R-:W-:Y:S05]  /*1030*/  @P0 BRA `(.L_x_243) ;  /* 0x0000000000240947 */ /* 0x000fea0003800000 */
[----:B0-----:R-:W0:Y:S01]  /*1040*/  S2R R4, SR_CgaCtaId ;  /* 0x0000000000047919 */ /* 0x001e220000008800 */
[----:B--2---:R-:W-:Y:S02]  /*1050*/  MOV R3, 0x400 ;  /* 0x0000040000037802 */ /* 0x004fe40000000f00 */
[----:B------:R-:W-:Y:S02]  /*1060*/  SHF.R.U32.HI R2, RZ, 0x5, R0 ;  /* 0x00000005ff027819 */ /* 0x000fe40000011600 */
[----:B0-----:R-:W-:-:S05]  /*1070*/  LEA R3, R4, R3, 0x18 ;  /* 0x0000000304037211 */ /* 0x001fca00078ec0ff */
[----:B------:R-:W-:-:S05]  /*1080*/  IMAD R3, R2, 0x30, R3 ;  /* 0x0000003002037824 */ /* 0x000fca00078e0203 */
[----:B------:R1:W-:Y:S04]  /*1090*/  STS.64 [R3+0x8], R68 ;  /* 0x0000084403007388 */ /* 0x0003e80000000a00 */
[----:B------:R1:W-:Y:S04]  /*10a0*/  STS.128 [R3+0x10], R60 ;  /* 0x0000103c03007388 */ /* 0x0003e80000000c00 */
[----:B------:R1:W-:Y:S04]  /*10b0*/  STS.128 [R3+0x20], R52 ;  /* 0x0000203403007388 */ /* 0x0003e80000000c00 */
[----:B------:R1:W-:Y:S02]  /*10c0*/  STS.64 [R3+0x30], R64 ;  /* 0x0000304003007388 */ /* 0x0003e40000000a00 */
.L_x_243:
[----:B------:R-:W-:Y:S05]  /*10d0*/  BSYNC.RECONVERGENT B1 ;  /* 0x0000000000017941 */ /* 0x000fea0003800200 */
.L_x_242:
[----:B------:R-:W-:Y:S01]  /*10e0*/  BAR.SYNC.DEFER_BLOCKING 0x0 ;  /* 0x0000000000007b1d */ /* 0x000fe20000010000 */
[----:B------:R-:W-:-:S13]  /*10f0*/  ISETP.NE.AND P0, PT, R0, RZ, PT ;  /* 0x000000ff0000720c */ /* 0x000fda0003f05270 */
[----:B------:R-:W-:Y:S05]  /*1100*/  @P0 BRA `(.L_x_244) ;  /* 0x0000001800e40947 */ /* 0x000fea0003800000 */
[----:B------:R-:W-:Y:S02]  /*1110*/  UISETP.GE.AND UP0, UPT, UR4, 0x21, UPT ;  /* 0x000000210400788c */ /* 0x000fe4000bf06270 */
[----:B------:R-:W-:Y:S02]  /*1120*/  UISETP.GE.AND UP1, UPT, UR4, 0x41, UPT ;  /* 0x000000410400788c */ /* 0x000fe4000bf26270 */
[----:B------:R-:W-:Y:S02]  /*1130*/  UISETP.GE.AND UP2, UPT, UR4, 0x61, UPT ;  /* 0x000000610400788c */ /* 0x000fe4000bf46270 */
[----:B------:R-:W-:Y:S02]  /*1140*/  UISETP.GE.AND UP3, UPT, UR4, 0x81, UPT ;  /* 0x000000810400788c */ /* 0x000fe4000bf66270 */
[----:B------:R-:W-:Y:S02]  /*1150*/  UISETP.GE.AND UP4, UPT, UR4, 0xa1, UPT ;  /* 0x000000a10400788c */ /* 0x000fe4000bf86270 */
[----:B------:R-:W-:-:S02]  /*1160*/  UISETP.GE.AND UP5, UPT, UR4, 0xc1, UPT ;  /* 0x000000c10400788c */ /* 0x000fc4000bfa6270 */
[----:B------:R-:W-:Y:S01]  /*1170*/  UISETP.GE.AND UP6, UPT, UR4, 0xe1, UPT ;  /* 0x000000e10400788c */ /* 0x000fe2000bfc6270 */
[----:B------:R-:W-:Y:S10]  /*1180*/  BRA.U !UP0, `(.L_x_245) ;  /* 0x0000000108347547 */ /* 0x000ff4000b800000 */
[----:B------:R-:W3:Y:S01]  /*1190*/  S2UR UR6, SR_CgaCtaId ;  /* 0x00000000000679c3 */ /* 0x000ee20000008800 */
[----:B------:R-:W-:Y:S02]  /*11a0*/  UMOV UR5, 0x400 ;  /* 0x0000040000057882 */ /* 0x000fe40000000000 */
[----:B---3--:R-:W-:-:S09]  /*11b0*/  ULEA UR5, UR6, UR5, 0x18 ;  /* 0x0000000506057291 */ /* 0x008fd2000f8ec0ff */
[----:B0-----:R-:W0:Y:S04]  /*11c0*/  LDS.128 R4, [UR5+0x40] ;  /* 0x00004005ff047984 */ /* 0x001e280008000c00 */
[----:B------:R-:W3:Y:S04]  /*11d0*/  LDS.128 R8, [UR5+0x50] ;  /* 0x00005005ff087984 */ /* 0x000ee80008000c00 */
[----:B-12---:R-:W1:Y:S04]  /*11e0*/  LDS.64 R2, [UR5+0x38] ;  /* 0x00003805ff027984 */ /* 0x006e680008000a00 */
[----:B------:R-:W2:Y:S01]  /*11f0*/  LDS.64 R12, [UR5+0x60] ;  /* 0x00006005ff0c7984 */ /* 0x000ea20008000a00 */
[----:B0-----:R-:W-:-:S02]  /*1200*/  DADD R60, R60, R4 ;  /* 0x000000003c3c7229 */ /* 0x001fc40000000004 */
[----:B------:R-:W-:Y:S02]  /*1210*/  DADD R62, R62, R6 ;  /* 0x000000003e3e7229 */ /* 0x000fe40000000006 */
[----:B---3--:R-:W-:Y:S02]  /*1220*/  DADD R52, R52, R8 ;  /* 0x0000000034347229 */ /* 0x008fe40000000008 */
[----:B------:R-:W-:Y:S02]  /*1230*/  DADD R54, R54, R10 ;  /* 0x0000000036367229 */ /* 0x000fe4000000000a */
[----:B-1----:R-:W-:Y:S02]  /*1240*/  DADD R68, R68, R2 ;  /* 0x0000000044447229 */ /* 0x002fe40000000002 */
[----:B--2---:R-:W-:-:S11]  /*1250*/  DADD R64, R64, R12 ;  /* 0x0000000040407229 */ /* 0x004fd6000000000c */
.L_x_245:
[----:B------:R-:W-:Y:S05]  /*1260*/  BRA.U !UP1, `(.L_x_246) ;  /* 0x0000000109347547 */ /* 0x000fea000b800000 */
[----:B------:R-:W3:Y:S01]  /*1270*/  S2UR UR6, SR_CgaCtaId ;  /* 0x00000000000679c3 */ /* 0x000ee20000008800 */
[----:B------:R-:W-:Y:S02]  /*1280*/  UMOV UR5, 0x400 ;  /* 0x0000040000057882 */ /* 0x000fe40000000000 */
[----:B---3--:R-:W-:-:S09]  /*1290*/  ULEA UR5, UR6, UR5, 0x18 ;  /* 0x0000000506057291 */ /* 0x008fd2000f8ec0ff */
[----:B0-----:R-:W0:Y:S04]  /*12a0*/  LDS.128 R4, [UR5+0x70] ;  /* 0x00007005ff047984 */ /* 0x001e280008000c00 */
[----:B------:R-:W3:Y:S04]  /*12b0*/  LDS.128 R8, [UR5+0x80] ;  /* 0x00008005ff087984 */ /* 0x000ee80008000c00 */
[----:B------:R-:W4:Y:S04]  /*12c0*/  LDS.64 R12, [UR5+0x68] ;  /* 0x00006805ff0c7984 */ /* 0x000f280008000a00 */
[----:B-12---:R-:W1:Y:S01]  /*12d0*/  LDS.64 R2, [UR5+0x90] ;  /* 0x00009005ff027984 */ /* 0x006e620008000a00 */
[----:B0-----:R-:W-:-:S02]  /*12e0*/  DADD R60, R60, R4 ;  /* 0x000000003c3c7229 */ /* 0x001fc40000000004 */
[----:B------:R-:W-:Y:S02]  /*12f0*/  DADD R62, R62, R6 ;  /* 0x000000003e3e7229 */ /* 0x000fe40000000006 */
[----:B---3--:R-:W-:Y:S02]  /*1300*/  DADD R52, R52, R8 ;  /* 0x0000000034347229 */ /* 0x008fe40000000008 */
[----:B------:R-:W-:Y:S02]  /*1310*/  DADD R54, R54, R10 ;  /* 0x0000000036367229 */ /* 0x000fe4000000000a */
[----:B----4-:R-:W-:Y:S02]  /*1320*/  DADD R68, R68, R12 ;  /* 0x0000000044447229 */ /* 0x010fe4000000000c */
[----:B-1----:R-:W-:-:S11]  /*1330*/  DADD R64, R64, R2 ;  /* 0x0000000040407229 */ /* 0x002fd60000000002 */
.L_x_246:
        /* <DEDUP_REMOVED lines=14> */
.L_x_247:
        /* <DEDUP_REMOVED lines=14> */
.L_x_248:
        /* <DEDUP_REMOVED lines=14> */
.L_x_249:
        /* <DEDUP_REMOVED lines=14> */
.L_x_250:
        /* <DEDUP_REMOVED lines=13> */
[----:B-1----:R-:W-:Y:S01]  /*1790*/  DADD R64, R64, R2 ;  /* 0x0000000040407229 */ /* 0x002fe20000000002 */
[----:B------:R-:W-:Y:S10]  /*17a0*/  BRA `(.L_x_244) ;  /* 0x00000014003c7947 */ /* 0x000ff40003800000 */
.L_x_225:
[----:B------:R-:W0:Y:S01]  /*17b0*/  S2R R5, SR_TID.X ;  /* 0x0000000000057919 */ /* 0x000e220000002100 */
[----:B------:R-:W1:Y:S02]  /*17c0*/  LDCU.64 UR6, c[0x0][0x380] ;  /* 0x00007000ff0677ac */ /* 0x000e640008000a00 */
[----:B-1----:R-:W-:Y:S02]  /*17d0*/  IMAD.U32 R2, RZ, RZ, UR6 ;  /* 0x00000006ff027e24 */ /* 0x002fe4000f8e00ff */
[----:B------:R-:W-:Y:S02]  /*17e0*/  IMAD.U32 R3, RZ, RZ, UR7 ;  /* 0x00000007ff037e24 */ /* 0x000fe4000f8e00ff */
[----:B0-----:R-:W-:-:S05]  /*17f0*/  IMAD.WIDE.U32 R6, R5, 0x30, R2 ;  /* 0x0000003005067825 */ /* 0x001fca00078e0002 */
[----:B------:R0:W5:Y:S04]  /*1800*/  LDG.E.64.CONSTANT R68, desc[UR8][R6.64] ;  /* 0x0000000806447981 */ /* 0x000168000c1e9b00 */
[----:B------:R0:W5:Y:S04]  /*1810*/  LDG.E.64.CONSTANT R64, desc[UR8][R6.64+0x28] ;  /* 0x0000280806407981 */ /* 0x000168000c1e9b00 */
[----:B------:R0:W5:Y:S04]  /*1820*/  LDG.E.64.CONSTANT R60, desc[UR8][R6.64+0x8] ;  /* 0x00000808063c7981 */ /* 0x000168000c1e9b00 */
[----:B------:R0:W5:Y:S04]  /*1830*/  LDG.E.64.CONSTANT R62, desc[UR8][R6.64+0x10] ;  /* 0x00001008063e7981 */ /* 0x000168000c1e9b00 */
[----:B------:R0:W5:Y:S04]  /*1840*/  LDG.E.64.CONSTANT R52, desc[UR8][R6.64+0x18] ;  /* 0x0000180806347981 */ /* 0x000168000c1e9b00 */
[----:B------:R0:W5:Y:S01]  /*1850*/  LDG.E.64.CONSTANT R54, desc[UR8][R6.64+0x20] ;  /* 0x0000200806367981 */ /* 0x000162000c1e9b00 */
[----:B------:R-:W-:Y:S01]  /*1860*/  UISETP.GE.U32.AND UP0, UPT, UR4, 0x200, UPT ;  /* 0x000002000400788c */ /* 0x000fe2000bf06070 */
[----:B------:R-:W-:-:S08]  /*1870*/  IMAD.MOV.U32 R57, RZ, RZ, 0x100 ;  /* 0x00000100ff397424 */ /* 0x000fd000078e00ff */
[----:B0-----:R-:W-:Y:S05]  /*1880*/  BRA.U !UP0, `(.L_x_251) ;  /* 0x0000000108647547 */ /* 0x001fea000b800000 */
[----:B------:R-:W0:Y:S01]  /*1890*/  LDC.64 R2, c[0x0][0x380] ;  /* 0x0000e000ff027b82 */ /* 0x000e220000000a00 */
[----:B------:R-:W-:Y:S01]  /*18a0*/  IMAD.MOV.U32 R57, RZ, RZ, 0x100 ;  /* 0x00000100ff397424 */ /* 0x000fe200078e00ff */
[----:B------:R-:W1:Y:S01]  /*18b0*/  LDCU UR5, c[0x0][0x390] ;  /* 0x00007200ff0577ac */ /* 0x000e620008000800 */
[----:B------:R-:W-:-:S12]  /*18c0*/  UIADD3 UR6, UPT, UPT, UR4, -0x100, URZ ;  /* 0xffffff0004067890 */ /* 0x000fd8000fffe0ff */
.L_x_253:
[----:B------:R-:W-:-:S04]  /*18d0*/  IMAD.IADD R7, R5, 0x1, R57 ;  /* 0x0000000105077824 */ /* 0x000fc800078e0239 */
[----:B0-----:R-:W-:-:S05]  /*18e0*/  IMAD.WIDE.U32 R6, R7, 0x30, R2 ;  /* 0x0000003007067825 */ /* 0x001fca00078e0002 */
[----:B------:R-:W2:Y:S04]  /*18f0*/  LDG.E.64.CONSTANT R8, desc[UR8][R6.64] ;  /* 0x0000000806087981 */ /* 0x000ea8000c1e9b00 */
[----:B------:R-:W3:Y:S04]  /*1900*/  LDG.E.64.CONSTANT R18, desc[UR8][R6.64+0x28] ;  /* 0x0000280806127981 */ /* 0x000ee8000c1e9b00 */
[----:B------:R-:W4:Y:S04]  /*1910*/  LDG.E.64.CONSTANT R10, desc[UR8][R6.64+0x8] ;  /* 0x00000808060a7981 */ /* 0x000f28000c1e9b00 */
[----:B------:R-:W4:Y:S04]  /*1920*/  LDG.E.64.CONSTANT R12, desc[UR8][R6.64+0x10] ;  /* 0x00001008060c7981 */ /* 0x000f28000c1e9b00 */
[----:B------:R-:W4:Y:S04]  /*1930*/  LDG.E.64.CONSTANT R14, desc[UR8][R6.64+0x18] ;  /* 0x00001808060e7981 */ /* 0x000f28000c1e9b00 */
[----:B------:R-:W4:Y:S01]  /*1940*/  LDG.E.64.CONSTANT R16, desc[UR8][R6.64+0x20] ;  /* 0x0000200806107981 */ /* 0x000f22000c1e9b00 */
[----:B-1----:R-:W-:-:S02]  /*1950*/  UMOV UR4, UR5 ;  /* 0x0000000500047c82 */ /* 0x002fc40008000000 */
[----:B------:R-:W-:-:S04]  /*1960*/  IADD3 R0, PT, PT, -R57, UR4, RZ ;  /* 0x0000000439007c10 */ /* 0x000fc8000fffe1ff */
[----:B------:R-:W-:Y:S01]  /*1970*/  ISETP.GE.AND P0, PT, R0, 0x100, PT ;  /* 0x000001000000780c */ /* 0x000fe20003f06270 */
[----:B--2--5:R-:W-:Y:S02]  /*1980*/  DADD R68, R8, R68 ;  /* 0x0000000008447229 */ /* 0x024fe40000000044 */
[----:B---3--:R-:W-:Y:S02]  /*1990*/  DADD R64, R18, R64 ;  /* 0x0000000012407229 */ /* 0x008fe40000000040 */
[----:B----4-:R-:W-:Y:S02]  /*19a0*/  DADD R60, R10, R60 ;  /* 0x000000000a3c7229 */ /* 0x010fe4000000003c */
[----:B------:R-:W-:Y:S02]  /*19b0*/  DADD R62, R12, R62 ;  /* 0x000000000c3e7229 */ /* 0x000fe4000000003e */
[----:B------:R-:W-:Y:S02]  /*19c0*/  DADD R52, R14, R52 ;  /* 0x000000000e347229 */ /* 0x000fe40000000034 */
[----:B------:R-:W-:-:S02]  /*19d0*/  DADD R54, R16, R54 ;  /* 0x0000000010367229 */ /* 0x000fc40000000036 */
[----:B------:R-:W-:Y:S09]  /*19e0*/  @!P0 BRA `(.L_x_252) ;  /* 0x0000000400a48947 */ /* 0x000ff20003800000 */
[----:B------:R-:W-:-:S05]  /*19f0*/  VIADD R57, R57, 0x100 ;  /* 0x0000010039397836 */ /* 0x000fca0000000000 */
[----:B------:R-:W-:-:S13]  /*1a00*/  ISETP.GT.AND P0, PT, R57, UR6, PT ;  /* 0x0000000639007c0c */ /* 0x000fda000bf04270 */
[----:B------:R-:W-:Y:S05]  /*1a10*/  @!P0 BRA `(.L_x_253) ;  /* 0xfffffffc00ac8947 */ /* 0x000fea000383ffff */
.L_x_251:
[----:B------:R-:W-:-:S13]  /*1a20*/  ISETP.GE.AND P0, PT, R57, UR4, PT ;  /* 0x0000000439007c0c */ /* 0x000fda000bf06270 */
[----:B------:R-:W-:Y:S05]  /*1a30*/  @P0 BRA `(.L_x_252) ;  /* 0x0000000400900947 */ /* 0x000fea0003800000 */
[----:B------:R-:W-:Y:S01]  /*1a40*/  IADD3 R4, PT, PT, -R57, UR4, RZ ;  /* 0x0000000439047c10 */ /* 0x000fe2000fffe1ff */
[----:B------:R-:W-:Y:S03]  /*1a50*/  BSSY.RECONVERGENT B1, `(.L_x_252) ;  /* 0x0000062000017945 */ /* 0x000fe60003800200 */
[----:B------:R-:W-:-:S13]  /*1a60*/  ISETP.GE.AND P0, PT, R5, R4, PT ;  /* 0x000000040500720c */ /* 0x000fda0003f06270 */
[----:B------:R-:W-:Y:S05]  /*1a70*/  @P0 BRA `(.L_x_254) ;  /* 0x00000004007c0947 */ /* 0x000fea0003800000 */
[----:B------:R-:W-:Y:S01]  /*1a80*/  LOP3.LUT R0, RZ, R5, RZ, 0x33, !PT ;  /* 0x00000005ff007212 */ /* 0x000fe200078e33ff */
[----:B------:R-:W-:Y:S03]  /*1a90*/  BSSY.RECONVERGENT B2, `(.L_x_255) ;  /* 0x000001e000027945 */ /* 0x000fe60003800200 */
[----:B------:R-:W-:-:S04]  /*1aa0*/  IADD3 R6, PT, PT, -R57, UR4, R0 ;  /* 0x0000000439067c10 */ /* 0x000fc8000fffe100 */
[C---:B------:R-:W-:Y:S02]  /*1ab0*/  LOP3.LUT R0, R6.reuse, 0x300, RZ, 0xc0, !PT ;  /* 0x0000030006007812 */ /* 0x040fe400078ec0ff */
[----:B------:R-:W-:Y:S02]  /*1ac0*/  ISETP.GE.U32.AND P1, PT, R6, 0x300, PT ;  /* 0x000003000600780c */ /* 0x000fe40003f26070 */
[----:B------:R-:W-:Y:S01]  /*1ad0*/  ISETP.NE.AND P0, PT, R0, 0x300, PT ;  /* 0x000003000000780c */ /* 0x000fe20003f05270 */
[----:B------:R-:W-:-:S12]  /*1ae0*/  IMAD.MOV.U32 R0, RZ, RZ, R5 ;  /* 0x000000ffff007224 */ /* 0x000fd800078e0005 */
[----:B------:R-:W-:Y:S05]  /*1af0*/  @!P0 BRA `(.L_x_256) ;  /* 0x00000000005c8947 */ /* 0x000fea0003800000 */
[----:B------:R-:W-:Y:S01]  /*1b00*/  LEA.HI R0, R6, 0x1, RZ, 0x18 ;  /* 0x0000000106007811 */ /* 0x000fe200078fc0ff */
[----:B------:R-:W-:-:S03]  /*1b10*/  IMAD.IADD R21, R5, 0x1, R57 ;  /* 0x0000000105157824 */ /* 0x000fc600078e0239 */
[----:B------:R-:W-:Y:S01]  /*1b20*/  LOP3.LUT R6, R0, 0x3, RZ, 0xc0, !PT ;  /* 0x0000000300067812 */ /* 0x000fe200078ec0ff */
[----:B------:R-:W-:-:S04]  /*1b30*/  IMAD.MOV.U32 R0, RZ, RZ, R5 ;  /* 0x000000ffff007224 */ /* 0x000fc800078e0005 */
[----:B------:R-:W-:-:S07]  /*1b40*/  IMAD.MOV R20, RZ, RZ, -R6 ;  /* 0x000000ffff147224 */ /* 0x000fce00078e0a06 */
.L_x_257:
[----:B------:R-:W-:-:S05]  /*1b50*/  IMAD.WIDE.U32 R6, R21, 0x30, R2 ;  /* 0x0000003015067825 */ /* 0x000fca00078e0002 */
[----:B------:R-:W2:Y:S04]  /*1b60*/  LDG.E.64.CONSTANT R8, desc[UR8][R6.64] ;  /* 0x0000000806087981 */ /* 0x000ea8000c1e9b00 */
[----:B------:R-:W3:Y:S04]  /*1b70*/  LDG.E.64.CONSTANT R18, desc[UR8][R6.64+0x28] ;  /* 0x0000280806127981 */ /* 0x000ee8000c1e9b00 */
[----:B------:R-:W4:Y:S04]  /*1b80*/  LDG.E.64.CONSTANT R10, desc[UR8][R6.64+0x8] ;  /* 0x00000808060a7981 */ /* 0x000f28000c1e9b00 */
[----:B------:R-:W4:Y:S04]  /*1b90*/  LDG.E.64.CONSTANT R12, desc[UR8][R6.64+0x10] ;  /* 0x00001008060c7981 */ /* 0x000f28000c1e9b00 */
[----:B------:R-:W4:Y:S04]  /*1ba0*/  LDG.E.64.CONSTANT R14, desc[UR8][R6.64+0x18] ;  /* 0x00001808060e7981 */ /* 0x000f28000c1e9b00 */
[----:B------:R-:W4:Y:S01]  /*1bb0*/  LDG.E.64.CONSTANT R16, desc[UR8][R6.64+0x20] ;  /* 0x0000200806107981 */ /* 0x000f22000c1e9b00 */
[----:B------:R-:W-:-:S02]  /*1bc0*/  VIADD R20, R20, 0x1 ;  /* 0x0000000114147836 */ /* 0x000fc40000000000 */
[----:B------:R-:W-:Y:S02]  /*1bd0*/  VIADD R0, R0, 0x100 ;  /* 0x0000010000007836 */ /* 0x000fe40000000000 */
[----:B------:R-:W-:Y:S01]  /*1be0*/  VIADD R21, R21, 0x100 ;  /* 0x0000010015157836 */ /* 0x000fe20000000000 */
[----:B------:R-:W-:Y:S01]  /*1bf0*/  ISETP.NE.AND P0, PT, R20, RZ, PT ;  /* 0x000000ff1400720c */ /* 0x000fe20003f05270 */
[----:B--2--5:R-:W-:Y:S02]  /*1c00*/  DADD R68, R8, R68 ;  /* 0x0000000008447229 */ /* 0x024fe40000000044 */
[----:B---3--:R-:W-:Y:S02]  /*1c10*/  DADD R64, R18, R64 ;  /* 0x0000000012407229 */ /* 0x008fe40000000040 */
[----:B----4-:R-:W-:Y:S02]  /*1c20*/  DADD R60, R10, R60 ;  /* 0x000000000a3c7229 */ /* 0x010fe4000000003c */
[----:B------:R-:W-:-:S02]  /*1c30*/  DADD R62, R12, R62 ;  /* 0x000000000c3e7229 */ /* 0x000fc4000000003e */
[----:B------:R-:W-:Y:S02]  /*1c40*/  DADD R52, R14, R52 ;  /* 0x000000000e347229 */ /* 0x000fe40000000034 */
[----:B------:R-:W-:Y:S02]  /*1c50*/  DADD R54, R16, R54 ;  /* 0x0000000010367229 */ /* 0x000fe40000000036 */
[----:B------:R-:W-:Y:S09]  /*1c60*/  @P0 BRA `(.L_x_257) ;  /* 0xfffffffc00b80947 */ /* 0x000ff2000383ffff */
.L_x_256:
[----:B------:R-:W-:Y:S05]  /*1c70*/  BSYNC.RECONVERGENT B2 ;  /* 0x0000000000027941 */ /* 0x000fea0003800200 */
.L_x_255:
[----:B------:R-:W-:Y:S05]  /*1c80*/  @!P1 BRA `(.L_x_254) ;  /* 0x0000000000f89947 */ /* 0x000fea0003800000 */
[C---:B------:R-:W-:Y:S01]  /*1c90*/  IADD3 R7, P0, PT, R0.reuse, R57, RZ ;  /* 0x0000003900077210 */ /* 0x040fe20007f1e0ff */
[----:B------:R-:W-:-:S04]  /*1ca0*/  IMAD.IADD R57, R0, 0x1, R57 ;  /* 0x0000000100397824 */ /* 0x000fc800078e0239 */
[----:B------:R-:W-:-:S04]  /*1cb0*/  IMAD.WIDE.U32 R6, R7, 0x30, R2 ;  /* 0x0000003007067825 */ /* 0x000fc800078e0002 */
[----:B------:R-:W-:Y:S01]  /*1cc0*/  IMAD.X R9, RZ, RZ, RZ, P0 ;  /* 0x000000ffff097224 */ /* 0x000fe200000e06ff */
[----:B------:R-:W-:-:S03]  /*1cd0*/  IADD3 R8, P0, PT, R6, 0x9028, RZ ;  /* 0x0000902806087810 */ /* 0x000fc60007f1e0ff */
[----:B------:R-:W-:-:S04]  /*1ce0*/  IMAD R9, R9, 0x30, RZ ;  /* 0x0000003009097824 */ /* 0x000fc800078e02ff */
[----:B------:R-:W-:-:S07]  /*1cf0*/  IMAD.X R9, R7, 0x1, R9, P0 ;  /* 0x0000000107097824 */ /* 0x000fce00000e0609 */
.L_x_258:
[----:B------:R-:W-:Y:S01]  /*1d00*/  IMAD.WIDE.U32 R14, R57, 0x30, R2 ;  /* 0x00000030390e7825 */ /* 0x000fe200078e0002 */
[----:B------:R-:W2:Y:S04]  /*1d10*/  LDG.E.64.CONSTANT R48, desc[UR8][R8.64+-0x6028] ;  /* 0xff9fd80808307981 */ /* 0x000ea8000c1e9b00 */
[----:B------:R-:W3:Y:S04]  /*1d20*/  LDG.E.64.CONSTANT R66, desc[UR8][R14.64] ;  /* 0x000000080e427981 */ /* 0x000ee8000c1e9b00 */
[----:B------:R-:W4:Y:S04]  /*1d30*/  LDG.E.64.CONSTANT R58, desc[UR8][R14.64+0x28] ;  /* 0x000028080e3a7981 */ /* 0x000f28000c1e9b00 */
[----:B------:R-:W2:Y:S04]  /*1d40*/  LDG.E.64.CONSTANT R6, desc[UR8][R14.64+0x8] ;  /* 0x000008080e067981 */ /* 0x000ea8000c1e9b00 */
        /* <DEDUP_REMOVED lines=19> */
[----:B------:R0:W2:Y:S01]  /*1e80*/  LDG.E.64.CONSTANT R24, desc[UR8][R8.64+-0x8] ;  /* 0xfffff80808187981 */ /* 0x0000a2000c1e9b00 */
[----:B------:R-:W-:-:S05]  /*1e90*/  VIADD R0, R0, 0x400 ;  /* 0x0000040000007836 */ /* 0x000fca0000000000 */
[----:B------:R-:W-:Y:S02]  /*1ea0*/  ISETP.GE.AND P0, PT, R0, R4, PT ;  /* 0x000000040000720c */ /* 0x000fe40003f06270 */
[----:B0-----:R-:W-:Y:S01]  /*1eb0*/  IADD3 R8, P1, PT, R8, 0xc000, RZ ;  /* 0x0000c00008087810 */ /* 0x001fe20007f3e0ff */
[----:B------:R-:W-:-:S04]  /*1ec0*/  VIADD R57, R57, 0x400 ;  /* 0x0000040039397836 */ /* 0x000fc80000000000 */
[----:B------:R-:W-:Y:S01]  /*1ed0*/  IMAD.X R9, RZ, RZ, R9, P1 ;  /* 0x000000ffff097224 */ /* 0x000fe200008e0609 */
[----:B---3-5:R-:W-:Y:S02]  /*1ee0*/  DADD R68, R66, R68 ;  /* 0x0000000042447229 */ /* 0x028fe40000000044 */
[----:B----4-:R-:W-:Y:S02]  /*1ef0*/  DADD R64, R58, R64 ;  /* 0x000000003a407229 */ /* 0x010fe40000000040 */
[----:B--2---:R-:W-:Y:S02]  /*1f00*/  DADD R6, R6, R60 ;  /* 0x0000000006067229 */ /* 0x004fe4000000003c */
        /* <DEDUP_REMOVED lines=22> */
.L_x_254:
[----:B------:R-:W-:Y:S05]  /*2070*/  BSYNC.RECONVERGENT B1 ;  /* 0x0000000000017941 */ /* 0x000fea0003800200 */
.L_x_252:
[----:B------:R-:W0:Y:S01]  /*2080*/  S2R R0, SR_LANEID ;  /* 0x0000000000007919 */ /* 0x000e220000000000 */
[----:B------:R-:W-:Y:S01]  /*2090*/  BSSY.RECONVERGENT B1, `(.L_x_259) ;  /* 0x000001a000017945 */ /* 0x000fe20003800200 */
[----:B-----5:R1:W2:Y:S04]  /*20a0*/  SHFL.DOWN PT, R14, R68, 0x1, 0x1f ;  /* 0x08201f00440e7f89 */ /* 0x0202a800000e0000 */
        /* <DEDUP_REMOVED lines=24> */
.L_x_260:
[----:B------:R-:W-:Y:S05]  /*2230*/  BSYNC.RECONVERGENT B1 ;  /* 0x0000000000017941 */ /* 0x000fea0003800200 */
.L_x_259:
        /* <DEDUP_REMOVED lines=20> */
.L_x_262:
[----:B------:R-:W-:Y:S05]  /*2380*/  BSYNC.RECONVERGENT B1 ;  /* 0x0000000000017941 */ /* 0x000fea0003800200 */
.L_x_261:
        /* <DEDUP_REMOVED lines=20> */
.L_x_264:
[----:B------:R-:W-:Y:S05]  /*24d0*/  BSYNC.RECONVERGENT B1 ;  /* 0x0000000000017941 */ /* 0x000fea0003800200 */
.L_x_263:
        /* <DEDUP_REMOVED lines=20> */
.L_x_266:
[----:B------:R-:W-:Y:S05]  /*2620*/  BSYNC.RECONVERGENT B1 ;  /* 0x0000000000017941 */ /* 0x000fea0003800200 */
.L_x_265:
        /* <DEDUP_REMOVED lines=20> */
.L_x_268:
[----:B------:R-:W-:Y:S05]  /*2770*/  BSYNC.RECONVERGENT B1 ;  /* 0x0000000000017941 */ /* 0x000fea0003800200 */
.L_x_267:
        /* <DEDUP_REMOVED lines=11> */
.L_x_270:
[----:B------:R-:W-:Y:S05]  /*2830*/  BSYNC.RECONVERGENT B1 ;  /* 0x0000000000017941 */ /* 0x000fea0003800200 */
.L_x_269:
        /* <DEDUP_REMOVED lines=10> */
[----:B-1----:R-:W1:Y:S04]  /*28e0*/  LDS.128 R8, [UR5+0x70] ;  /* 0x00007005ff087984 */ /* 0x002e680008000c00 */
[----:B------:R-:W5:Y:S04]  /*28f0*/  LDS.128 R12, [UR5+0x80] ;  /* 0x00008005ff0c7984 */ /* 0x000f680008000c00 */
[----:B------:R-:W5:Y:S04]  /*2900*/  LDS.128 R4, [UR5+0x90] ;  /* 0x00009005ff047984 */ /* 0x000f680008000c00 */
[----:B------:R-:W5:Y:S04]  /*2910*/  LDS.128 R36, [UR5+0xa0] ;  /* 0x0000a005ff247984 */ /* 0x000f680008000c00 */
[----:B------:R-:W5:Y:S04]  /*2920*/  LDS.128 R32, [UR5+0xb0] ;  /* 0x0000b005ff207984 */ /* 0x000f680008000c00 */
[----:B------:R-:W5:Y:S04]  /*2930*/  LDS.128 R28, [UR5+0xc0] ;  /* 0x0000c005ff1c7984 */ /* 0x000f680008000c00 */
[----:B------:R-:W5:Y:S01]  /*2940*/  LDS.128 R24, [UR5+0xd0] ;  /* 0x0000d005ff187984 */ /* 0x000f620008000c00 */
[----:B---3--:R-:W-:-:S02]  /*2950*/  DADD R60, R60, R40 ;  /* 0x000000003c3c7229 */ /* 0x008fc40000000028 */
[----:B------:R-:W-:Y:S01]  /*2960*/  DADD R66, R62, R42 ;  /* 0x000000003e427229 */ /* 0x000fe2000000002a */
[----:B------:R-:W3:Y:S01]  /*2970*/  LDS.128 R20, [UR5+0xe0] ;  /* 0x0000e005ff147984 */ /* 0x000ee20008000c00 */
[----:B0-----:R-:W-:-:S03]  /*2980*/  DADD R68, R68, R2 ;  /* 0x0000000044447229 */ /* 0x001fc60000000002 */
[----:B------:R-:W0:Y:S01]  /*2990*/  LDS.128 R16, [UR5+0xf0] ;  /* 0x0000f005ff107984 */ /* 0x000e220008000c00 */
[----:B--2---:R-:W-:Y:S02]  /*29a0*/  DADD R70, R52, R72 ;  /* 0x0000000034467229 */ /* 0x004fe40000000048 */
[----:B------:R-:W-:Y:S01]  /*29b0*/  DADD R2, R54, R74 ;  /* 0x0000000036027229 */ /* 0x000fe2000000004a */
[----:B------:R-:W2:Y:S01]  /*29c0*/  LDS.128 R40, [UR5+0x100] ;  /* 0x00010005ff287984 */ /* 0x000ea20008000c00 */
[----:B----4-:R-:W-:Y:S02]  /*29d0*/  DADD R64, R64, R56 ;  /* 0x0000000040407229 */ /* 0x010fe40000000038 */
[----:B------:R-:W-:Y:S01]  /*29e0*/  DADD R68, R68, R58 ;  /* 0x0000000044447229 */ /* 0x000fe2000000003a */
[----:B------:R-:W4:Y:S01]  /*29f0*/  LDS.128 R44, [UR5+0x110] ;  /* 0x00011005ff2c7984 */ /* 0x000f220008000c00 */
[----:B-1----:R-:W-:Y:S02]  /*2a00*/  DADD R72, R60, R8 ;  /* 0x000000003c487229 */ /* 0x002fe40000000008 */
[----:B------:R-:W-:Y:S01]  /*2a10*/  DADD R66, R66, R10 ;  /* 0x0000000042427229 */ /* 0x000fe2000000000a */
[----:B------:R-:W1:Y:S01]  /*2a20*/  LDS.128 R48, [UR5+0x120] ;  /* 0x00012005ff307984 */ /* 0x000e620008000c00 */
[----:B-----5:R-:W-:-:S02]  /*2a30*/  DADD R70, R70, R12 ;  /* 0x0000000046467229 */ /* 0x020fc4000000000c */
[----:B------:R-:W-:Y:S01]  /*2a40*/  DADD R2, R2, R14 ;  /* 0x0000000002027229 */ /* 0x000fe2000000000e */
[----:B------:R-:W5:Y:S01]  /*2a50*/  LDS.128 R52, [UR5+0x130] ;  /* 0x00013005ff347984 */ /* 0x000f620008000c00 */
        /* <DEDUP_REMOVED lines=9> */
[----:B------:R-:W-:Y:S02]  /*2af0*/  DADD R4, R4, R28 ;  /* 0x0000000004047229 */ /* 0x000fe4000000001c */
[----:B------:R-:W-:Y:S01]  /*2b00*/  DADD R6, R6, R30 ;  /* 0x0000000006067229 */ /* 0x000fe2000000001e */
[----:B------:R-:W5:Y:S01]  /*2b10*/  LDS.128 R12, [UR5+0x170] ;  /* 0x00017005ff0c7984 */ /* 0x000f620008000c00 */
[----:B------:R-:W-:Y:S02]  /*2b20*/  DADD R24, R36, R24 ;  /* 0x0000000024187229 */ /* 0x000fe40000000018 */
[----:B------:R-:W-:Y:S01]  /*2b30*/  DADD R26, R38, R26 ;  /* 0x00000000261a7229 */ /* 0x000fe2000000001a */
[----:B------:R-:W5:Y:S01]  /*2b40*/  LDS.64 R64, [UR5+0x180] ;  /* 0x00018005ff407984 */ /* 0x000f620008000a00 */
[----:B---3--:R-:W-:-:S02]  /*2b50*/  DADD R20, R32, R20 ;  /* 0x0000000020147229 */ /* 0x008fc40000000014 */
[----:B------:R-:W-:Y:S02]  /*2b60*/  DADD R2, R2, R22 ;  /* 0x0000000002027229 */ /* 0x000fe40000000016 */
[----:B0-----:R-:W-:Y:S02]  /*2b70*/  DADD R4, R4, R16 ;  /* 0x0000000004047229 */ /* 0x001fe40000000010 */
[----:B------:R-:W-:Y:S02]  /*2b80*/  DADD R6, R6, R18 ;  /* 0x0000000006067229 */ /* 0x000fe40000000012 */
[----:B--2---:R-:W-:Y:S02]  /*2b90*/  DADD R24, R24, R40 ;  /* 0x0000000018187229 */ /* 0x004fe40000000028 */
[----:B------:R-:W-:Y:S02]  /*2ba0*/  DADD R26, R26, R42 ;  /* 0x000000001a1a7229 */ /* 0x000fe4000000002a */
[----:B----4-:R-:W-:-:S02]  /*2bb0*/  DADD R20, R20, R44 ;  /* 0x0000000014147229 */ /* 0x010fc4000000002c */
[----:B------:R-:W-:Y:S02]  /*2bc0*/  DADD R2, R2, R46 ;  /* 0x0000000002027229 */ /* 0x000fe4000000002e */
[----:B-1----:R-:W-:Y:S02]  /*2bd0*/  DADD R4, R4, R48 ;  /* 0x0000000004047229 */ /* 0x002fe40000000030 */
[----:B------:R-:W-:Y:S02]  /*2be0*/  DADD R6, R6, R50 ;  /* 0x0000000006067229 */ /* 0x000fe40000000032 */
[----:B-----5:R-:W-:Y:S02]  /*2bf0*/  DADD R24, R24, R52 ;  /* 0x0000000018187229 */ /* 0x020fe40000000034 */
        /* <DEDUP_REMOVED lines=9> */
[----:B------:R-:W-:-:S11]  /*2c90*/  DADD R64, R4, R64 ;  /* 0x0000000004407229 */ /* 0x000fd60000000040 */
.L_x_244:
[----:B------:R-:W-:Y:S05]  /*2ca0*/  BSYNC.RECONVERGENT B0 ;  /* 0x0000000000007941 */ /* 0x000fea0003800200 */
.L_x_224:
        /* <DEDUP_REMOVED lines=19> */
.L_x_271:
        /* <DEDUP_REMOVED lines=10> */
.L_x_549:


//--------------------- .text._ZN3cub18CUB_300001_SM_10006detail6reduce18DeviceReduceKernelINS2_10policy_hubIN4cuda3std3__45tupleIJddddddEEEy9tuple_sumE10Policy1000EN6thrust24THRUST_300001_SM_1000_NS17counting_iteratorIiNSE_11use_defaultESG_SG_EEySA_S9_13saxpy_functorILb1EEEEvT0_PT3_T1_NS0_13GridEvenShareISN_EET2_T4_ --------------------------
	.section	.text._ZN3cub18CUB_300001_SM_10006detail6reduce18DeviceReduceKernelINS2_10policy_hubIN4cuda3std3__45tupleIJddddddEEEy9tuple_sumE10Policy1000EN6thrust24THRUST_300001_SM_1000_NS17counting_iteratorIiNSE_11use_defaultESG_SG_EEySA_S9_13saxpy_functorILb1EEEEvT0_PT3_T1_NS0_13GridEvenShareISN_EET2_T4_,"ax",@progbits
	.align	128
        .global         _ZN3cub18CUB_300001_SM_10006detail6reduce18DeviceReduceKernelINS2_10policy_hubIN4cuda3std3__45tupleIJddddddEEEy9tuple_sumE10Policy1000EN6thrust24THRUST_300001_SM_1000_NS17counting_iteratorIiNSE_11use_defaultESG_SG_EEySA_S9_13saxpy_functorILb1EEEEvT0_PT3_T1_NS0_13GridEvenShareISN_EET2_T4_
        .type           _ZN3cub18CUB_300001_SM_10006detail6reduce18DeviceReduceKernelINS2_10policy_hubIN4cuda3std3__45tupleIJddddddEEEy9tuple_sumE10Policy1000EN6thrust24THRUST_300001_SM_1000_NS17counting_iteratorIiNSE_11use_defaultESG_SG_EEySA_S9_13saxpy_functorILb1EEEEvT0_PT3_T1_NS0_13GridEvenShareISN_EET2_T4_,@function
        .size           _ZN3cub18CUB_300001_SM_10006detail6reduce18DeviceReduceKernelINS2_10policy_hubIN4cuda3std3__45tupleIJddddddEEEy9tuple_sumE10Policy1000EN6thrust24THRUST_300001_SM_1000_NS17counting_iteratorIiNSE_11use_defaultESG_SG_EEySA_S9_13saxpy_functorILb1EEEEvT0_PT3_T1_NS0_13GridEvenShareISN_EET2_T4_,(.L_x_550 - _ZN3cub18CUB_300001_SM_10006detail6reduce18DeviceReduceKernelINS2_10policy_hubIN4cuda3std3__45tupleIJddddddEEEy9tuple_sumE10Policy1000EN6thrust24THRUST_300001_SM_1000_NS17counting_iteratorIiNSE_11use_defaultESG_SG_EEySA_S9_13saxpy_functorILb1EEEEvT0_PT3_T1_NS0_13GridEvenShareISN_EET2_T4_)
        .other          _ZN3cub18CUB_300001_SM_10006detail6reduce18DeviceReduceKernelINS2_10policy_hubIN4cuda3std3__45tupleIJddddddEEEy9tuple_sumE10Policy1000EN6thrust24THRUST_300001_SM_1000_NS17counting_iteratorIiNSE_11use_defaultESG_SG_EEySA_S9_13saxpy_functorILb1EEEEvT0_PT3_T1_NS0_13GridEvenShareISN_EET2_T4_,@"STO_CUDA_ENTRY STV_DEFAULT"
_ZN3cub18CUB_300001_SM_10006detail6reduce18DeviceReduceKernelINS2_10policy_hubIN4cuda3std3__45tupleIJddddddEEEy9tuple_sumE10Policy1000EN6thrust24THRUST_300001_SM_1000_NS17counting_iteratorIiNSE_11use_defaultESG_SG_EEySA_S9_13saxpy_functorILb1EEEEvT0_PT3_T1_NS0_13GridEvenShareISN_EET2_T4_:
.text._ZN3cub18CUB_300001_SM_10006detail6reduce18DeviceReduceKernelINS2_10policy_hubIN4cuda3std3__45tupleIJddddddEEEy9tuple_sumE10Policy1000EN6thrust24THRUST_300001_SM_1000_NS17counting_iteratorIiNSE_11use_defaultESG_SG_EEySA_S9_13saxpy_functorILb1EEEEvT0_PT3_T1_NS0_13GridEvenShareISN_EET2_T4_:
        /* <DEDUP_REMOVED lines=58> */
.L_x_275:
[----:B------:R-:W-:Y:S05]  /*03a0*/  BSYNC.RECONVERGENT B1 ;  /* 0x0000000000017941 */ /* 0x000fea0003800200 */
.L_x_274:
        /* <DEDUP_REMOVED lines=19> */
.L_x_280:
        /* <DEDUP_REMOVED lines=77> */
.L_x_279:
[----:B------:R-:W-:Y:S05]  /*09b0*/  BSYNC.RECONVERGENT B2 ;  /* 0x0000000000027941 */ /* 0x000fea0003800200 */
.L_x_278:
        /* <DEDUP_REMOVED lines=51> */
.L_x_282:
[----:B------:R-:W-:Y:S05]  /*0cf0*/  BSYNC.RECONVERGENT B2 ;  /* 0x0000000000027941 */ /* 0x000fea0003800200 */
.L_x_281:
        /* <DEDUP_REMOVED lines=29> */
.L_x_277:
[----:B------:R-:W-:Y:S05]  /*0ed0*/  BSYNC.RECONVERGENT B1 ;  /* 0x0000000000017941 */ /* 0x000fea0003800200 */
.L_x_276:
        /* <DEDUP_REMOVED lines=30> */
.L_x_285:
[----:B------:R-:W-:Y:S05]  /*10c0*/  BSYNC.RECONVERGENT B1 ;  /* 0x0000000000017941 */ /* 0x000fea0003800200 */
.L_x_284:
        /* <DEDUP_REMOVED lines=20> */
.L_x_287:
[----:B------:R-:W-:Y:S05]  /*1210*/  BSYNC.RECONVERGENT B1 ;  /* 0x0000000000017941 */ /* 0x000fea0003800200 */
.L_x_286:
        /* <DEDUP_REMOVED lines=20> */
.L_x_289:
[----:B------:R-:W-:Y:S05]  /*1360*/  BSYNC.RECONVERGENT B1 ;  /* 0x0000000000017941 */ /* 0x000fea0003800200 */
.L_x_288:
        /* <DEDUP_REMOVED lines=20> */
.L_x_291:
[----:B------:R-:W-:Y:S05]  /*14b0*/  BSYNC.RECONVERGENT B1 ;  /* 0x0000000000017941 */ /* 0x000fea0003800200 */
.L_x_290:
        /* <DEDUP_REMOVED lines=20> */
.L_x_293:
[----:B------:R-:W-:Y:S05]  /*1600*/  BSYNC.RECONVERGENT B1 ;  /* 0x0000000000017941 */ /* 0x000fea0003800200 */
.L_x_292:
        /* <DEDUP_REMOVED lines=11> */
.L_x_295:
[----:B------:R-:W-:Y:S05]  /*16c0*/  BSYNC.RECONVERGENT B1 ;  /* 0x0000000000017941 */ /* 0x000fea0003800200 */
.L_x_294:
        /* <DEDUP_REMOVED lines=71> */
.L_x_283:
        /* <DEDUP_REMOVED lines=37> */
.L_x_298:
[----:B------:R-:W-:Y:S05]  /*1d90*/  BSYNC.RECONVERGENT B1 ;  /* 0x0000000000017941 */ /* 0x000fea0003800200 */
.L_x_297:
        /* <DEDUP_REMOVED lines=20> */
.L_x_300:
[----:B------:R-:W-:Y:S05]  /*1ee0*/  BSYNC.RECONVERGENT B1 ;  /* 0x0000000000017941 */ /* 0x000fea0003800200 */
.L_x_299:
        /* <DEDUP_REMOVED lines=20> */
.L_x_302:
[----:B------:R-:W-:Y:S05]  /*2030*/  BSYNC.RECONVERGENT B1 ;  /* 0x0000000000017941 */ /* 0x000fea0003800200 */
.L_x_301:
        /* <DEDUP_REMOVED lines=20> */
.L_x_304:
[----:B------:R-:W-:Y:S05]  /*2180*/  BSYNC.RECONVERGENT B1 ;  /* 0x0000000000017941 */ /* 0x000fea0003800200 */
.L_x_303:
        /* <DEDUP_REMOVED lines=20> */
.L_x_306:
[----:B------:R-:W-:Y:S05]  /*22d0*/  BSYNC.RECONVERGENT B1 ;  /* 0x0000000000017941 */ /* 0x000fea0003800200 */
.L_x_305:
        /* <DEDUP_REMOVED lines=11> */
.L_x_308:
[----:B------:R-:W-:Y:S05]  /*2390*/  BSYNC.RECONVERGENT B1 ;  /* 0x0000000000017941 */ /* 0x000fea0003800200 */
.L_x_307:
        /* <DEDUP_REMOVED lines=25> */
.L_x_309:
        /* <DEDUP_REMOVED lines=15> */
.L_x_310:
        /* <DEDUP_REMOVED lines=14> */
.L_x_311:
        /* <DEDUP_REMOVED lines=14> */
.L_x_312:
        /* <DEDUP_REMOVED lines=14> */
.L_x_313:
        /* <DEDUP_REMOVED lines=14> */
.L_x_314:
        /* <DEDUP_REMOVED lines=15> */
.L_x_273:
        /* <DEDUP_REMOVED lines=58> */
.L_x_317:
        /* <DEDUP_REMOVED lines=37> */
.L_x_316:
        /* <DEDUP_REMOVED lines=22> */
.L_x_321:
        /* <DEDUP_REMOVED lines=75> */
.L_x_320:
[----:B------:R-:W-:Y:S05]  /*3690*/  BSYNC.RECONVERGENT B2 ;  /* 0x0000000000027941 */ /* 0x000fea0003800200 */
.L_x_319:
        /* <DEDUP_REMOVED lines=47> */
.L_x_323:
[----:B------:R-:W-:Y:S05]  /*3990*/  BSYNC.RECONVERGENT B2 ;  /* 0x0000000000027941 */ /* 0x000fea0003800200 */
.L_x_322:
        /* <DEDUP_REMOVED lines=25> */
.L_x_318:
[----:B------:R-:W-:Y:S05]  /*3b30*/  BSYNC.RECONVERGENT B1 ;  /* 0x0000000000017941 */ /* 0x000fea0003800200 */
.L_x_315:
        /* <DEDUP_REMOVED lines=27> */
.L_x_325:
[----:B------:R-:W-:Y:S05]  /*3cf0*/  BSYNC.RECONVERGENT B1 ;  /* 0x0000000000017941 */ /* 0x000fea0003800200 */
.L_x_324:
        /* <DEDUP_REMOVED lines=20> */
.L_x_327:
[----:B------:R-:W-:Y:S05]  /*3e40*/  BSYNC.RECONVERGENT B1 ;  /* 0x0000000000017941 */ /* 0x000fea0003800200 */
.L_x_326:
        /* <DEDUP_REMOVED lines=20> */
.L_x_329:
[----:B------:R-:W-:Y:S05]  /*3f90*/  BSYNC.RECONVERGENT B1 ;  /* 0x0000000000017941 */ /* 0x000fea0003800200 */
.L_x_328:
        /* <DEDUP_REMOVED lines=20> */
.L_x_331:
[----:B------:R-:W-:Y:S05]  /*40e0*/  BSYNC.RECONVERGENT B1 ;  /* 0x0000000000017941 */ /* 0x000fea0003800200 */
.L_x_330:
        /* <DEDUP_REMOVED lines=20> */
.L_x_333:
[----:B------:R-:W-:Y:S05]  /*4230*/  BSYNC.RECONVERGENT B1 ;  /* 0x0000000000017941 */ /* 0x000fea0003800200 */
.L_x_332:
        /* <DEDUP_REMOVED lines=11> */
.L_x_335:
[----:B------:R-:W-:Y:S05]  /*42f0*/  BSYNC.RECONVERGENT B1 ;  /* 0x0000000000017941 */ /* 0x000fea0003800200 */
.L_x_334:
        /* <DEDUP_REMOVED lines=70> */
.L_x_296:
[----:B------:R-:W-:Y:S05]  /*4760*/  BSYNC.RECONVERGENT B0 ;  /* 0x0000000000007941 */ /* 0x000fea0003800200 */
.L_x_272:
        /* <DEDUP_REMOVED lines=10> */
.L_x_336:
        /* <DEDUP_REMOVED lines=15> */
.L_x_550:


//--------------------- .text._ZN3cub18CUB_300001_SM_10006detail6reduce28DeviceReduceSingleTileKernelINS2_10policy_hubIN4cuda3std3__45tupleIJddddddEEEy9tuple_sumE10Policy1000EN6thrust24THRUST_300001_SM_1000_NS17counting_iteratorIiNSE_11use_defaultESG_SG_EEPS9_ySA_S9_S9_13saxpy_functorILb1EEEEvT0_T1_T2_T3_T4_T6_ --------------------------
	.section	.text._ZN3cub18CUB_300001_SM_10006detail6reduce28DeviceReduceSingleTileKernelINS2_10policy_hubIN4cuda3std3__45tupleIJddddddEEEy9tuple_sumE10Policy1000EN6thrust24THRUST_300001_SM_1000_NS17counting_iteratorIiNSE_11use_defaultESG_SG_EEPS9_ySA_S9_S9_13saxpy_functorILb1EEEEvT0_T1_T2_T3_T4_T6_,"ax",@progbits
	.align	128
        .global         _ZN3cub18CUB_300001_SM_10006detail6reduce28DeviceReduceSingleTileKernelINS2_10policy_hubIN4cuda3std3__45tupleIJddddddEEEy9tuple_sumE10Policy1000EN6thrust24THRUST_300001_SM_1000_NS17counting_iteratorIiNSE_11use_defaultESG_SG_EEPS9_ySA_S9_S9_13saxpy_functorILb1EEEEvT0_T1_T2_T3_T4_T6_
        .type           _ZN3cub18CUB_300001_SM_10006detail6reduce28DeviceReduceSingleTileKernelINS2_10policy_hubIN4cuda3std3__45tupleIJddddddEEEy9tuple_sumE10Policy1000EN6thrust24THRUST_300001_SM_1000_NS17counting_iteratorIiNSE_11use_defaultESG_SG_EEPS9_ySA_S9_S9_13saxpy_functorILb1EEEEvT0_T1_T2_T3_T4_T6_,@function
        .size           _ZN3cub18CUB_300001_SM_10006detail6reduce28DeviceReduceSingleTileKernelINS2_10policy_hubIN4cuda3std3__45tupleIJddddddEEEy9tuple_sumE10Policy1000EN6thrust24THRUST_300001_SM_1000_NS17counting_iteratorIiNSE_11use_defaultESG_SG_EEPS9_ySA_S9_S9_13saxpy_functorILb1EEEEvT0_T1_T2_T3_T4_T6_,(.L_x_551 - _ZN3cub18CUB_300001_SM_10006detail6reduce28DeviceReduceSingleTileKernelINS2_10policy_hubIN4cuda3std3__45tupleIJddddddEEEy9tuple_sumE10Policy1000EN6thrust24THRUST_300001_SM_1000_NS17counting_iteratorIiNSE_11use_defaultESG_SG_EEPS9_ySA_S9_S9_13saxpy_functorILb1EEEEvT0_T1_T2_T3_T4_T6_)
        .other          _ZN3cub18CUB_300001_SM_10006detail6reduce28DeviceReduceSingleTileKernelINS2_10policy_hubIN4cuda3std3__45tupleIJddddddEEEy9tuple_sumE10Policy1000EN6thrust24THRUST_300001_SM_1000_NS17counting_iteratorIiNSE_11use_defaultESG_SG_EEPS9_ySA_S9_S9_13saxpy_functorILb1EEEEvT0_T1_T2_T3_T4_T6_,@"STO_CUDA_ENTRY STV_DEFAULT"
_ZN3cub18CUB_300001_SM_10006detail6reduce28DeviceReduceSingleTileKernelINS2_10policy_hubIN4cuda3std3__45tupleIJddddddEEEy9tuple_sumE10Policy1000EN6thrust24THRUST_300001_SM_1000_NS17counting_iteratorIiNSE_11use_defaultESG_SG_EEPS9_ySA_S9_S9_13saxpy_functorILb1EEEEvT0_T1_T2_T3_T4_T6_:
.text._ZN3cub18CUB_300001_SM_10006detail6reduce28DeviceReduceSingleTileKernelINS2_10policy_hubIN4cuda3std3__45tupleIJddddddEEEy9tuple_sumE10Policy1000EN6thrust24THRUST_300001_SM_1000_NS17counting_iteratorIiNSE_11use_defaultESG_SG_EEPS9_ySA_S9_S9_13saxpy_functorILb1EEEEvT0_T1_T2_T3_T4_T6_:
        /* <DEDUP_REMOVED lines=23> */
.L_x_337:
        /* <DEDUP_REMOVED lines=45> */
.L_x_341:
[----:B------:R-:W-:Y:S05]  /*0440*/  BSYNC.RECONVERGENT B1 ;  /* 0x0000000000017941 */ /* 0x000fea0003800200 */
.L_x_340:
        /* <DEDUP_REMOVED lines=30> */
.L_x_346:
        /* <DEDUP_REMOVED lines=73> */
.L_x_345:
[----:B------:R-:W-:Y:S05]  /*0ac0*/  BSYNC.RECONVERGENT B2 ;  /* 0x0000000000027941 */ /* 0x000fea0003800200 */
.L_x_344:
        /* <DEDUP_REMOVED lines=50> */
.L_x_348:
[----:B------:R-:W-:Y:S05]  /*0df0*/  BSYNC.RECONVERGENT B2 ;  /* 0x0000000000027941 */ /* 0x000fea0003800200 */
.L_x_347:
        /* <DEDUP_REMOVED lines=30> */
.L_x_343:
[----:B------:R-:W-:Y:S05]  /*0fe0*/  BSYNC.RECONVERGENT B1 ;  /* 0x0000000000017941 */ /* 0x000fea0003800200 */
.L_x_342:
        /* <DEDUP_REMOVED lines=37> */
.L_x_350:
[----:B------:R-:W-:Y:S05]  /*1240*/  BSYNC.RECONVERGENT B1 ;  /* 0x0000000000017941 */ /* 0x000fea0003800200 */
.L_x_349:
        /* <DEDUP_REMOVED lines=20> */
.L_x_352:
[----:B------:R-:W-:Y:S05]  /*1390*/  BSYNC.RECONVERGENT B1 ;  /* 0x0000000000017941 */ /* 0x000fea0003800200 */
.L_x_351:
        /* <DEDUP_REMOVED lines=20> */
.L_x_354:
[----:B------:R-:W-:Y:S05]  /*14e0*/  BSYNC.RECONVERGENT B1 ;  /* 0x0000000000017941 */ /* 0x000fea0003800200 */
.L_x_353:
        /* <DEDUP_REMOVED lines=20> */
.L_x_356:
[----:B------:R-:W-:Y:S05]  /*1630*/  BSYNC.RECONVERGENT B1 ;  /* 0x0000000000017941 */ /* 0x000fea0003800200 */
.L_x_355:
        /* <DEDUP_REMOVED lines=20> */
.L_x_358:
[----:B------:R-:W-:Y:S05]  /*1780*/  BSYNC.RECONVERGENT B1 ;  /* 0x0000000000017941 */ /* 0x000fea0003800200 */
.L_x_357:
        /* <DEDUP_REMOVED lines=11> */
.L_x_360:
[----:B------:R-:W-:Y:S05]  /*1840*/  BSYNC.RECONVERGENT B1 ;  /* 0x0000000000017941 */ /* 0x000fea0003800200 */
.L_x_359:
        /* <DEDUP_REMOVED lines=31> */
.L_x_362:
        /* <DEDUP_REMOVED lines=14> */
.L_x_363:
        /* <DEDUP_REMOVED lines=14> */
.L_x_364:
        /* <DEDUP_REMOVED lines=14> */
.L_x_365:
        /* <DEDUP_REMOVED lines=14> */
.L_x_366:
        /* <DEDUP_REMOVED lines=14> */
.L_x_367:
        /* <DEDUP_REMOVED lines=15> */
.L_x_339:
        /* <DEDUP_REMOVED lines=42> */
.L_x_370:
        /* <DEDUP_REMOVED lines=39> */
.L_x_368:
        /* <DEDUP_REMOVED lines=35> */
.L_x_374:
        /* <DEDUP_REMOVED lines=73> */
.L_x_373:
[----:B------:R-:W-:Y:S05]  /*2b60*/  BSYNC.RECONVERGENT B2 ;  /* 0x0000000000027941 */ /* 0x000fea0003800200 */
.L_x_372:
        /* <DEDUP_REMOVED lines=48> */
.L_x_376:
[----:B------:R-:W-:Y:S05]  /*2e70*/  BSYNC.RECONVERGENT B2 ;  /* 0x0000000000027941 */ /* 0x000fea0003800200 */
.L_x_375:
        /* <DEDUP_REMOVED lines=28> */
.L_x_371:
[----:B------:R-:W-:Y:S05]  /*3040*/  BSYNC.RECONVERGENT B1 ;  /* 0x0000000000017941 */ /* 0x000fea0003800200 */
.L_x_369:
        /* <DEDUP_REMOVED lines=27> */
.L_x_378:
[----:B------:R-:W-:Y:S05]  /*3200*/  BSYNC.RECONVERGENT B1 ;  /* 0x0000000000017941 */ /* 0x000fea0003800200 */
.L_x_377:
        /* <DEDUP_REMOVED lines=20> */
.L_x_380:
[----:B------:R-:W-:Y:S05]  /*3350*/  BSYNC.RECONVERGENT B1 ;  /* 0x0000000000017941 */ /* 0x000fea0003800200 */
.L_x_379:
        /* <DEDUP_REMOVED lines=20> */
.L_x_382:
[----:B------:R-:W-:Y:S05]  /*34a0*/  BSYNC.RECONVERGENT B1 ;  /* 0x0000000000017941 */ /* 0x000fea0003800200 */
.L_x_381:
        /* <DEDUP_REMOVED lines=20> */
.L_x_384:
[----:B------:R-:W-:Y:S05]  /*35f0*/  BSYNC.RECONVERGENT B1 ;  /* 0x0000000000017941 */ /* 0x000fea0003800200 */
.L_x_383:
        /* <DEDUP_REMOVED lines=20> */
.L_x_386:
[----:B------:R-:W-:Y:S05]  /*3740*/  BSYNC.RECONVERGENT B1 ;  /* 0x0000000000017941 */ /* 0x000fea0003800200 */
.L_x_385:
        /* <DEDUP_REMOVED lines=11> */
.L_x_388:
[----:B------:R-:W-:Y:S05]  /*3800*/  BSYNC.RECONVERGENT B1 ;  /* 0x0000000000017941 */ /* 0x000fea0003800200 */
.L_x_387:
        /* <DEDUP_REMOVED lines=70> */
.L_x_361:
[----:B------:R-:W-:Y:S05]  /*3c70*/  BSYNC.RECONVERGENT B0 ;  /* 0x0000000000007941 */ /* 0x000fea0003800200 */
.L_x_338:
        /* <DEDUP_REMOVED lines=18> */
.L_x_389:
        /* <DEDUP_REMOVED lines=14> */
.L_x_551:


//--------------------- .text._ZN3cub18CUB_300001_SM_10006detail6reduce28DeviceReduceSingleTileKernelINS2_10policy_hubIN4cuda3std3__45tupleIJddddddEEEj9tuple_sumE10Policy1000EPS9_SD_iSA_S9_S9_NS7_10__identityEEEvT0_T1_T2_T3_T4_T6_ --------------------------
	.section	.text._ZN3cub18CUB_300001_SM_10006detail6reduce28DeviceReduceSingleTileKernelINS2_10policy_hubIN4cuda3std3__45tupleIJddddddEEEj9tuple_sumE10Policy1000EPS9_SD_iSA_S9_S9_NS7_10__identityEEEvT0_T1_T2_T3_T4_T6_,"ax",@progbits
	.align	128
        .global         _ZN3cub18CUB_300001_SM_10006detail6reduce28DeviceReduceSingleTileKernelINS2_10policy_hubIN4cuda3std3__45tupleIJddddddEEEj9tuple_sumE10Policy1000EPS9_SD_iSA_S9_S9_NS7_10__identityEEEvT0_T1_T2_T3_T4_T6_
        .type           _ZN3cub18CUB_300001_SM_10006detail6reduce28DeviceReduceSingleTileKernelINS2_10policy_hubIN4cuda3std3__45tupleIJddddddEEEj9tuple_sumE10Policy1000EPS9_SD_iSA_S9_S9_NS7_10__identityEEEvT0_T1_T2_T3_T4_T6_,@function
        .size           _ZN3cub18CUB_300001_SM_10006detail6reduce28DeviceReduceSingleTileKernelINS2_10policy_hubIN4cuda3std3__45tupleIJddddddEEEj9tuple_sumE10Policy1000EPS9_SD_iSA_S9_S9_NS7_10__identityEEEvT0_T1_T2_T3_T4_T6_,(.L_x_552 - _ZN3cub18CUB_300001_SM_10006detail6reduce28DeviceReduceSingleTileKernelINS2_10policy_hubIN4cuda3std3__45tupleIJddddddEEEj9tuple_sumE10Policy1000EPS9_SD_iSA_S9_S9_NS7_10__identityEEEvT0_T1_T2_T3_T4_T6_)
        .other          _ZN3cub18CUB_300001_SM_10006detail6reduce28DeviceReduceSingleTileKernelINS2_10policy_hubIN4cuda3std3__45tupleIJddddddEEEj9tuple_sumE10Policy1000EPS9_SD_iSA_S9_S9_NS7_10__identityEEEvT0_T1_T2_T3_T4_T6_,@"STO_CUDA_ENTRY STV_DEFAULT"
_ZN3cub18CUB_300001_SM_10006detail6reduce28DeviceReduceSingleTileKernelINS2_10policy_hubIN4cuda3std3__45tupleIJddddddEEEj9tuple_sumE10Policy1000EPS9_SD_iSA_S9_S9_NS7_10__identityEEEvT0_T1_T2_T3_T4_T6_:
.text._ZN3cub18CUB_300001_SM_10006detail6reduce28DeviceReduceSingleTileKernelINS2_10policy_hubIN4cuda3std3__45tupleIJddddddEEEj9tuple_sumE10Policy1000EPS9_SD_iSA_S9_S9_NS7_10__identityEEEvT0_T1_T2_T3_T4_T6_:
        /* <DEDUP_REMOVED lines=22> */
.L_x_390:
        /* <DEDUP_REMOVED lines=38> */
.L_x_397:
        /* <DEDUP_REMOVED lines=20> */
.L_x_396:
[----:B------:R-:W-:Y:S05]  /*0500*/  BSYNC.RECONVERGENT B2 ;  /* 0x0000000000027941 */ /* 0x000fea0003800200 */
.L_x_395:
[----:B------:R-:W-:Y:S05]  /*0510*/  @!P1 BRA `(.L_x_394) ;  /* 0x0000000000d49947 */ /* 0x000fea0003800000 */
.L_x_398:
        /* <DEDUP_REMOVED lines=53> */
.L_x_394:
[----:B------:R-:W-:Y:S05]  /*0870*/  BSYNC.RECONVERGENT B1 ;  /* 0x0000000000017941 */ /* 0x000fea0003800200 */
.L_x_393:
        /* <DEDUP_REMOVED lines=37> */
.L_x_400:
[----:B------:R-:W-:Y:S05]  /*0ad0*/  BSYNC.RECONVERGENT B1 ;  /* 0x0000000000017941 */ /* 0x000fea0003800200 */
.L_x_399:
        /* <DEDUP_REMOVED lines=20> */
.L_x_402:
[----:B------:R-:W-:Y:S05]  /*0c20*/  BSYNC.RECONVERGENT B1 ;  /* 0x0000000000017941 */ /* 0x000fea0003800200 */
.L_x_401:
        /* <DEDUP_REMOVED lines=20> */
.L_x_404:
[----:B------:R-:W-:Y:S05]  /*0d70*/  BSYNC.RECONVERGENT B1 ;  /* 0x0000000000017941 */ /* 0x000fea0003800200 */
.L_x_403:
        /* <DEDUP_REMOVED lines=20> */
.L_x_406:
[----:B------:R-:W-:Y:S05]  /*0ec0*/  BSYNC.RECONVERGENT B1 ;  /* 0x0000000000017941 */ /* 0x000fea0003800200 */
.L_x_405:
        /* <DEDUP_REMOVED lines=20> */
.L_x_408:
[----:B------:R-:W-:Y:S05]  /*1010*/  BSYNC.RECONVERGENT B1 ;  /* 0x0000000000017941 */ /* 0x000fea0003800200 */
.L_x_407:
        /* <DEDUP_REMOVED lines=11> */
.L_x_410:
[----:B------:R-:W-:Y:S05]  /*10d0*/  BSYNC.RECONVERGENT B1 ;  /* 0x0000000000017941 */ /* 0x000fea0003800200 */
.L_x_409:
        /* <DEDUP_REMOVED lines=24> */
.L_x_412:
        /* <DEDUP_REMOVED lines=14> */
.L_x_413:
        /* <DEDUP_REMOVED lines=14> */
.L_x_414:
        /* <DEDUP_REMOVED lines=14> */
.L_x_415:
        /* <DEDUP_REMOVED lines=14> */
.L_x_416:
        /* <DEDUP_REMOVED lines=14> */
.L_x_417:
        /* <DEDUP_REMOVED lines=15> */
.L_x_392:
        /* <DEDUP_REMOVED lines=18> */
.L_x_420:
        /* <DEDUP_REMOVED lines=21> */
.L_x_418:
        /* <DEDUP_REMOVED lines=19> */
.L_x_424:
        /* <DEDUP_REMOVED lines=18> */
.L_x_423:
[----:B------:R-:W-:Y:S05]  /*1c70*/  BSYNC.RECONVERGENT B2 ;  /* 0x0000000000027941 */ /* 0x000fea0003800200 */
.L_x_422:
        /* <DEDUP_REMOVED lines=8> */
.L_x_425:
        /* <DEDUP_REMOVED lines=55> */
.L_x_421:
[----:B------:R-:W-:Y:S05]  /*2070*/  BSYNC.RECONVERGENT B1 ;  /* 0x0000000000017941 */ /* 0x000fea0003800200 */
.L_x_419:
        /* <DEDUP_REMOVED lines=27> */
.L_x_427:
[----:B------:R-:W-:Y:S05]  /*2230*/  BSYNC.RECONVERGENT B1 ;  /* 0x0000000000017941 */ /* 0x000fea0003800200 */
.L_x_426:
        /* <DEDUP_REMOVED lines=20> */
.L_x_429:
[----:B------:R-:W-:Y:S05]  /*2380*/  BSYNC.RECONVERGENT B1 ;  /* 0x0000000000017941 */ /* 0x000fea0003800200 */
.L_x_428:
        /* <DEDUP_REMOVED lines=20> */
.L_x_431:
[----:B------:R-:W-:Y:S05]  /*24d0*/  BSYNC.RECONVERGENT B1 ;  /* 0x0000000000017941 */ /* 0x000fea0003800200 */
.L_x_430:
        /* <DEDUP_REMOVED lines=20> */
.L_x_433:
[----:B------:R-:W-:Y:S05]  /*2620*/  BSYNC.RECONVERGENT B1 ;  /* 0x0000000000017941 */ /* 0x000fea0003800200 */
.L_x_432:
        /* <DEDUP_REMOVED lines=20> */
.L_x_435:
[----:B------:R-:W-:Y:S05]  /*2770*/  BSYNC.RECONVERGENT B1 ;  /* 0x0000000000017941 */ /* 0x000fea0003800200 */
.L_x_434:
        /* <DEDUP_REMOVED lines=11> */
.L_x_437:
[----:B------:R-:W-:Y:S05]  /*2830*/  BSYNC.RECONVERGENT B1 ;  /* 0x0000000000017941 */ /* 0x000fea0003800200 */
.L_x_436:
        /* <DEDUP_REMOVED lines=70> */
.L_x_411:
[----:B------:R-:W-:Y:S05]  /*2ca0*/  BSYNC.RECONVERGENT B0 ;  /* 0x0000000000007941 */ /* 0x000fea0003800200 */
.L_x_391:
        /* <DEDUP_REMOVED lines=19> */
.L_x_438:
        /* <DEDUP_REMOVED lines=10> */
.L_x_552:


//--------------------- .text._ZN3cub18CUB_300001_SM_10006detail6reduce18DeviceReduceKernelINS2_10policy_hubIN4cuda3std3__45tupleIJddddddEEEj9tuple_sumE10Policy1000EN6thrust24THRUST_300001_SM_1000_NS17counting_iteratorIiNSE_11use_defaultESG_SG_EEjSA_S9_13saxpy_functorILb1EEEEvT0_PT3_T1_NS0_13GridEvenShareISN_EET2_T4_ --------------------------
	.section	.text._ZN3cub18CUB_300001_SM_10006detail6reduce18DeviceReduceKernelINS2_10policy_hubIN4cuda3std3__45tupleIJddddddEEEj9tuple_sumE10Policy1000EN6thrust24THRUST_300001_SM_1000_NS17counting_iteratorIiNSE_11use_defaultESG_SG_EEjSA_S9_13saxpy_functorILb1EEEEvT0_PT3_T1_NS0_13GridEvenShareISN_EET2_T4_,"ax",@progbits
	.align	128
        .global         _ZN3cub18CUB_300001_SM_10006detail6reduce18DeviceReduceKernelINS2_10policy_hubIN4cuda3std3__45tupleIJddddddEEEj9tuple_sumE10Policy1000EN6thrust24THRUST_300001_SM_1000_NS17counting_iteratorIiNSE_11use_defaultESG_SG_EEjSA_S9_13saxpy_functorILb1EEEEvT0_PT3_T1_NS0_13GridEvenShareISN_EET2_T4_
        .type           _ZN3cub18CUB_300001_SM_10006detail6reduce18DeviceReduceKernelINS2_10policy_hubIN4cuda3std3__45tupleIJddddddEEEj9tuple_sumE10Policy1000EN6thrust24THRUST_300001_SM_1000_NS17counting_iteratorIiNSE_11use_defaultESG_SG_EEjSA_S9_13saxpy_functorILb1EEEEvT0_PT3_T1_NS0_13GridEvenShareISN_EET2_T4_,@function
        .size           _ZN3cub18CUB_300001_SM_10006detail6reduce18DeviceReduceKernelINS2_10policy_hubIN4cuda3std3__45tupleIJddddddEEEj9tuple_sumE10Policy1000EN6thrust24THRUST_300001_SM_1000_NS17counting_iteratorIiNSE_11use_defaultESG_SG_EEjSA_S9_13saxpy_functorILb1EEEEvT0_PT3_T1_NS0_13GridEvenShareISN_EET2_T4_,(.L_x_553 - _ZN3cub18CUB_300001_SM_10006detail6reduce18DeviceReduceKernelINS2_10policy_hubIN4cuda3std3__45tupleIJddddddEEEj9tuple_sumE10Policy1000EN6thrust24THRUST_300001_SM_1000_NS17counting_iteratorIiNSE_11use_defaultESG_SG_EEjSA_S9_13saxpy_functorILb1EEEEvT0_PT3_T1_NS0_13GridEvenShareISN_EET2_T4_)
        .other          _ZN3cub18CUB_300001_SM_10006detail6reduce18DeviceReduceKernelINS2_10policy_hubIN4cuda3std3__45tupleIJddddddEEEj9tuple_sumE10Policy1000EN6thrust24THRUST_300001_SM_1000_NS17counting_iteratorIiNSE_11use_defaultESG_SG_EEjSA_S9_13saxpy_functorILb1EEEEvT0_PT3_T1_NS0_13GridEvenShareISN_EET2_T4_,@"STO_CUDA_ENTRY STV_DEFAULT"
_ZN3cub18CUB_300001_SM_10006detail6reduce18DeviceReduceKernelINS2_10policy_hubIN4cuda3std3__45tupleIJddddddEEEj9tuple_sumE10Policy1000EN6thrust24THRUST_300001_SM_1000_NS17counting_iteratorIiNSE_11use_defaultESG_SG_EEjSA_S9_13saxpy_functorILb1EEEEvT0_PT3_T1_NS0_13GridEvenShareISN_EET2_T4_:
.text._ZN3cub18CUB_300001_SM_10006detail6reduce18DeviceReduceKernelINS2_10policy_hubIN4cuda3std3__45tupleIJddddddEEEj9tuple_sumE10Policy1000EN6thrust24THRUST_300001_SM_1000_NS17counting_iteratorIiNSE_11use_defaultESG_SG_EEjSA_S9_13saxpy_functorILb1EEEEvT0_PT3_T1_NS0_13GridEvenShareISN_EET2_T4_:
        /* <DEDUP_REMOVED lines=51> */
.L_x_442:
[----:B------:R-:W-:Y:S05]  /*0330*/  BSYNC.RECONVERGENT B1 ;  /* 0x0000000000017941 */ /* 0x000fea0003800200 */
.L_x_441:
        /* <DEDUP_REMOVED lines=22> */
.L_x_447:
        /* <DEDUP_REMOVED lines=77> */
.L_x_446:
[----:B------:R-:W-:Y:S05]  /*0970*/  BSYNC.RECONVERGENT B2 ;  /* 0x0000000000027941 */ /* 0x000fea0003800200 */
.L_x_445:
        /* <DEDUP_REMOVED lines=50> */
.L_x_449:
[----:B------:R-:W-:Y:S05]  /*0ca0*/  BSYNC.RECONVERGENT B2 ;  /* 0x0000000000027941 */ /* 0x000fea0003800200 */
.L_x_448:
        /* <DEDUP_REMOVED lines=29> */
.L_x_444:
[----:B------:R-:W-:Y:S05]  /*0e80*/  BSYNC.RECONVERGENT B1 ;  /* 0x0000000000017941 */ /* 0x000fea0003800200 */
.L_x_443:
        /* <DEDUP_REMOVED lines=38> */
.L_x_451:
[----:B------:R-:W-:Y:S05]  /*10f0*/  BSYNC.RECONVERGENT B1 ;  /* 0x0000000000017941 */ /* 0x000fea0003800200 */
.L_x_450:
        /* <DEDUP_REMOVED lines=20> */
.L_x_453:
[----:B------:R-:W-:Y:S05]  /*1240*/  BSYNC.RECONVERGENT B1 ;  /* 0x0000000000017941 */ /* 0x000fea0003800200 */
.L_x_452:
        /* <DEDUP_REMOVED lines=20> */
.L_x_455:
[----:B------:R-:W-:Y:S05]  /*1390*/  BSYNC.RECONVERGENT B1 ;  /* 0x0000000000017941 */ /* 0x000fea0003800200 */
.L_x_454:
        /* <DEDUP_REMOVED lines=20> */
.L_x_457:
[----:B------:R-:W-:Y:S05]  /*14e0*/  BSYNC.RECONVERGENT B1 ;  /* 0x0000000000017941 */ /* 0x000fea0003800200 */
.L_x_456:
        /* <DEDUP_REMOVED lines=20> */
.L_x_459:
[----:B------:R-:W-:Y:S05]  /*1630*/  BSYNC.RECONVERGENT B1 ;  /* 0x0000000000017941 */ /* 0x000fea0003800200 */
.L_x_458:
        /* <DEDUP_REMOVED lines=11> */
.L_x_461:
[----:B------:R-:W-:Y:S05]  /*16f0*/  BSYNC.RECONVERGENT B1 ;  /* 0x0000000000017941 */ /* 0x000fea0003800200 */
.L_x_460:
        /* <DEDUP_REMOVED lines=25> */
.L_x_463:
        /* <DEDUP_REMOVED lines=15> */
.L_x_464:
        /* <DEDUP_REMOVED lines=14> */
.L_x_465:
        /* <DEDUP_REMOVED lines=14> */
.L_x_466:
        /* <DEDUP_REMOVED lines=14> */
.L_x_467:
        /* <DEDUP_REMOVED lines=14> */
.L_x_468:
        /* <DEDUP_REMOVED lines=15> */
.L_x_440:
        /* <DEDUP_REMOVED lines=55> */
.L_x_471:
        /* <DEDUP_REMOVED lines=34> */
.L_x_470:
        /* <DEDUP_REMOVED lines=22> */
.L_x_475:
        /* <DEDUP_REMOVED lines=75> */
.L_x_474:
[----:B------:R-:W-:Y:S05]  /*2990*/  BSYNC.RECONVERGENT B2 ;  /* 0x0000000000027941 */ /* 0x000fea0003800200 */
.L_x_473:
        /* <DEDUP_REMOVED lines=45> */
.L_x_477:
[----:B------:R-:W-:Y:S05]  /*2c70*/  BSYNC.RECONVERGENT B2 ;  /* 0x0000000000027941 */ /* 0x000fea0003800200 */
.L_x_476:
        /* <DEDUP_REMOVED lines=25> */
.L_x_472:
[----:B------:R-:W-:Y:S05]  /*2e10*/  BSYNC.RECONVERGENT B1 ;  /* 0x0000000000017941 */ /* 0x000fea0003800200 */
.L_x_469:
        /* <DEDUP_REMOVED lines=28> */
.L_x_479:
[----:B------:R-:W-:Y:S05]  /*2fe0*/  BSYNC.RECONVERGENT B1 ;  /* 0x0000000000017941 */ /* 0x000fea0003800200 */
.L_x_478:
        /* <DEDUP_REMOVED lines=20> */
.L_x_481:
[----:B------:R-:W-:Y:S05]  /*3130*/  BSYNC.RECONVERGENT B1 ;  /* 0x0000000000017941 */ /* 0x000fea0003800200 */
.L_x_480:
        /* <DEDUP_REMOVED lines=20> */
.L_x_483:
[----:B------:R-:W-:Y:S05]  /*3280*/  BSYNC.RECONVERGENT B1 ;  /* 0x0000000000017941 */ /* 0x000fea0003800200 */
.L_x_482:
        /* <DEDUP_REMOVED lines=20> */
.L_x_485:
[----:B------:R-:W-:Y:S05]  /*33d0*/  BSYNC.RECONVERGENT B1 ;  /* 0x0000000000017941 */ /* 0x000fea0003800200 */
.L_x_484:
        /* <DEDUP_REMOVED lines=20> */
.L_x_487:
[----:B------:R-:W-:Y:S05]  /*3520*/  BSYNC.RECONVERGENT B1 ;  /* 0x0000000000017941 */ /* 0x000fea0003800200 */
.L_x_486:
        /* <DEDUP_REMOVED lines=11> */
.L_x_489:
[----:B------:R-:W-:Y:S05]  /*35e0*/  BSYNC.RECONVERGENT B1 ;  /* 0x0000000000017941 */ /* 0x000fea0003800200 */
.L_x_488:
        /* <DEDUP_REMOVED lines=70> */
.L_x_462:
[----:B------:R-:W-:Y:S05]  /*3a50*/  BSYNC.RECONVERGENT B0 ;  /* 0x0000000000007941 */ /* 0x000fea0003800200 */
.L_x_439:
        /* <DEDUP_REMOVED lines=10> */
.L_x_490:
        /* <DEDUP_REMOVED lines=16> */
.L_x_553:


//--------------------- .text._ZN3cub18CUB_300001_SM_10006detail6reduce28DeviceReduceSingleTileKernelINS2_10policy_hubIN4cuda3std3__45tupleIJddddddEEEj9tuple_sumE10Policy1000EN6thrust24THRUST_300001_SM_1000_NS17counting_iteratorIiNSE_11use_defaultESG_SG_EEPS9_jSA_S9_S9_13saxpy_functorILb1EEEEvT0_T1_T2_T3_T4_T6_ --------------------------
	.section	.text._ZN3cub18CUB_300001_SM_10006detail6reduce28DeviceReduceSingleTileKernelINS2_10policy_hubIN4cuda3std3__45tupleIJddddddEEEj9tuple_sumE10Policy1000EN6thrust24THRUST_300001_SM_1000_NS17counting_iteratorIiNSE_11use_defaultESG_SG_EEPS9_jSA_S9_S9_13saxpy_functorILb1EEEEvT0_T1_T2_T3_T4_T6_,"ax",@progbits
	.align	128
        .global         _ZN3cub18CUB_300001_SM_10006detail6reduce28DeviceReduceSingleTileKernelINS2_10policy_hubIN4cuda3std3__45tupleIJddddddEEEj9tuple_sumE10Policy1000EN6thrust24THRUST_300001_SM_1000_NS17counting_iteratorIiNSE_11use_defaultESG_SG_EEPS9_jSA_S9_S9_13saxpy_functorILb1EEEEvT0_T1_T2_T3_T4_T6_
        .type           _ZN3cub18CUB_300001_SM_10006detail6reduce28DeviceReduceSingleTileKernelINS2_10policy_hubIN4cuda3std3__45tupleIJddddddEEEj9tuple_sumE10Policy1000EN6thrust24THRUST_300001_SM_1000_NS17counting_iteratorIiNSE_11use_defaultESG_SG_EEPS9_jSA_S9_S9_13saxpy_functorILb1EEEEvT0_T1_T2_T3_T4_T6_,@function
        .size           _ZN3cub18CUB_300001_SM_10006detail6reduce28DeviceReduceSingleTileKernelINS2_10policy_hubIN4cuda3std3__45tupleIJddddddEEEj9tuple_sumE10Policy1000EN6thrust24THRUST_300001_SM_1000_NS17counting_iteratorIiNSE_11use_defaultESG_SG_EEPS9_jSA_S9_S9_13saxpy_functorILb1EEEEvT0_T1_T2_T3_T4_T6_,(.L_x_554 - _ZN3cub18CUB_300001_SM_10006detail6reduce28DeviceReduceSingleTileKernelINS2_10policy_hubIN4cuda3std3__45tupleIJddddddEEEj9tuple_sumE10Policy1000EN6thrust24THRUST_300001_SM_1000_NS17counting_iteratorIiNSE_11use_defaultESG_SG_EEPS9_jSA_S9_S9_13saxpy_functorILb1EEEEvT0_T1_T2_T3_T4_T6_)
        .other          _ZN3cub18CUB_300001_SM_10006detail6reduce28DeviceReduceSingleTileKernelINS2_10policy_hubIN4cuda3std3__45tupleIJddddddEEEj9tuple_sumE10Policy1000EN6thrust24THRUST_300001_SM_1000_NS17counting_iteratorIiNSE_11use_defaultESG_SG_EEPS9_jSA_S9_S9_13saxpy_functorILb1EEEEvT0_T1_T2_T3_T4_T6_,@"STO_CUDA_ENTRY STV_DEFAULT"
_ZN3cub18CUB_300001_SM_10006detail6reduce28DeviceReduceSingleTileKernelINS2_10policy_hubIN4cuda3std3__45tupleIJddddddEEEj9tuple_sumE10Policy1000EN6thrust24THRUST_300001_SM_1000_NS17counting_iteratorIiNSE_11use_defaultESG_SG_EEPS9_jSA_S9_S9_13saxpy_functorILb1EEEEvT0_T1_T2_T3_T4_T6_:
.text._ZN3cub18CUB_300001_SM_10006detail6reduce28DeviceReduceSingleTileKernelINS2_10policy_hubIN4cuda3std3__45tupleIJddddddEEEj9tuple_sumE10Policy1000EN6thrust24THRUST_300001_SM_1000_NS17counting_iteratorIiNSE_11use_defaultESG_SG_EEPS9_jSA_S9_S9_13saxpy_functorILb1EEEEvT0_T1_T2_T3_T4_T6_:
        /* <DEDUP_REMOVED lines=22> */
.L_x_491:
        /* <DEDUP_REMOVED lines=44> */
.L_x_495:
[----:B------:R-:W-:Y:S05]  /*0420*/  BSYNC.RECONVERGENT B1 ;  /* 0x0000000000017941 */ /* 0x000fea0003800200 */
.L_x_494:
        /* <DEDUP_REMOVED lines=16> */
[----:B-1----:R-:W-:-:S07]  /*0530*/  IADD3 R55, PT, PT, R52, UR5, RZ ;  /* 0x0000000534377c10 */ /* 0x002fce000fffe0ff */
        /* <DEDUP_REMOVED lines=11> */
.L_x_500:
        /* <DEDUP_REMOVED lines=73> */
.L_x_499:
[----:B------:R-:W-:Y:S05]  /*0a80*/  BSYNC.RECONVERGENT B2 ;  /* 0x0000000000027941 */ /* 0x000fea0003800200 */
.L_x_498:
        /* <DEDUP_REMOVED lines=50> */
.L_x_502:
[----:B------:R-:W-:Y:S05]  /*0db0*/  BSYNC.RECONVERGENT B2 ;  /* 0x0000000000027941 */ /* 0x000fea0003800200 */
.L_x_501:
[----:B------:R-:W-:Y:S05]  /*0dc0*/  @P0 BRA `(.L_x_497) ;  /* 0x0000000000740947 */ /* 0x000fea0003800000 */
[----:B------:R-:W0:Y:S01]  /*0dd0*/  LDC.64 R20, c[0x0][0x3d8] ;  /* 0x0000f600ff147b82 */ /* 0x000e220000000a00 */
[----:B------:R-:W1:Y:S07]  /*0de0*/  LDCU UR5, c[0x0][0x380] ;  /* 0x00007000ff0577ac */ /* 0x000e6e0008000800 */
[----:B------:R-:W2:Y:S08]  /*0df0*/  LDC R31, c[0x0][0x3e0] ;  /* 0x0000f800ff1f7b82 */ /* 0x000eb00000000800 */
[----:B------:R-:W3:Y:S01]  /*0e00*/  LDC.64 R14, c[0x0][0x3d0] ;  /* 0x0000f400ff0e7b82 */ /* 0x000ee20000000a00 */
[----:B-1----:R-:W-:-:S07]  /*0e10*/  IADD3 R19, PT, PT, R52, UR5, RZ ;  /* 0x0000000534137c10 */ /* 0x002fce000fffe0ff */
        /* <DEDUP_REMOVED lines=24> */
.L_x_497:
[----:B------:R-:W-:Y:S05]  /*0fa0*/  BSYNC.RECONVERGENT B1 ;  /* 0x0000000000017941 */ /* 0x000fea0003800200 */
.L_x_496:
        /* <DEDUP_REMOVED lines=11> */
[C---:B0-----:R-:W-:Y:S02]  /*1060*/  ISETP.GE.AND P1, PT, R20.reuse, R27, PT ;  /* 0x0000001b1400720c */ /* 0x041fe40003f26270 */
[C---:B------:R-:W-:Y:S01]  /*1070*/  ISETP.NE.AND P0, PT, R20.reuse, RZ, PT ;  /* 0x000000ff1400720c */ /* 0x040fe20003f05270 */
[----:B------:R1:W0:Y:S01]  /*1080*/  SHFL.DOWN PT, R23, R9, 0x1, R27 ;  /* 0x0820000009177989 */ /* 0x00022200000e001b */
[----:B------:R-:W-:-:S02]  /*1090*/  IADD3 R14, PT, PT, R20, 0x2, RZ ;  /* 0x00000002140e7810 */ /* 0x000fc40007ffe0ff */
[C---:B------:R-:W-:Y:S01]  /*10a0*/  IADD3 R16, PT, PT, R20.reuse, 0x4, RZ ;  /* 0x0000000414107810 */ /* 0x040fe20007ffe0ff */
[----:B------:R1:W0:Y:S01]  /*10b0*/  SHFL.DOWN PT, R21, R11, 0x1, R27 ;  /* 0x082000000b157989 */ /* 0x00022200000e001b */
        /* <DEDUP_REMOVED lines=20> */
.L_x_504:
[----:B------:R-:W-:Y:S05]  /*1200*/  BSYNC.RECONVERGENT B1 ;  /* 0x0000000000017941 */ /* 0x000fea0003800200 */
.L_x_503:
        /* <DEDUP_REMOVED lines=20> */
.L_x_506:
[----:B------:R-:W-:Y:S05]  /*1350*/  BSYNC.RECONVERGENT B1 ;  /* 0x0000000000017941 */ /* 0x000fea0003800200 */
.L_x_505:
        /* <DEDUP_REMOVED lines=20> */
.L_x_508:
[----:B------:R-:W-:Y:S05]  /*14a0*/  BSYNC.RECONVERGENT B1 ;  /* 0x0000000000017941 */ /* 0x000fea0003800200 */
.L_x_507:
        /* <DEDUP_REMOVED lines=20> */
.L_x_510:
[----:B------:R-:W-:Y:S05]  /*15f0*/  BSYNC.RECONVERGENT B1 ;  /* 0x0000000000017941 */ /* 0x000fea0003800200 */
.L_x_509:
        /* <DEDUP_REMOVED lines=20> */
.L_x_512:
[----:B------:R-:W-:Y:S05]  /*1740*/  BSYNC.RECONVERGENT B1 ;  /* 0x0000000000017941 */ /* 0x000fea0003800200 */
.L_x_511:
        /* <DEDUP_REMOVED lines=11> */
.L_x_514:
[----:B------:R-:W-:Y:S05]  /*1800*/  BSYNC.RECONVERGENT B1 ;  /* 0x0000000000017941 */ /* 0x000fea0003800200 */
.L_x_513:
        /* <DEDUP_REMOVED lines=24> */
.L_x_516:
        /* <DEDUP_REMOVED lines=14> */
.L_x_517:
        /* <DEDUP_REMOVED lines=14> */
.L_x_518:
        /* <DEDUP_REMOVED lines=14> */
.L_x_519:
        /* <DEDUP_REMOVED lines=14> */
.L_x_520:
        /* <DEDUP_REMOVED lines=14> */
.L_x_521:
        /* <DEDUP_REMOVED lines=15> */
.L_x_493:
[----:B------:R-:W0:Y:S01]  /*1ee0*/  S2R R0, SR_TID.X ;  /* 0x0000000000007919 */ /* 0x000e220000002100 */
[----:B------:R-:W1:Y:S01]  /*1ef0*/  LDC.64 R6, c[0x0][0x3d8] ;  /* 0x0000f600ff067b82 */ /* 0x000e620000000a00 */
[----:B------:R-:W0:Y:S01]  /*1f00*/  LDCU UR5, c[0x0][0x380] ;  /* 0x00007000ff0577ac */ /* 0x000e220008000800 */
[----:B------:R-:W2:Y:S06]  /*1f10*/  LDCU UR6, c[0x0][0x3e0] ;  /* 0x00007c00ff0677ac */ /* 0x000eac0008000800 */
[----:B------:R-:W3:Y:S08]  /*1f20*/  LDC.64 R2, c[0x0][0x3d0] ;  /* 0x0000f400ff027b82 */ /* 0x000ef00000000a00 */
[----:B------:R-:W4:Y:S01]  /*1f30*/  LDC.64 R4, c[0x0][0x3c8] ;  /* 0x0000f200ff047b82 */ /* 0x000f220000000a00 */
[----:B--2---:R-:W-:-:S02]  /*1f40*/  MOV R14, UR6 ;  /* 0x00000006000e7c02 */ /* 0x004fc40008000f00 */
        /* <DEDUP_REMOVED lines=19> */
[----:B------:R-:W-:Y:S01]  /*2080*/  MOV R63, 0x100 ;  /* 0x00000100003f7802 */ /* 0x000fe20000000f00 */
        /* <DEDUP_REMOVED lines=10> */
[----:B------:R-:W1:Y:S01]  /*2130*/  LDCU UR4, c[0x0][0x390] ;  /* 0x00007200ff0477ac */ /* 0x000e620008000800 */
[----:B------:R-:W-:-:S05]  /*2140*/  NOP ;  /* 0x0000000000007918 */ /* 0x000fca0000000000 */
.L_x_524:
        /* <DEDUP_REMOVED lines=29> */
.L_x_522:
        /* <DEDUP_REMOVED lines=32> */
.L_x_528:
        /* <DEDUP_REMOVED lines=73> */
.L_x_527:
[----:B------:R-:W-:Y:S05]  /*29b0*/  BSYNC.RECONVERGENT B2 ;  /* 0x0000000000027941 */ /* 0x000fea0003800200 */
.L_x_526:
        /* <DEDUP_REMOVED lines=48> */
.L_x_530:
[----:B------:R-:W-:Y:S05]  /*2cc0*/  BSYNC.RECONVERGENT B2 ;  /* 0x0000000000027941 */ /* 0x000fea0003800200 */
.L_x_529:
        /* <DEDUP_REMOVED lines=28> */
.L_x_525:
[----:B------:R-:W-:Y:S05]  /*2e90*/  BSYNC.RECONVERGENT B1 ;  /* 0x0000000000017941 */ /* 0x000fea0003800200 */
.L_x_523:
        /* <DEDUP_REMOVED lines=27> */
.L_x_532:
[----:B------:R-:W-:Y:S05]  /*3050*/  BSYNC.RECONVERGENT B1 ;  /* 0x0000000000017941 */ /* 0x000fea0003800200 */
.L_x_531:
        /* <DEDUP_REMOVED lines=20> */
.L_x_534:
[----:B------:R-:W-:Y:S05]  /*31a0*/  BSYNC.RECONVERGENT B1 ;  /* 0x0000000000017941 */ /* 0x000fea0003800200 */
.L_x_533:
        /* <DEDUP_REMOVED lines=20> */
.L_x_536:
[----:B------:R-:W-:Y:S05]  /*32f0*/  BSYNC.RECONVERGENT B1 ;  /* 0x0000000000017941 */ /* 0x000fea0003800200 */
.L_x_535:
        /* <DEDUP_REMOVED lines=20> */
.L_x_538:
[----:B------:R-:W-:Y:S05]  /*3440*/  BSYNC.RECONVERGENT B1 ;  /* 0x0000000000017941 */ /* 0x000fea0003800200 */
.L_x_537:
        /* <DEDUP_REMOVED lines=20> */
.L_x_540:
[----:B------:R-:W-:Y:S05]  /*3590*/  BSYNC.RECONVERGENT B1 ;  /* 0x0000000000017941 */ /* 0x000fea0003800200 */
.L_x_539:
        /* <DEDUP_REMOVED lines=11> */
.L_x_542:
[----:B------:R-:W-:Y:S05]  /*3650*/  BSYNC.RECONVERGENT B1 ;  /* 0x0000000000017941 */ /* 0x000fea0003800200 */
.L_x_541:
        /* <DEDUP_REMOVED lines=70> */
.L_x_515:
[----:B------:R-:W-:Y:S05]  /*3ac0*/  BSYNC.RECONVERGENT B0 ;  /* 0x0000000000007941 */ /* 0x000fea0003800200 */
.L_x_492:
        /* <DEDUP_REMOVED lines=19> */
.L_x_543:
        /* <DEDUP_REMOVED lines=16> */
.L_x_554:


//--------------------- .text._ZN3cub18CUB_300001_SM_10006detail11EmptyKernelIvEEvv --------------------------
	.section	.text._ZN3cub18CUB_300001_SM_10006detail11EmptyKernelIvEEvv,"ax",@progbits
	.align	128
        .global         _ZN3cub18CUB_300001_SM_10006detail11EmptyKernelIvEEvv
        .type           _ZN3cub18CUB_300001_SM_10006detail11EmptyKernelIvEEvv,@function
        .size           _ZN3cub18CUB_300001_SM_10006detail11EmptyKernelIvEEvv,(.L_x_555 - _ZN3cub18CUB_300001_SM_10006detail11EmptyKernelIvEEvv)
        .other          _ZN3cub18CUB_300001_SM_10006detail11EmptyKernelIvEEvv,@"STO_CUDA_ENTRY STV_DEFAULT"
_ZN3cub18CUB_300001_SM_10006detail11EmptyKernelIvEEvv:
.text._ZN3cub18CUB_300001_SM_10006detail11EmptyKernelIvEEvv:
[----:B------:R-:W-:Y:S01]  /*0000*/  LDC R1, c[0x0][0x37c] ;  /* 0x0000df00ff017b82 */ /* 0x000fe20000000800 */
[----:B------:R-:W-:Y:S05]  /*0010*/  EXIT ;  /* 0x000000000000794d */ /* 0x000fea0003800000 */
.L_x_544:
        /* <DEDUP_REMOVED lines=14> */
.L_x_555:


//--------------------- .nv.shared._ZN3cub18CUB_300001_SM_10006detail6reduce18DeviceReduceKernelINS2_10policy_hubIN4cuda3std3__45tupleIJddddddEEEy9tuple_sumE10Policy1000EN6thrust24THRUST_300001_SM_1000_NS17counting_iteratorIiNSE_11use_defaultESG_SG_EEySA_S9_13saxpy_functorILb0EEEEvT0_PT3_T1_NS0_13GridEvenShareISN_EET2_T4_ --------------------------
	.section	.nv.shared._ZN3cub18CUB_300001_SM_10006detail6reduce18DeviceReduceKernelINS2_10policy_hubIN4cuda3std3__45tupleIJddddddEEEy9tuple_sumE10Policy1000EN6thrust24THRUST_300001_SM_1000_NS17counting_iteratorIiNSE_11use_defaultESG_SG_EEySA_S9_13saxpy_functorILb0EEEEvT0_PT3_T1_NS0_13GridEvenShareISN_EET2_T4_,"aw",@nobits
	.sectionflags	@""
	.align	8
.nv.shared._ZN3cub18CUB_300001_SM_10006detail6reduce18DeviceReduceKernelINS2_10policy_hubIN4cuda3std3__45tupleIJddddddEEEy9tuple_sumE10Policy1000EN6thrust24THRUST_300001_SM_1000_NS17counting_iteratorIiNSE_11use_defaultESG_SG_EEySA_S9_13saxpy_functorILb0EEEEvT0_PT3_T1_NS0_13GridEvenShareISN_EET2_T4_:
	.zero		1464


//--------------------- .nv.shared.reserved.0     --------------------------
	.section	.nv.shared.reserved.0,"aw",@nobits
	.weak		__nv_reservedSMEM_offset_0_alias
	.size		__nv_reservedSMEM_offset_0_alias, 0, 64
	.other		__nv_reservedSMEM_offset_0_alias,@"STO_CUDA_RESERVED_SHARED STV_DEFAULT"
__nv_reservedSMEM_offset_0_alias:
	.zero		0
	.zero		64


//--------------------- .nv.global                --------------------------
	.section	.nv.global,"aw",@nobits
.nv.global:
	.type		_ZN34_INTERNAL_dde3559a_4_k_cu_ea6d26326thrust24THRUST_300001_SM_1000_NS12placeholders2_8E,@object
	.size		_ZN34_INTERNAL_dde3559a_4_k_cu_ea6d26326thrust24THRUST_300001_SM_1000_NS12placeholders2_8E,(_ZN34_INTERNAL_dde3559a_4_k_cu_ea6d26324cuda3std3__436_GLOBAL__N__dde3559a_4_k_cu_ea6d26326ignoreE - _ZN34_INTERNAL_dde3559a_4_k_cu_ea6d26326thrust24THRUST_300001_SM_1000_NS12placeholders2_8E)
_ZN34_INTERNAL_dde3559a_4_k_cu_ea6d26326thrust24THRUST_300001_SM_1000_NS12placeholders2_8E:
	.zero		1
	.type		_ZN34_INTERNAL_dde3559a_4_k_cu_ea6d26324cuda3std3__436_GLOBAL__N__dde3559a_4_k_cu_ea6d26326ignoreE,@object
	.size		_ZN34_INTERNAL_dde3559a_4_k_cu_ea6d26324cuda3std3__436_GLOBAL__N__dde3559a_4_k_cu_ea6d26326ignoreE,(_ZN34_INTERNAL_dde3559a_4_k_cu_ea6d26324cuda3std6ranges3__45__cpo4dataE - _ZN34_INTERNAL_dde3559a_4_k_cu_ea6d26324cuda3std3__436_GLOBAL__N__dde3559a_4_k_cu_ea6d26326ignoreE)
_ZN34_INTERNAL_dde3559a_4_k_cu_ea6d26324cuda3std3__436_GLOBAL__N__dde3559a_4_k_cu_ea6d26326ignoreE:
	.zero		1
	.type		_ZN34_INTERNAL_dde3559a_4_k_cu_ea6d26324cuda3std6ranges3__45__cpo4dataE,@object
	.size		_ZN34_INTERNAL_dde3559a_4_k_cu_ea6d26324cuda3std6ranges3__45__cpo4dataE,(_ZN34_INTERNAL_dde3559a_4_k_cu_ea6d26326thrust24THRUST_300001_SM_1000_NS6system3cpp3parE - _ZN34_INTERNAL_dde3559a_4_k_cu_ea6d26324cuda3std6ranges3__45__cpo4dataE)
_ZN34_INTERNAL_dde3559a_4_k_cu_ea6d26324cuda3std6ranges3__45__cpo4dataE:
	.zero		1
	.type		_ZN34_INTERNAL_dde3559a_4_k_cu_ea6d26326thrust24THRUST_300001_SM_1000_NS6system3cpp3parE,@object
	.size		_ZN34_INTERNAL_dde3559a_4_k_cu_ea6d26326thrust24THRUST_300001_SM_1000_NS6system3cpp3parE,(_ZN34_INTERNAL_dde3559a_4_k_cu_ea6d26324cuda3std3__45__cpo5beginE - _ZN34_INTERNAL_dde3559a_4_k_cu_ea6d26326thrust24THRUST_300001_SM_1000_NS6system3cpp3parE)
_ZN34_INTERNAL_dde3559a_4_k_cu_ea6d26326thrust24THRUST_300001_SM_1000_NS6system3cpp3parE:
	.zero		1
	.type		_ZN34_INTERNAL_dde3559a_4_k_cu_ea6d26324cuda3std3__45__cpo5beginE,@object
	.size		_ZN34_INTERNAL_dde3559a_4_k_cu_ea6d26324cuda3std3__45__cpo5beginE,(_ZN34_INTERNAL_dde3559a_4_k_cu_ea6d26324cuda3std6ranges3__45__cpo5beginE - _ZN34_INTERNAL_dde3559a_4_k_cu_ea6d26324cuda3std3__45__cpo5beginE)
_ZN34_INTERNAL_dde3559a_4_k_cu_ea6d26324cuda3std3__45__cpo5beginE:
	.zero		1
	.type		_ZN34_INTERNAL_dde3559a_4_k_cu_ea6d26324cuda3std6ranges3__45__cpo5beginE,@object
	.size		_ZN34_INTERNAL_dde3559a_4_k_cu_ea6d26324cuda3std6ranges3__45__cpo5beginE,(_ZN34_INTERNAL_dde3559a_4_k_cu_ea6d26326thrust24THRUST_300001_SM_1000_NS6deviceE - _ZN34_INTERNAL_dde3559a_4_k_cu_ea6d26324cuda3std6ranges3__45__cpo5beginE)
_ZN34_INTERNAL_dde3559a_4_k_cu_ea6d26324cuda3std6ranges3__45__cpo5beginE:
	.zero		1
	.type		_ZN34_INTERNAL_dde3559a_4_k_cu_ea6d26326thrust24THRUST_300001_SM_1000_NS6deviceE,@object
	.size		_ZN34_INTERNAL_dde3559a_4_k_cu_ea6d26326thrust24THRUST_300001_SM_1000_NS6deviceE,(_ZN34_INTERNAL_dde3559a_4_k_cu_ea6d26324cuda3std3__47nulloptE - _ZN34_INTERNAL_dde3559a_4_k_cu_ea6d26326thrust24THRUST_300001_SM_1000_NS6deviceE)
_ZN34_INTERNAL_dde3559a_4_k_cu_ea6d26326thrust24THRUST_300001_SM_1000_NS6deviceE:
	.zero		1
	.type		_ZN34_INTERNAL_dde3559a_4_k_cu_ea6d26324cuda3std3__47nulloptE,@object
	.size		_ZN34_INTERNAL_dde3559a_4_k_cu_ea6d26324cuda3std3__47nulloptE,(_ZN34_INTERNAL_dde3559a_4_k_cu_ea6d26324cuda3std6ranges3__45__cpo8distanceE - _ZN34_INTERNAL_dde3559a_4_k_cu_ea6d26324cuda3std3__47nulloptE)
_ZN34_INTERNAL_dde3559a_4_k_cu_ea6d26324cuda3std3__47nulloptE:
	.zero		1
	.type		_ZN34_INTERNAL_dde3559a_4_k_cu_ea6d26324cuda3std6ranges3__45__cpo8distanceE,@object
	.size		_ZN34_INTERNAL_dde3559a_4_k_cu_ea6d26324cuda3std6ranges3__45__cpo8distanceE,(_ZN34_INTERNAL_dde3559a_4_k_cu_ea6d26326thrust24THRUST_300001_SM_1000_NS12placeholders2_4E - _ZN34_INTERNAL_dde3559a_4_k_cu_ea6d26324cuda3std6ranges3__45__cpo8distanceE)
_ZN34_INTERNAL_dde3559a_4_k_cu_ea6d26324cuda3std6ranges3__45__cpo8distanceE:
	.zero		1
	.type		_ZN34_INTERNAL_dde3559a_4_k_cu_ea6d26326thrust24THRUST_300001_SM_1000_NS12placeholders2_4E,@object
	.size		_ZN34_INTERNAL_dde3559a_4_k_cu_ea6d26326thrust24THRUST_300001_SM_1000_NS12placeholders2_4E,(_ZN34_INTERNAL_dde3559a_4_k_cu_ea6d26324cuda3std3__45__cpo6rbeginE - _ZN34_INTERNAL_dde3559a_4_k_cu_ea6d26326thrust24THRUST_300001_SM_1000_NS12placeholders2_4E)
_ZN34_INTERNAL_dde3559a_4_k_cu_ea6d26326thrust24THRUST_300001_SM_1000_NS12placeholders2_4E:
	.zero		1
	.type		_ZN34_INTERNAL_dde3559a_4_k_cu_ea6d26324cuda3std3__45__cpo6rbeginE,@object
	.size		_ZN34_INTERNAL_dde3559a_4_k_cu_ea6d26324cuda3std3__45__cpo6rbeginE,(_ZN34_INTERNAL_dde3559a_4_k_cu_ea6d26324cuda3std6ranges3__45__cpo7advanceE - _ZN34_INTERNAL_dde3559a_4_k_cu_ea6d26324cuda3std3__45__cpo6rbeginE)
_ZN34_INTERNAL_dde3559a_4_k_cu_ea6d26324cuda3std3__45__cpo6rbeginE:
	.zero		1
	.type		_ZN34_INTERNAL_dde3559a_4_k_cu_ea6d26324cuda3std6ranges3__45__cpo7advanceE,@object
	.size		_ZN34_INTERNAL_dde3559a_4_k_cu_ea6d26324cuda3std6ranges3__45__cpo7advanceE,(_ZN34_INTERNAL_dde3559a_4_k_cu_ea6d26326thrust24THRUST_300001_SM_1000_NS12placeholders3_10E - _ZN34_INTERNAL_dde3559a_4_k_cu_ea6d26324cuda3std6ranges3__45__cpo7advanceE)
_ZN34_INTERNAL_dde3559a_4_k_cu_ea6d26324cuda3std6ranges3__45__cpo7advanceE:
	.zero		1
	.type		_ZN34_INTERNAL_dde3559a_4_k_cu_ea6d26326thrust24THRUST_300001_SM_1000_NS12placeholders3_10E,@object
	.size		_ZN34_INTERNAL_dde3559a_4_k_cu_ea6d26326thrust24THRUST_300001_SM_1000_NS12placeholders3_10E,(_ZN34_INTERNAL_dde3559a_4_k_cu_ea6d26324cuda3std3__48in_placeE - _ZN34_INTERNAL_dde3559a_4_k_cu_ea6d26326thrust24THRUST_300001_SM_1000_NS12placeholders3_10E)
_ZN34_INTERNAL_dde3559a_4_k_cu_ea6d26326thrust24THRUST_300001_SM_1000_NS12placeholders3_10E:
	.zero		1
	.type		_ZN34_INTERNAL_dde3559a_4_k_cu_ea6d26324cuda3std3__48in_placeE,@object
	.size		_ZN34_INTERNAL_dde3559a_4_k_cu_ea6d26324cuda3std3__48in_placeE,(_ZN34_INTERNAL_dde3559a_4_k_cu_ea6d26324cuda3std6ranges3__45__cpo4sizeE - _ZN34_INTERNAL_dde3559a_4_k_cu_ea6d26324cuda3std3__48in_placeE)
_ZN34_INTERNAL_dde3559a_4_k_cu_ea6d26324cuda3std3__48in_placeE:
	.zero		1
	.type		_ZN34_INTERNAL_dde3559a_4_k_cu_ea6d26324cuda3std6ranges3__45__cpo4sizeE,@object
	.size		_ZN34_INTERNAL_dde3559a_4_k_cu_ea6d26324cuda3std6ranges3__45__cpo4sizeE,(_ZN34_INTERNAL_dde3559a_4_k_cu_ea6d26326thrust24THRUST_300001_SM_1000_NS12placeholders2_2E - _ZN34_INTERNAL_dde3559a_4_k_cu_ea6d26324cuda3std6ranges3__45__cpo4sizeE)
_ZN34_INTERNAL_dde3559a_4_k_cu_ea6d26324cuda3std6ranges3__45__cpo4sizeE:
	.zero		1
	.type		_ZN34_INTERNAL_dde3559a_4_k_cu_ea6d26326thrust24THRUST_300001_SM_1000_NS12placeholders2_2E,@object
	.size		_ZN34_INTERNAL_dde3559a_4_k_cu_ea6d26326thrust24THRUST_300001_SM_1000_NS12placeholders2_2E,(_ZN34_INTERNAL_dde3559a_4_k_cu_ea6d26324cuda3std3__45__cpo6cbeginE - _ZN34_INTERNAL_dde3559a_4_k_cu_ea6d26326thrust24THRUST_300001_SM_1000_NS12placeholders2_2E)
_ZN34_INTERNAL_dde3559a_4_k_cu_ea6d26326thrust24THRUST_300001_SM_1000_NS12placeholders2_2E:
	.zero		1
	.type		_ZN34_INTERNAL_dde3559a_4_k_cu_ea6d26324cuda3std3__45__cpo6cbeginE,@object
	.size		_ZN34_INTERNAL_dde3559a_4_k_cu_ea6d26324cuda3std3__45__cpo6cbeginE,(_ZN34_INTERNAL_dde3559a_4_k_cu_ea6d26324cuda3std6ranges3__45__cpo6cbeginE - _ZN34_INTERNAL_dde3559a_4_k_cu_ea6d26324cuda3std3__45__cpo6cbeginE)
_ZN34_INTERNAL_dde3559a_4_k_cu_ea6d26324cuda3std3__45__cpo6cbeginE:
	.zero		1
	.type		_ZN34_INTERNAL_dde3559a_4_k_cu_ea6d26324cuda3std6ranges3__45__cpo6cbeginE,@object
	.size		_ZN34_INTERNAL_dde3559a_4_k_cu_ea6d26324cuda3std6ranges3__45__cpo6cbeginE,(_ZN34_INTERNAL_dde3559a_4_k_cu_ea6d26326thrust24THRUST_300001_SM_1000_NS12placeholders2_6E - _ZN34_INTERNAL_dde3559a_4_k_cu_ea6d26324cuda3std6ranges3__45__cpo6cbeginE)
_ZN34_INTERNAL_dde3559a_4_k_cu_ea6d26324cuda3std6ranges3__45__cpo6cbeginE:
	.zero		1
	.type		_ZN34_INTERNAL_dde3559a_4_k_cu_ea6d26326thrust24THRUST_300001_SM_1000_NS12placeholders2_6E,@object
	.size		_ZN34_INTERNAL_dde3559a_4_k_cu_ea6d26326thrust24THRUST_300001_SM_1000_NS12placeholders2_6E,(_ZN34_INTERNAL_dde3559a_4_k_cu_ea6d26324cuda3std3__45__cpo7crbeginE - _ZN34_INTERNAL_dde3559a_4_k_cu_ea6d26326thrust24THRUST_300001_SM_1000_NS12placeholders2_6E)
_ZN34_INTERNAL_dde3559a_4_k_cu_ea6d26326thrust24THRUST_300001_SM_1000_NS12placeholders2_6E:
	.zero		1
	.type		_ZN34_INTERNAL_dde3559a_4_k_cu_ea6d26324cuda3std3__45__cpo7crbeginE,@object
	.size		_ZN34_INTERNAL_dde3559a_4_k_cu_ea6d26324cuda3std3__45__cpo7crbeginE,(_ZN34_INTERNAL_dde3559a_4_k_cu_ea6d26324cuda3std6ranges3__45__cpo4nextE - _ZN34_INTERNAL_dde3559a_4_k_cu_ea6d26324cuda3std3__45__cpo7crbeginE)
_ZN34_INTERNAL_dde3559a_4_k_cu_ea6d26324cuda3std3__45__cpo7crbeginE:
	.zero		1
	.type		_ZN34_INTERNAL_dde3559a_4_k_cu_ea6d26324cuda3std6ranges3__45__cpo4nextE,@object
	.size		_ZN34_INTERNAL_dde3559a_4_k_cu_ea6d26324cuda3std6ranges3__45__cpo4nextE,(_ZN34_INTERNAL_dde3559a_4_k_cu_ea6d26324cuda3std6ranges3__45__cpo4swapE - _ZN34_INTERNAL_dde3559a_4_k_cu_ea6d26324cuda3std6ranges3__45__cpo4nextE)
_ZN34_INTERNAL_dde3559a_4_k_cu_ea6d26324cuda3std6ranges3__45__cpo4nextE:
	.zero		1
	.type		_ZN34_INTERNAL_dde3559a_4_k_cu_ea6d26324cuda3std6ranges3__45__cpo4swapE,@object
	.size		_ZN34_INTERNAL_dde3559a_4_k_cu_ea6d26324cuda3std6ranges3__45__cpo4swapE,(_ZN34_INTERNAL_dde3559a_4_k_cu_ea6d26326thrust24THRUST_300001_SM_1000_NS8cuda_cub10par_nosyncE - _ZN34_INTERNAL_dde3559a_4_k_cu_ea6d26324cuda3std6ranges3__45__cpo4swapE)
_ZN34_INTERNAL_dde3559a_4_k_cu_ea6d26324cuda3std6ranges3__45__cpo4swapE:
	.zero		1
	.type		_ZN34_INTERNAL_dde3559a_4_k_cu_ea6d26326thrust24THRUST_300001_SM_1000_NS8cuda_cub10par_nosyncE,@object
	.size		_ZN34_INTERNAL_dde3559a_4_k_cu_ea6d26326thrust24THRUST_300001_SM_1000_NS8cuda_cub10par_nosyncE,(_ZN34_INTERNAL_dde3559a_4_k_cu_ea6d26326thrust24THRUST_300001_SM_1000_NS3seqE - _ZN34_INTERNAL_dde3559a_4_k_cu_ea6d26326thrust24THRUST_300001_SM_1000_NS8cuda_cub10par_nosyncE)
_ZN34_INTERNAL_dde3559a_4_k_cu_ea6d26326thrust24THRUST_300001_SM_1000_NS8cuda_cub10par_nosyncE:
	.zero		1
	.type		_ZN34_INTERNAL_dde3559a_4_k_cu_ea6d26326thrust24THRUST_300001_SM_1000_NS3seqE,@object
	.size		_ZN34_INTERNAL_dde3559a_4_k_cu_ea6d26326thrust24THRUST_300001_SM_1000_NS3seqE,(_ZN34_INTERNAL_dde3559a_4_k_cu_ea6d26324cuda3std3__420unreachable_sentinelE - _ZN34_INTERNAL_dde3559a_4_k_cu_ea6d26326thrust24THRUST_300001_SM_1000_NS3seqE)
_ZN34_INTERNAL_dde3559a_4_k_cu_ea6d26326thrust24THRUST_300001_SM_1000_NS3seqE:
	.zero		1
	.type		_ZN34_INTERNAL_dde3559a_4_k_cu_ea6d26324cuda3std3__420unreachable_sentinelE,@object
	.size		_ZN34_INTERNAL_dde3559a_4_k_cu_ea6d26324cuda3std3__420unreachable_sentinelE,(_ZN34_INTERNAL_dde3559a_4_k_cu_ea6d26324cuda3std6ranges3__45__cpo5ssizeE - _ZN34_INTERNAL_dde3559a_4_k_cu_ea6d26324cuda3std3__420unreachable_sentinelE)
_ZN34_INTERNAL_dde3559a_4_k_cu_ea6d26324cuda3std3__420unreachable_sentinelE:
	.zero		1
	.type		_ZN34_INTERNAL_dde3559a_4_k_cu_ea6d26324cuda3std6ranges3__45__cpo5ssizeE,@object
	.size		_ZN34_INTERNAL_dde3559a_4_k_cu_ea6d26324cuda3std6ranges3__45__cpo5ssizeE,(_ZN34_INTERNAL_dde3559a_4_k_cu_ea6d26326thrust24THRUST_300001_SM_1000_NS12placeholders2_3E - _ZN34_INTERNAL_dde3559a_4_k_cu_ea6d26324cuda3std6ranges3__45__cpo5ssizeE)
_ZN34_INTERNAL_dde3559a_4_k_cu_ea6d26324cuda3std6ranges3__45__cpo5ssizeE:
	.zero		1
	.type		_ZN34_INTERNAL_dde3559a_4_k_cu_ea6d26326thrust24THRUST_300001_SM_1000_NS12placeholders2_3E,@object
	.size		_ZN34_INTERNAL_dde3559a_4_k_cu_ea6d26326thrust24THRUST_300001_SM_1000_NS12placeholders2_3E,(_ZN34_INTERNAL_dde3559a_4_k_cu_ea6d26324cuda3std3__45__cpo4cendE - _ZN34_INTERNAL_dde3559a_4_k_cu_ea6d26326thrust24THRUST_300001_SM_1000_NS12placeholders2_3E)
_ZN34_INTERNAL_dde3559a_4_k_cu_ea6d26326thrust24THRUST_300001_SM_1000_NS12placeholders2_3E:
	.zero		1
	.type		_ZN34_INTERNAL_dde3559a_4_k_cu_ea6d26324cuda3std3__45__cpo4cendE,@object
	.size		_ZN34_INTERNAL_dde3559a_4_k_cu_ea6d26324cuda3std3__45__cpo4cendE,(_ZN34_INTERNAL_dde3559a_4_k_cu_ea6d26324cuda3std6ranges3__45__cpo4cendE - _ZN34_INTERNAL_dde3559a_4_k_cu_ea6d26324cuda3std3__45__cpo4cendE)
_ZN34_INTERNAL_dde3559a_4_k_cu_ea6d26324cuda3std3__45__cpo4cendE:
	.zero		1
	.type		_ZN34_INTERNAL_dde3559a_4_k_cu_ea6d26324cuda3std6ranges3__45__cpo4cendE,@object
	.size		_ZN34_INTERNAL_dde3559a_4_k_cu_ea6d26324cuda3std6ranges3__45__cpo4cendE,(_ZN34_INTERNAL_dde3559a_4_k_cu_ea6d26326thrust24THRUST_300001_SM_1000_NS12placeholders2_7E - _ZN34_INTERNAL_dde3559a_4_k_cu_ea6d26324cuda3std6ranges3__45__cpo4cendE)
_ZN34_INTERNAL_dde3559a_4_k_cu_ea6d26324cuda3std6ranges3__45__cpo4cendE:
	.zero		1
	.type		_ZN34_INTERNAL_dde3559a_4_k_cu_ea6d26326thrust24THRUST_300001_SM_1000_NS12placeholders2_7E,@object
	.size		_ZN34_INTERNAL_dde3559a_4_k_cu_ea6d26326thrust24THRUST_300001_SM_1000_NS12placeholders2_7E,(_ZN34_INTERNAL_dde3559a_4_k_cu_ea6d26324cuda3std3__45__cpo5crendE - _ZN34_INTERNAL_dde3559a_4_k_cu_ea6d26326thrust24THRUST_300001_SM_1000_NS12placeholders2_7E)
_ZN34_INTERNAL_dde3559a_4_k_cu_ea6d26326thrust24THRUST_300001_SM_1000_NS12placeholders2_7E:
	.zero		1
	.type		_ZN34_INTERNAL_dde3559a_4_k_cu_ea6d26324cuda3std3__45__cpo5crendE,@object
	.size		_ZN34_INTERNAL_dde3559a_4_k_cu_ea6d26324cuda3std3__45__cpo5crendE,(_ZN34_INTERNAL_dde3559a_4_k_cu_ea6d26324cuda3std6ranges3__45__cpo4prevE - _ZN34_INTERNAL_dde3559a_4_k_cu_ea6d26324cuda3std3__45__cpo5crendE)
_ZN34_INTERNAL_dde3559a_4_k_cu_ea6d26324cuda3std3__45__cpo5crendE:
	.zero		1
	.type		_ZN34_INTERNAL_dde3559a_4_k_cu_ea6d26324cuda3std6ranges3__45__cpo4prevE,@object
	.size		_ZN34_INTERNAL_dde3559a_4_k_cu_ea6d26324cuda3std6ranges3__45__cpo4prevE,(_ZN34_INTERNAL_dde3559a_4_k_cu_ea6d26324cuda3std6ranges3__45__cpo9iter_moveE - _ZN34_INTERNAL_dde3559a_4_k_cu_ea6d26324cuda3std6ranges3__45__cpo4prevE)
_ZN34_INTERNAL_dde3559a_4_k_cu_ea6d26324cuda3std6ranges3__45__cpo4prevE:
	.zero		1
	.type		_ZN34_INTERNAL_dde3559a_4_k_cu_ea6d26324cuda3std6ranges3__45__cpo9iter_moveE,@object
	.size		_ZN34_INTERNAL_dde3559a_4_k_cu_ea6d26324cuda3std6ranges3__45__cpo9iter_moveE,(_ZN34_INTERNAL_dde3559a_4_k_cu_ea6d26326thrust24THRUST_300001_SM_1000_NS6system6detail10sequential3seqE - _ZN34_INTERNAL_dde3559a_4_k_cu_ea6d26324cuda3std6ranges3__45__cpo9iter_moveE)
_ZN34_INTERNAL_dde3559a_4_k_cu_ea6d26324cuda3std6ranges3__45__cpo9iter_moveE:
	.zero		1
	.type		_ZN34_INTERNAL_dde3559a_4_k_cu_ea6d26326thrust24THRUST_300001_SM_1000_NS6system6detail10sequential3seqE,@object
	.size		_ZN34_INTERNAL_dde3559a_4_k_cu_ea6d26326thrust24THRUST_300001_SM_1000_NS6system6detail10sequential3seqE,(_ZN34_INTERNAL_dde3559a_4_k_cu_ea6d26326thrust24THRUST_300001_SM_1000_NS12placeholders2_9E - _ZN34_INTERNAL_dde3559a_4_k_cu_ea6d26326thrust24THRUST_300001_SM_1000_NS6system6detail10sequential3seqE)
_ZN34_INTERNAL_dde3559a_4_k_cu_ea6d26326thrust24THRUST_300001_SM_1000_NS6system6detail10sequential3seqE:
	.zero		1
	.type		_ZN34_INTERNAL_dde3559a_4_k_cu_ea6d26326thrust24THRUST_300001_SM_1000_NS12placeholders2_9E,@object
	.size		_ZN34_INTERNAL_dde3559a_4_k_cu_ea6d26326thrust24THRUST_300001_SM_1000_NS12placeholders2_9E,(_ZN34_INTERNAL_dde3559a_4_k_cu_ea6d26324cuda3std3__419piecewise_constructE - _ZN34_INTERNAL_dde3559a_4_k_cu_ea6d26326thrust24THRUST_300001_SM_1000_NS12placeholders2_9E)
_ZN34_INTERNAL_dde3559a_4_k_cu_ea6d26326thrust24THRUST_300001_SM_1000_NS12placeholders2_9E:
	.zero		1
	.type		_ZN34_INTERNAL_dde3559a_4_k_cu_ea6d26324cuda3std3__419piecewise_constructE,@object
	.size		_ZN34_INTERNAL_dde3559a_4_k_cu_ea6d26324cuda3std3__419piecewise_constructE,(_ZN34_INTERNAL_dde3559a_4_k_cu_ea6d26324cuda3std6ranges3__45__cpo5cdataE - _ZN34_INTERNAL_dde3559a_4_k_cu_ea6d26324cuda3std3__419piecewise_constructE)
_ZN34_INTERNAL_dde3559a_4_k_cu_ea6d26324cuda3std3__419piecewise_constructE:
	.zero		1
	.type		_ZN34_INTERNAL_dde3559a_4_k_cu_ea6d26324cuda3std6ranges3__45__cpo5cdataE,@object
	.size		_ZN34_INTERNAL_dde3559a_4_k_cu_ea6d26324cuda3std6ranges3__45__cpo5cdataE,(_ZN34_INTERNAL_dde3559a_4_k_cu_ea6d26326thrust24THRUST_300001_SM_1000_NS12placeholders2_1E - _ZN34_INTERNAL_dde3559a_4_k_cu_ea6d26324cuda3std6ranges3__45__cpo5cdataE)
_ZN34_INTERNAL_dde3559a_4_k_cu_ea6d26324cuda3std6ranges3__45__cpo5cdataE:
	.zero		1
	.type		_ZN34_INTERNAL_dde3559a_4_k_cu_ea6d26326thrust24THRUST_300001_SM_1000_NS12placeholders2_1E,@object
	.size		_ZN34_INTERNAL_dde3559a_4_k_cu_ea6d26326thrust24THRUST_300001_SM_1000_NS12placeholders2_1E,(_ZN34_INTERNAL_dde3559a_4_k_cu_ea6d26324cuda3std3__45__cpo3endE - _ZN34_INTERNAL_dde3559a_4_k_cu_ea6d26326thrust24THRUST_300001_SM_1000_NS12placeholders2_1E)
_ZN34_INTERNAL_dde3559a_4_k_cu_ea6d26326thrust24THRUST_300001_SM_1000_NS12placeholders2_1E:
	.zero		1
	.type		_ZN34_INTERNAL_dde3559a_4_k_cu_ea6d26324cuda3std3__45__cpo3endE,@object
	.size		_ZN34_INTERNAL_dde3559a_4_k_cu_ea6d26324cuda3std3__45__cpo3endE,(_ZN34_INTERNAL_dde3559a_4_k_cu_ea6d26324cuda3std6ranges3__45__cpo3endE - _ZN34_INTERNAL_dde3559a_4_k_cu_ea6d26324cuda3std3__45__cpo3endE)
_ZN34_INTERNAL_dde3559a_4_k_cu_ea6d26324cuda3std3__45__cpo3endE:
	.zero		1
	.type		_ZN34_INTERNAL_dde3559a_4_k_cu_ea6d26324cuda3std6ranges3__45__cpo3endE,@object
	.size		_ZN34_INTERNAL_dde3559a_4_k_cu_ea6d26324cuda3std6ranges3__45__cpo3endE,(_ZN34_INTERNAL_dde3559a_4_k_cu_ea6d26326thrust24THRUST_300001_SM_1000_NS12placeholders2_5E - _ZN34_INTERNAL_dde3559a_4_k_cu_ea6d26324cuda3std6ranges3__45__cpo3endE)
_ZN34_INTERNAL_dde3559a_4_k_cu_ea6d26324cuda3std6ranges3__45__cpo3endE:
	.zero		1
	.type		_ZN34_INTERNAL_dde3559a_4_k_cu_ea6d26326thrust24THRUST_300001_SM_1000_NS12placeholders2_5E,@object
	.size		_ZN34_INTERNAL_dde3559a_4_k_cu_ea6d26326thrust24THRUST_300001_SM_1000_NS12placeholders2_5E,(_ZN34_INTERNAL_dde3559a_4_k_cu_ea6d26324cuda3std3__45__cpo4rendE - _ZN34_INTERNAL_dde3559a_4_k_cu_ea6d26326thrust24THRUST_300001_SM_1000_NS12placeholders2_5E)
_ZN34_INTERNAL_dde3559a_4_k_cu_ea6d26326thrust24THRUST_300001_SM_1000_NS12placeholders2_5E:
	.zero		1
	.type		_ZN34_INTERNAL_dde3559a_4_k_cu_ea6d26324cuda3std3__45__cpo4rendE,@object
	.size		_ZN34_INTERNAL_dde3559a_4_k_cu_ea6d26324cuda3std3__45__cpo4rendE,(_ZN34_INTERNAL_dde3559a_4_k_cu_ea6d26324cuda3std6ranges3__45__cpo9iter_swapE - _ZN34_INTERNAL_dde3559a_4_k_cu_ea6d26324cuda3std3__45__cpo4rendE)
_ZN34_INTERNAL_dde3559a_4_k_cu_ea6d26324cuda3std3__45__cpo4rendE:
	.zero		1
	.type		_ZN34_INTERNAL_dde3559a_4_k_cu_ea6d26324cuda3std6ranges3__45__cpo9iter_swapE,@object
	.size		_ZN34_INTERNAL_dde3559a_4_k_cu_ea6d26324cuda3std6ranges3__45__cpo9iter_swapE,(_ZN34_INTERNAL_dde3559a_4_k_cu_ea6d26324cuda3std3__48unexpectE - _ZN34_INTERNAL_dde3559a_4_k_cu_ea6d26324cuda3std6ranges3__45__cpo9iter_swapE)
_ZN34_INTERNAL_dde3559a_4_k_cu_ea6d26324cuda3std6ranges3__45__cpo9iter_swapE:
	.zero		1
	.type		_ZN34_INTERNAL_dde3559a_4_k_cu_ea6d26324cuda3std3__48unexpectE,@object
	.size		_ZN34_INTERNAL_dde3559a_4_k_cu_ea6d26324cuda3std3__48unexpectE,(_ZN34_INTERNAL_dde3559a_4_k_cu_ea6d26326thrust24THRUST_300001_SM_1000_NS8cuda_cub3parE - _ZN34_INTERNAL_dde3559a_4_k_cu_ea6d26324cuda3std3__48unexpectE)
_ZN34_INTERNAL_dde3559a_4_k_cu_ea6d26324cuda3std3__48unexpectE:
	.zero		1
	.type		_ZN34_INTERNAL_dde3559a_4_k_cu_ea6d26326thrust24THRUST_300001_SM_1000_NS8cuda_cub3parE,@object
	.size		_ZN34_INTERNAL_dde3559a_4_k_cu_ea6d26326thrust24THRUST_300001_SM_1000_NS8cuda_cub3parE,(.L_29 - _ZN34_INTERNAL_dde3559a_4_k_cu_ea6d26326thrust24THRUST_300001_SM_1000_NS8cuda_cub3parE)
_ZN34_INTERNAL_dde3559a_4_k_cu_ea6d26326thrust24THRUST_300001_SM_1000_NS8cuda_cub3parE:
	.zero		1
.L_29:


//--------------------- .nv.shared._ZN3cub18CUB_300001_SM_10006detail6reduce28DeviceReduceSingleTileKernelINS2_10policy_hubIN4cuda3std3__45tupleIJddddddEEEy9tuple_sumE10Policy1000EN6thrust24THRUST_300001_SM_1000_NS17counting_iteratorIiNSE_11use_defaultESG_SG_EEPS9_ySA_S9_S9_13saxpy_functorILb0EEEEvT0_T1_T2_T3_T4_T6_ --------------------------
	.section	.nv.shared._ZN3cub18CUB_300001_SM_10006detail6reduce28DeviceReduceSingleTileKernelINS2_10policy_hubIN4cuda3std3__45tupleIJddddddEEEy9tuple_sumE10Policy1000EN6thrust24THRUST_300001_SM_1000_NS17counting_iteratorIiNSE_11use_defaultESG_SG_EEPS9_ySA_S9_S9_13saxpy_functorILb0EEEEvT0_T1_T2_T3_T4_T6_,"aw",@nobits
	.sectionflags	@""
	.align	8
.nv.shared._ZN3cub18CUB_300001_SM_10006detail6reduce28DeviceReduceSingleTileKernelINS2_10policy_hubIN4cuda3std3__45tupleIJddddddEEEy9tuple_sumE10Policy1000EN6thrust24THRUST_300001_SM_1000_NS17counting_iteratorIiNSE_11use_defaultESG_SG_EEPS9_ySA_S9_S9_13saxpy_functorILb0EEEEvT0_T1_T2_T3_T4_T6_:
	.zero		1464


//--------------------- .nv.shared._ZN3cub18CUB_300001_SM_10006detail6reduce18DeviceReduceKernelINS2_10policy_hubIN4cuda3std3__45tupleIJddddddEEEj9tuple_sumE10Policy1000EN6thrust24THRUST_300001_SM_1000_NS17counting_iteratorIiNSE_11use_defaultESG_SG_EEjSA_S9_13saxpy_functorILb0EEEEvT0_PT3_T1_NS0_13GridEvenShareISN_EET2_T4_ --------------------------
	.section	.nv.shared._ZN3cub18CUB_300001_SM_10006detail6reduce18DeviceReduceKernelINS2_10policy_hubIN4cuda3std3__45tupleIJddddddEEEj9tuple_sumE10Policy1000EN6thrust24THRUST_300001_SM_1000_NS17counting_iteratorIiNSE_11use_defaultESG_SG_EEjSA_S9_13saxpy_functorILb0EEEEvT0_PT3_T1_NS0_13GridEvenShareISN_EET2_T4_,"aw",@nobits
	.sectionflags	@""
	.align	8
.nv.shared._ZN3cub18CUB_300001_SM_10006detail6reduce18DeviceReduceKernelINS2_10policy_hubIN4cuda3std3__45tupleIJddddddEEEj9tuple_sumE10Policy1000EN6thrust24THRUST_300001_SM_1000_NS17counting_iteratorIiNSE_11use_defaultESG_SG_EEjSA_S9_13saxpy_functorILb0EEEEvT0_PT3_T1_NS0_13GridEvenShareISN_EET2_T4_:
	.zero		1464


//--------------------- .nv.shared._ZN3cub18CUB_300001_SM_10006detail6reduce28DeviceReduceSingleTileKernelINS2_10policy_hubIN4cuda3std3__45tupleIJddddddEEEj9tuple_sumE10Policy1000EN6thrust24THRUST_300001_SM_1000_NS17counting_iteratorIiNSE_11use_defaultESG_SG_EEPS9_jSA_S9_S9_13saxpy_functorILb0EEEEvT0_T1_T2_T3_T4_T6_ --------------------------
	.section	.nv.shared._ZN3cub18CUB_300001_SM_10006detail6reduce28DeviceReduceSingleTileKernelINS2_10policy_hubIN4cuda3std3__45tupleIJddddddEEEj9tuple_sumE10Policy1000EN6thrust24THRUST_300001_SM_1000_NS17counting_iteratorIiNSE_11use_defaultESG_SG_EEPS9_jSA_S9_S9_13saxpy_functorILb0EEEEvT0_T1_T2_T3_T4_T6_,"aw",@nobits
	.sectionflags	@""
	.align	8
.nv.shared._ZN3cub18CUB_300001_SM_10006detail6reduce28DeviceReduceSingleTileKernelINS2_10policy_hubIN4cuda3std3__45tupleIJddddddEEEj9tuple_sumE10Policy1000EN6thrust24THRUST_300001_SM_1000_NS17counting_iteratorIiNSE_11use_defaultESG_SG_EEPS9_jSA_S9_S9_13saxpy_functorILb0EEEEvT0_T1_T2_T3_T4_T6_:
	.zero		1464


//--------------------- .nv.shared._ZN3cub18CUB_300001_SM_10006detail6reduce28DeviceReduceSingleTileKernelINS2_10policy_hubIN4cuda3std3__45tupleIJddddddEEEy9tuple_sumE10Policy1000EPS9_SD_iSA_S9_S9_NS7_10__identityEEEvT0_T1_T2_T3_T4_T6_ --------------------------
	.section	.nv.shared._ZN3cub18CUB_300001_SM_10006detail6reduce28DeviceReduceSingleTileKernelINS2_10policy_hubIN4cuda3std3__45tupleIJddddddEEEy9tuple_sumE10Policy1000EPS9_SD_iSA_S9_S9_NS7_10__identityEEEvT0_T1_T2_T3_T4_T6_,"aw",@nobits
	.sectionflags	@""
	.align	8
.nv.shared._ZN3cub18CUB_300001_SM_10006detail6reduce28DeviceReduceSingleTileKernelINS2_10policy_hubIN4cuda3std3__45tupleIJddddddEEEy9tuple_sumE10Policy1000EPS9_SD_iSA_S9_S9_NS7_10__identityEEEvT0_T1_T2_T3_T4_T6_:
	.zero		1464


//--------------------- .nv.shared._ZN3cub18CUB_300001_SM_10006detail6reduce18DeviceReduceKernelINS2_10policy_hubIN4cuda3std3__45tupleIJddddddEEEy9tuple_sumE10Policy1000EN6thrust24THRUST_300001_SM_1000_NS17counting_iteratorIiNSE_11use_defaultESG_SG_EEySA_S9_13saxpy_functorILb1EEEEvT0_PT3_T1_NS0_13GridEvenShareISN_EET2_T4_ --------------------------
	.section	.nv.shared._ZN3cub18CUB_300001_SM_10006detail6reduce18DeviceReduceKernelINS2_10policy_hubIN4cuda3std3__45tupleIJddddddEEEy9tuple_sumE10Policy1000EN6thrust24THRUST_300001_SM_1000_NS17counting_iteratorIiNSE_11use_defaultESG_SG_EEySA_S9_13saxpy_functorILb1EEEEvT0_PT3_T1_NS0_13GridEvenShareISN_EET2_T4_,"aw",@nobits
	.sectionflags	@""
	.align	8
.nv.shared._ZN3cub18CUB_300001_SM_10006detail6reduce18DeviceReduceKernelINS2_10policy_hubIN4cuda3std3__45tupleIJddddddEEEy9tuple_sumE10Policy1000EN6thrust24THRUST_300001_SM_1000_NS17counting_iteratorIiNSE_11use_defaultESG_SG_EEySA_S9_13saxpy_functorILb1EEEEvT0_PT3_T1_NS0_13GridEvenShareISN_EET2_T4_:
	.zero		1464


//--------------------- .nv.shared._ZN3cub18CUB_300001_SM_10006detail6reduce28DeviceReduceSingleTileKernelINS2_10policy_hubIN4cuda3std3__45tupleIJddddddEEEy9tuple_sumE10Policy1000EN6thrust24THRUST_300001_SM_1000_NS17counting_iteratorIiNSE_11use_defaultESG_SG_EEPS9_ySA_S9_S9_13saxpy_functorILb1EEEEvT0_T1_T2_T3_T4_T6_ --------------------------
	.section	.nv.shared._ZN3cub18CUB_300001_SM_10006detail6reduce28DeviceReduceSingleTileKernelINS2_10policy_hubIN4cuda3std3__45tupleIJddddddEEEy9tuple_sumE10Policy1000EN6thrust24THRUST_300001_SM_1000_NS17counting_iteratorIiNSE_11use_defaultESG_SG_EEPS9_ySA_S9_S9_13saxpy_functorILb1EEEEvT0_T1_T2_T3_T4_T6_,"aw",@nobits
	.sectionflags	@""
	.align	8
.nv.shared._ZN3cub18CUB_300001_SM_10006detail6reduce28DeviceReduceSingleTileKernelINS2_10policy_hubIN4cuda3std3__45tupleIJddddddEEEy9tuple_sumE10Policy1000EN6thrust24THRUST_300001_SM_1000_NS17counting_iteratorIiNSE_11use_defaultESG_SG_EEPS9_ySA_S9_S9_13saxpy_functorILb1EEEEvT0_T1_T2_T3_T4_T6_:
	.zero		1464


//--------------------- .nv.shared._ZN3cub18CUB_300001_SM_10006detail6reduce28DeviceReduceSingleTileKernelINS2_10policy_hubIN4cuda3std3__45tupleIJddddddEEEj9tuple_sumE10Policy1000EPS9_SD_iSA_S9_S9_NS7_10__identityEEEvT0_T1_T2_T3_T4_T6_ --------------------------
	.section	.nv.shared._ZN3cub18CUB_300001_SM_10006detail6reduce28DeviceReduceSingleTileKernelINS2_10policy_hubIN4cuda3std3__45tupleIJddddddEEEj9tuple_sumE10Policy1000EPS9_SD_iSA_S9_S9_NS7_10__identityEEEvT0_T1_T2_T3_T4_T6_,"aw",@nobits
	.sectionflags	@""
	.align	8
.nv.shared._ZN3cub18CUB_300001_SM_10006detail6reduce28DeviceReduceSingleTileKernelINS2_10policy_hubIN4cuda3std3__45tupleIJddddddEEEj9tuple_sumE10Policy1000EPS9_SD_iSA_S9_S9_NS7_10__identityEEEvT0_T1_T2_T3_T4_T6_:
	.zero		1464


//--------------------- .nv.shared._ZN3cub18CUB_300001_SM_10006detail6reduce18DeviceReduceKernelINS2_10policy_hubIN4cuda3std3__45tupleIJddddddEEEj9tuple_sumE10Policy1000EN6thrust24THRUST_300001_SM_1000_NS17counting_iteratorIiNSE_11use_defaultESG_SG_EEjSA_S9_13saxpy_functorILb1EEEEvT0_PT3_T1_NS0_13GridEvenShareISN_EET2_T4_ --------------------------
	.section	.nv.shared._ZN3cub18CUB_300001_SM_10006detail6reduce18DeviceReduceKernelINS2_10policy_hubIN4cuda3std3__45tupleIJddddddEEEj9tuple_sumE10Policy1000EN6thrust24THRUST_300001_SM_1000_NS17counting_iteratorIiNSE_11use_defaultESG_SG_EEjSA_S9_13saxpy_functorILb1EEEEvT0_PT3_T1_NS0_13GridEvenShareISN_EET2_T4_,"aw",@nobits
	.sectionflags	@""
	.align	8
.nv.shared._ZN3cub18CUB_300001_SM_10006detail6reduce18DeviceReduceKernelINS2_10policy_hubIN4cuda3std3__45tupleIJddddddEEEj9tuple_sumE10Policy1000EN6thrust24THRUST_300001_SM_1000_NS17counting_iteratorIiNSE_11use_defaultESG_SG_EEjSA_S9_13saxpy_functorILb1EEEEvT0_PT3_T1_NS0_13GridEvenShareISN_EET2_T4_:
	.zero		1464


//--------------------- .nv.shared._ZN3cub18CUB_300001_SM_10006detail6reduce28DeviceReduceSingleTileKernelINS2_10policy_hubIN4cuda3std3__45tupleIJddddddEEEj9tuple_sumE10Policy1000EN6thrust24THRUST_300001_SM_1000_NS17counting_iteratorIiNSE_11use_defaultESG_SG_EEPS9_jSA_S9_S9_13saxpy_functorILb1EEEEvT0_T1_T2_T3_T4_T6_ --------------------------
	.section	.nv.shared._ZN3cub18CUB_300001_SM_10006detail6reduce28DeviceReduceSingleTileKernelINS2_10policy_hubIN4cuda3std3__45tupleIJddddddEEEj9tuple_sumE10Policy1000EN6thrust24THRUST_300001_SM_1000_NS17counting_iteratorIiNSE_11use_defaultESG_SG_EEPS9_jSA_S9_S9_13saxpy_functorILb1EEEEvT0_T1_T2_T3_T4_T6_,"aw",@nobits
	.sectionflags	@""
	.align	8
.nv.shared._ZN3cub18CUB_300001_SM_10006detail6reduce28DeviceReduceSingleTileKernelINS2_10policy_hubIN4cuda3std3__45tupleIJddddddEEEj9tuple_sumE10Policy1000EN6thrust24THRUST_300001_SM_1000_NS17counting_iteratorIiNSE_11use_defaultESG_SG_EEPS9_jSA_S9_S9_13saxpy_functorILb1EEEEvT0_T1_T2_T3_T4_T6_:
	.zero		1464


//--------------------- .nv.constant0._ZN3cub18CUB_300001_SM_10006detail6reduce18DeviceReduceKernelINS2_10policy_hubIN4cuda3std3__45tupleIJddddddEEEy9tuple_sumE10Policy1000EN6thrust24THRUST_300001_SM_1000_NS17counting_iteratorIiNSE_11use_defaultESG_SG_EEySA_S9_13saxpy_functorILb0EEEEvT0_PT3_T1_NS0_13GridEvenShareISN_EET2_T4_ --------------------------
	.section	.nv.constant0._ZN3cub18CUB_300001_SM_10006detail6reduce18DeviceReduceKernelINS2_10policy_hubIN4cuda3std3__45tupleIJddddddEEEy9tuple_sumE10Policy1000EN6thrust24THRUST_300001_SM_1000_NS17counting_iteratorIiNSE_11use_defaultESG_SG_EEySA_S9_13saxpy_functorILb0EEEEvT0_PT3_T1_NS0_13GridEvenShareISN_EET2_T4_,"a",@progbits
	.sectionflags	@""
	.align	4
.nv.constant0._ZN3cub18CUB_300001_SM_10006detail6reduce18DeviceReduceKernelINS2_10policy_hubIN4cuda3std3__45tupleIJddddddEEEy9tuple_sumE10Policy1000EN6thrust24THRUST_300001_SM_1000_NS17counting_iteratorIiNSE_11use_defaultESG_SG_EEySA_S9_13saxpy_functorILb0EEEEvT0_PT3_T1_NS0_13GridEvenShareISN_EET2_T4_:
	.zero		1032


//--------------------- .nv.constant0._ZN3cub18CUB_300001_SM_10006detail6reduce28DeviceReduceSingleTileKernelINS2_10policy_hubIN4cuda3std3__45tupleIJddddddEEEy9tuple_sumE10Policy1000EN6thrust24THRUST_300001_SM_1000_NS17counting_iteratorIiNSE_11use_defaultESG_SG_EEPS9_ySA_S9_S9_13saxpy_functorILb0EEEEvT0_T1_T2_T3_T4_T6_ --------------------------
	.section	.nv.constant0._ZN3cub18CUB_300001_SM_10006detail6reduce28DeviceReduceSingleTileKernelINS2_10policy_hubIN4cuda3std3__45tupleIJddddddEEEy9tuple_sumE10Policy1000EN6thrust24THRUST_300001_SM_1000_NS17counting_iteratorIiNSE_11use_defaultESG_SG_EEPS9_ySA_S9_S9_13saxpy_functorILb0EEEEvT0_T1_T2_T3_T4_T6_,"a",@progbits
	.sectionflags	@""
	.align	4
.nv.constant0._ZN3cub18CUB_300001_SM_10006detail6reduce28DeviceReduceSingleTileKernelINS2_10policy_hubIN4cuda3std3__45tupleIJddddddEEEy9tuple_sumE10Policy1000EN6thrust24THRUST_300001_SM_1000_NS17counting_iteratorIiNSE_11use_defaultESG_SG_EEPS9_ySA_S9_S9_13saxpy_functorILb0EEEEvT0_T1_T2_T3_T4_T6_:
	.zero		1008


//--------------------- .nv.constant0._ZN3cub18CUB_300001_SM_10006detail6reduce18DeviceReduceKernelINS2_10policy_hubIN4cuda3std3__45tupleIJddddddEEEj9tuple_sumE10Policy1000EN6thrust24THRUST_300001_SM_1000_NS17counting_iteratorIiNSE_11use_defaultESG_SG_EEjSA_S9_13saxpy_functorILb0EEEEvT0_PT3_T1_NS0_13GridEvenShareISN_EET2_T4_ --------------------------
	.section	.nv.constant0._ZN3cub18CUB_300001_SM_10006detail6reduce18DeviceReduceKernelINS2_10policy_hubIN4cuda3std3__45tupleIJddddddEEEj9tuple_sumE10Policy1000EN6thrust24THRUST_300001_SM_1000_NS17counting_iteratorIiNSE_11use_defaultESG_SG_EEjSA_S9_13saxpy_functorILb0EEEEvT0_PT3_T1_NS0_13GridEvenShareISN_EET2_T4_,"a",@progbits
	.sectionflags	@""
	.align	4
.nv.constant0._ZN3cub18CUB_300001_SM_10006detail6reduce18DeviceReduceKernelINS2_10policy_hubIN4cuda3std3__45tupleIJddddddEEEj9tuple_sumE10Policy1000EN6thrust24THRUST_300001_SM_1000_NS17counting_iteratorIiNSE_11use_defaultESG_SG_EEjSA_S9_13saxpy_functorILb0EEEEvT0_PT3_T1_NS0_13GridEvenShareISN_EET2_T4_:
	.zero		992


//--------------------- .nv.constant0._ZN3cub18CUB_300001_SM_10006detail6reduce28DeviceReduceSingleTileKernelINS2_10policy_hubIN4cuda3std3__45tupleIJddddddEEEj9tuple_sumE10Policy1000EN6thrust24THRUST_300001_SM_1000_NS17counting_iteratorIiNSE_11use_defaultESG_SG_EEPS9_jSA_S9_S9_13saxpy_functorILb0EEEEvT0_T1_T2_T3_T4_T6_ --------------------------
	.section	.nv.constant0._ZN3cub18CUB_300001_SM_10006detail6reduce28DeviceReduceSingleTileKernelINS2_10policy_hubIN4cuda3std3__45tupleIJddddddEEEj9tuple_sumE10Policy1000EN6thrust24THRUST_300001_SM_1000_NS17counting_iteratorIiNSE_11use_defaultESG_SG_EEPS9_jSA_S9_S9_13saxpy_functorILb0EEEEvT0_T1_T2_T3_T4_T6_,"a",@progbits
	.sectionflags	@""
	.align	4
.nv.constant0._ZN3cub18CUB_300001_SM_10006detail6reduce28DeviceReduceSingleTileKernelINS2_10policy_hubIN4cuda3std3__45tupleIJddddddEEEj9tuple_sumE10Policy1000EN6thrust24THRUST_300001_SM_1000_NS17counting_iteratorIiNSE_11use_defaultESG_SG_EEPS9_jSA_S9_S9_13saxpy_functorILb0EEEEvT0_T1_T2_T3_T4_T6_:
	.zero		1000


//--------------------- .nv.constant0._ZN3cub18CUB_300001_SM_10006detail6reduce28DeviceReduceSingleTileKernelINS2_10policy_hubIN4cuda3std3__45tupleIJddddddEEEy9tuple_sumE10Policy1000EPS9_SD_iSA_S9_S9_NS7_10__identityEEEvT0_T1_T2_T3_T4_T6_ --------------------------
	.section	.nv.constant0._ZN3cub18CUB_300001_SM_10006detail6reduce28DeviceReduceSingleTileKernelINS2_10policy_hubIN4cuda3std3__45tupleIJddddddEEEy9tuple_sumE10Policy1000EPS9_SD_iSA_S9_S9_NS7_10__identityEEEvT0_T1_T2_T3_T4_T6_,"a",@progbits
	.sectionflags	@""
	.align	4
.nv.constant0._ZN3cub18CUB_300001_SM_10006detail6reduce28DeviceReduceSingleTileKernelINS2_10policy_hubIN4cuda3std3__45tupleIJddddddEEEy9tuple_sumE10Policy1000EPS9_SD_iSA_S9_S9_NS7_10__identityEEEvT0_T1_T2_T3_T4_T6_:
	.zero		969


//--------------------- .nv.constant0._ZN3cub18CUB_300001_SM_10006detail6reduce18DeviceReduceKernelINS2_10policy_hubIN4cuda3std3__45tupleIJddddddEEEy9tuple_sumE10Policy1000EN6thrust24THRUST_300001_SM_1000_NS17counting_iteratorIiNSE_11use_defaultESG_SG_EEySA_S9_13saxpy_functorILb1EEEEvT0_PT3_T1_NS0_13GridEvenShareISN_EET2_T4_ --------------------------
	.section	.nv.constant0._ZN3cub18CUB_300001_SM_10006detail6reduce18DeviceReduceKernelINS2_10policy_hubIN4cuda3std3__45tupleIJddddddEEEy9tuple_sumE10Policy1000EN6thrust24THRUST_300001_SM_1000_NS17counting_iteratorIiNSE_11use_defaultESG_SG_EEySA_S9_13saxpy_functorILb1EEEEvT0_PT3_T1_NS0_13GridEvenShareISN_EET2_T4_,"a",@progbits
	.sectionflags	@""
	.align	4
.nv.constant0._ZN3cub18CUB_300001_SM_10006detail6reduce18DeviceReduceKernelINS2_10policy_hubIN4cuda3std3__45tupleIJddddddEEEy9tuple_sumE10Policy1000EN6thrust24THRUST_300001_SM_1000_NS17counting_iteratorIiNSE_11use_defaultESG_SG_EEySA_S9_13saxpy_functorILb1EEEEvT0_PT3_T1_NS0_13GridEvenShareISN_EET2_T4_:
	.zero		1032


//--------------------- .nv.constant0._ZN3cub18CUB_300001_SM_10006detail6reduce28DeviceReduceSingleTileKernelINS2_10policy_hubIN4cuda3std3__45tupleIJddddddEEEy9tuple_sumE10Policy1000EN6thrust24THRUST_300001_SM_1000_NS17counting_iteratorIiNSE_11use_defaultESG_SG_EEPS9_ySA_S9_S9_13saxpy_functorILb1EEEEvT0_T1_T2_T3_T4_T6_ --------------------------
	.section	.nv.constant0._ZN3cub18CUB_300001_SM_10006detail6reduce28DeviceReduceSingleTileKernelINS2_10policy_hubIN4cuda3std3__45tupleIJddddddEEEy9tuple_sumE10Policy1000EN6thrust24THRUST_300001_SM_1000_NS17counting_iteratorIiNSE_11use_defaultESG_SG_EEPS9_ySA_S9_S9_13saxpy_functorILb1EEEEvT0_T1_T2_T3_T4_T6_,"a",@progbits
	.sectionflags	@""
	.align	4
.nv.constant0._ZN3cub18CUB_300001_SM_10006detail6reduce28DeviceReduceSingleTileKernelINS2_10policy_hubIN4cuda3std3__45tupleIJddddddEEEy9tuple_sumE10Policy1000EN6thrust24THRUST_300001_SM_1000_NS17counting_iteratorIiNSE_11use_defaultESG_SG_EEPS9_ySA_S9_S9_13saxpy_functorILb1EEEEvT0_T1_T2_T3_T4_T6_:
	.zero		1008


//--------------------- .nv.constant0._ZN3cub18CUB_300001_SM_10006detail6reduce28DeviceReduceSingleTileKernelINS2_10policy_hubIN4cuda3std3__45tupleIJddddddEEEj9tuple_sumE10Policy1000EPS9_SD_iSA_S9_S9_NS7_10__identityEEEvT0_T1_T2_T3_T4_T6_ --------------------------
	.section	.nv.constant0._ZN3cub18CUB_300001_SM_10006detail6reduce28DeviceReduceSingleTileKernelINS2_10policy_hubIN4cuda3std3__45tupleIJddddddEEEj9tuple_sumE10Policy1000EPS9_SD_iSA_S9_S9_NS7_10__identityEEEvT0_T1_T2_T3_T4_T6_,"a",@progbits
	.sectionflags	@""
	.align	4
.nv.constant0._ZN3cub18CUB_300001_SM_10006detail6reduce28DeviceReduceSingleTileKernelINS2_10policy_hubIN4cuda3std3__45tupleIJddddddEEEj9tuple_sumE10Policy1000EPS9_SD_iSA_S9_S9_NS7_10__identityEEEvT0_T1_T2_T3_T4_T6_:
	.zero		969


//--------------------- .nv.constant0._ZN3cub18CUB_300001_SM_10006detail6reduce18DeviceReduceKernelINS2_10policy_hubIN4cuda3std3__45tupleIJddddddEEEj9tuple_sumE10Policy1000EN6thrust24THRUST_300001_SM_1000_NS17counting_iteratorIiNSE_11use_defaultESG_SG_EEjSA_S9_13saxpy_functorILb1EEEEvT0_PT3_T1_NS0_13GridEvenShareISN_EET2_T4_ --------------------------
	.section	.nv.constant0._ZN3cub18CUB_300001_SM_10006detail6reduce18DeviceReduceKernelINS2_10policy_hubIN4cuda3std3__45tupleIJddddddEEEj9tuple_sumE10Policy1000EN6thrust24THRUST_300001_SM_1000_NS17counting_iteratorIiNSE_11use_defaultESG_SG_EEjSA_S9_13saxpy_functorILb1EEEEvT0_PT3_T1_NS0_13GridEvenShareISN_EET2_T4_,"a",@progbits
	.sectionflags	@""
	.align	4
.nv.constant0._ZN3cub18CUB_300001_SM_10006detail6reduce18DeviceReduceKernelINS2_10policy_hubIN4cuda3std3__45tupleIJddddddEEEj9tuple_sumE10Policy1000EN6thrust24THRUST_300001_SM_1000_NS17counting_iteratorIiNSE_11use_defaultESG_SG_EEjSA_S9_13saxpy_functorILb1EEEEvT0_PT3_T1_NS0_13GridEvenShareISN_EET2_T4_:
	.zero		992


//--------------------- .nv.constant0._ZN3cub18CUB_300001_SM_10006detail6reduce28DeviceReduceSingleTileKernelINS2_10policy_hubIN4cuda3std3__45tupleIJddddddEEEj9tuple_sumE10Policy1000EN6thrust24THRUST_300001_SM_1000_NS17counting_iteratorIiNSE_11use_defaultESG_SG_EEPS9_jSA_S9_S9_13saxpy_functorILb1EEEEvT0_T1_T2_T3_T4_T6_ --------------------------
	.section	.nv.constant0._ZN3cub18CUB_300001_SM_10006detail6reduce28DeviceReduceSingleTileKernelINS2_10policy_hubIN4cuda3std3__45tupleIJddddddEEEj9tuple_sumE10Policy1000EN6thrust24THRUST_300001_SM_1000_NS17counting_iteratorIiNSE_11use_defaultESG_SG_EEPS9_jSA_S9_S9_13saxpy_functorILb1EEEEvT0_T1_T2_T3_T4_T6_,"a",@progbits
	.sectionflags	@""
	.align	4
.nv.constant0._ZN3cub18CUB_300001_SM_10006detail6reduce28DeviceReduceSingleTileKernelINS2_10policy_hubIN4cuda3std3__45tupleIJddddddEEEj9tuple_sumE10Policy1000EN6thrust24THRUST_300001_SM_1000_NS17counting_iteratorIiNSE_11use_defaultESG_SG_EEPS9_jSA_S9_S9_13saxpy_functorILb1EEEEvT0_T1_T2_T3_T4_T6_:
	.zero		1000


//--------------------- .nv.constant0._ZN3cub18CUB_300001_SM_10006detail11EmptyKernelIvEEvv --------------------------
	.section	.nv.constant0._ZN3cub18CUB_300001_SM_10006detail11EmptyKernelIvEEvv,"a",@progbits
	.sectionflags	@""
	.align	4
.nv.constant0._ZN3cub18CUB_300001_SM_10006detail11EmptyKernelIvEEvv:
	.zero		896


//--------------------- SYMBOLS --------------------------

	.type		.nv.reservedSmem.offset0,@object
	.size		.nv.reservedSmem.offset0,0x4
	.type		.nv.reservedSmem.cap,@object
	.size		.nv.reservedSmem.cap,0x4
